def matmul_kernel(
    a_ptr,
    b_ptr,
    c_ptr,
    M,
    N,
    K,
    stride_am,
    stride_ak,
    stride_bk,
    stride_bn,
    stride_cm,
    stride_cn,
    BLOCK_M: tl.constexpr,
    BLOCK_N: tl.constexpr,
    BLOCK_K: tl.constexpr,
    GROUP_M: tl.constexpr,
):
    pid = tl.program_id(axis=0)
    num_pid_m = tl.cdiv(M, BLOCK_M)
    num_pid_n = tl.cdiv(N, BLOCK_N)
    num_pid_in_group = GROUP_M * num_pid_n
    group_id = pid // num_pid_in_group
    first_pid_m = group_id * GROUP_M
    group_size_m = min(num_pid_m - first_pid_m, GROUP_M)
    pid_m = first_pid_m + ((pid % num_pid_in_group) % group_size_m)
    pid_n = (pid % num_pid_in_group) // group_size_m

    offs_am = (pid_m * BLOCK_M + tl.arange(0, BLOCK_M)) % M
    offs_bn = (pid_n * BLOCK_N + tl.arange(0, BLOCK_N)) % N
    offs_k = tl.arange(0, BLOCK_K)
    a_ptrs = a_ptr + offs_am[:, None] * stride_am + offs_k[None, :] * stride_ak
    b_ptrs = b_ptr + offs_k[:, None] * stride_bk + offs_bn[None, :] * stride_bn

    acc = tl.zeros((BLOCK_M, BLOCK_N), dtype=tl.float32)
    for kk in range(0, tl.cdiv(K, BLOCK_K)):
        a = tl.load(a_ptrs, mask=offs_k[None, :] < K - kk * BLOCK_K, other=0.0)
        b = tl.load(b_ptrs, mask=offs_k[:, None] < K - kk * BLOCK_K, other=0.0)
        acc = tl.dot(a, b, acc)
        a_ptrs += BLOCK_K * stride_ak
        b_ptrs += BLOCK_K * stride_bk

    c = acc.to(c_ptr.dtype.element_ty)
    offs_cm = pid_m * BLOCK_M + tl.arange(0, BLOCK_M)
    offs_cn = pid_n * BLOCK_N + tl.arange(0, BLOCK_N)
    c_ptrs = c_ptr + offs_cm[:, None] * stride_cm + offs_cn[None, :] * stride_cn
    mask = (offs_cm[:, None] < M) & (offs_cn[None, :] < N)
    tl.store(c_ptrs, c, mask=mask)

# config = {"BLOCK_K": 128, "BLOCK_M": 128, "BLOCK_N": 128, "GROUP_M": 1, "arch": "sm_100", "dtype": "fp8e5m2", "num_ctas": 1, "num_stages": 3, "num_warps": 4}
# arch = sm_100


// ===== COMPILED SASS (sm_100a) =====

	.target	sm_100a

	.elftype	@"ET_EXEC"


//--------------------- .note.nv.tkinfo           --------------------------
	.section	.note.nv.tkinfo,"",@"SHT_NOTE"
	.sectionflags	@"SHF_NOTE_NV_TKINFO"
	.tkinfo
        /*0018*/ 	.word	0x00000081
        /*0030*/ 	.string	""
        /*0030*/ 	.string	"ptxas-blackwell"
        /*0030*/ 	.string	"Cuda compilation tools, release 12.9, V12.9.86"
        /*0030*/ 	.string	"Build cuda_12.9.r12.9/compiler.36037853_0"
        /*0030*/ 	.string	"-v  -suppress-debug-info  -lineinfo  -arch sm_100a "



//--------------------- .note.nv.cuver            --------------------------
	.section	.note.nv.cuver,"",@"SHT_NOTE"
	.sectionflags	@"SHF_NOTE_NV_CUVER"
        /*0018*/ 	.short	0x0001
        /*001a*/ 	.short	0x0064
        /*001c*/ 	.short	0x0001
        /*001e*/ 	.short	0x0000
        /*0020*/ 	.short	0x0001
        /*0022*/ 	.short	0x0000


//--------------------- .nv.info                  --------------------------
	.section	.nv.info,"",@"SHT_CUDA_INFO"
	.align	4


	//----- nvinfo : EIATTR_REGCOUNT
	.align		4
        /*0000*/ 	.byte	0x04, 0x2f
        /*0002*/ 	.short	(.L_4 - .L_3)
	.align		4
.L_3:
        /*0004*/ 	.word	index@(matmul_kernel)
        /*0008*/ 	.word	0x000000a8


	//----- nvinfo : EIATTR_FRAME_SIZE
	.align		4
.L_4:
        /*000c*/ 	.byte	0x04, 0x11
        /*000e*/ 	.short	(.L_6 - .L_5)
	.align		4
.L_5:
        /*0010*/ 	.word	index@($__internal_2_$__cuda_sm10x_tcgen05_guardrail_trap_unallocated_columns_being_dealloced)
        /*0014*/ 	.word	0x00000c60


	//----- nvinfo : EIATTR_FRAME_SIZE
	.align		4
.L_6:
        /*0018*/ 	.byte	0x04, 0x11
        /*001a*/ 	.short	(.L_8 - .L_7)
	.align		4
.L_7:
        /*001c*/ 	.word	index@($__internal_1_$__cuda_sm10x_tcgen05_guardrail_trap_phase_invalid_during_alloc)
        /*0020*/ 	.word	0x00000c60


	//----- nvinfo : EIATTR_FRAME_SIZE
	.align		4
.L_8:
        /*0024*/ 	.byte	0x04, 0x11
        /*0026*/ 	.short	(.L_10 - .L_9)
	.align		4
.L_9:
        /*0028*/ 	.word	index@($__internal_0_$__cuda_sm10x_tcgen05_guardrail_trap_col_being_dealloced_not_returned_by_alloc)
        /*002c*/ 	.word	0x00000c60


	//----- nvinfo : EIATTR_FRAME_SIZE
	.align		4
.L_10:
        /*0030*/ 	.byte	0x04, 0x11
        /*0032*/ 	.short	(.L_12 - .L_11)
	.align		4
.L_11:
        /*0034*/ 	.word	index@(matmul_kernel)
        /*0038*/ 	.word	0x00000c60


	//----- nvinfo : EIATTR_MIN_STACK_SIZE
	.align		4
.L_12:
        /*003c*/ 	.byte	0x04, 0x12
        /*003e*/ 	.short	(.L_14 - .L_13)
	.align		4
.L_13:
        /*0040*/ 	.word	index@(matmul_kernel)
        /*0044*/ 	.word	0x00000c60
.L_14:


//--------------------- .nv.info.matmul_kernel    --------------------------
	.section	.nv.info.matmul_kernel,"",@"SHT_CUDA_INFO"
	.sectionflags	@""
	.align	4


	//----- nvinfo : EIATTR_CUDA_API_VERSION
	.align		4
        /*0000*/ 	.byte	0x04, 0x37
        /*0002*/ 	.short	(.L_16 - .L_15)
.L_15:
        /*0004*/ 	.word	0x00000081


	//----- nvinfo : EIATTR_KPARAM_INFO
	.align		4
.L_16:
        /*0008*/ 	.byte	0x04, 0x17
        /*000a*/ 	.short	(.L_18 - .L_17)
.L_17:
        /*000c*/ 	.word	0x00000000
        /*0010*/ 	.short	0x000d
        /*0012*/ 	.short	0x0048
        /*0014*/ 	.byte	0x00, 0xf4, 0x21, 0x00


	//----- nvinfo : EIATTR_KPARAM_INFO
	.align		4
.L_18:
        /*0018*/ 	.byte	0x04, 0x17
        /*001a*/ 	.short	(.L_20 - .L_19)
.L_19:
        /*001c*/ 	.word	0x00000000
        /*0020*/ 	.short	0x000c
        /*0022*/ 	.short	0x0040
        /*0024*/ 	.byte	0x00, 0xf4, 0x21, 0x00


	//----- nvinfo : EIATTR_KPARAM_INFO
	.align		4
.L_20:
        /*0028*/ 	.byte	0x04, 0x17
        /*002a*/ 	.short	(.L_22 - .L_21)
.L_21:
        /*002c*/ 	.word	0x00000000
        /*0030*/ 	.short	0x000b
        /*0032*/ 	.short	0x0038
        /*0034*/ 	.byte	0x00, 0xf0, 0x11, 0x00


	//----- nvinfo : EIATTR_KPARAM_INFO
	.align		4
.L_22:
        /*0038*/ 	.byte	0x04, 0x17
        /*003a*/ 	.short	(.L_24 - .L_23)
.L_23:
        /*003c*/ 	.word	0x00000000
        /*0040*/ 	.short	0x000a
        /*0042*/ 	.short	0x0034
        /*0044*/ 	.byte	0x00, 0xf0, 0x11, 0x00


	//----- nvinfo : EIATTR_KPARAM_INFO
	.align		4
.L_24:
        /*0048*/ 	.byte	0x04, 0x17
        /*004a*/ 	.short	(.L_26 - .L_25)
.L_25:
        /*004c*/ 	.word	0x00000000
        /*0050*/ 	.short	0x0009
        /*0052*/ 	.short	0x0030
        /*0054*/ 	.byte	0x00, 0xf0, 0x11, 0x00


	//----- nvinfo : EIATTR_KPARAM_INFO
	.align		4
.L_26:
        /*0058*/ 	.byte	0x04, 0x17
        /*005a*/ 	.short	(.L_28 - .L_27)
.L_27:
        /*005c*/ 	.word	0x00000000
        /*0060*/ 	.short	0x0008
        /*0062*/ 	.short	0x002c
        /*0064*/ 	.byte	0x00, 0xf0, 0x11, 0x00


	//----- nvinfo : EIATTR_KPARAM_INFO
	.align		4
.L_28:
        /*0068*/ 	.byte	0x04, 0x17
        /*006a*/ 	.short	(.L_30 - .L_29)
.L_29:
        /*006c*/ 	.word	0x00000000
        /*0070*/ 	.short	0x0007
        /*0072*/ 	.short	0x0028
        /*0074*/ 	.byte	0x00, 0xf0, 0x11, 0x00


	//----- nvinfo : EIATTR_KPARAM_INFO
	.align		4
.L_30:
        /*0078*/ 	.byte	0x04, 0x17
        /*007a*/ 	.short	(.L_32 - .L_31)
.L_31:
        /*007c*/ 	.word	0x00000000
        /*0080*/ 	.short	0x0006
        /*0082*/ 	.short	0x0024
        /*0084*/ 	.byte	0x00, 0xf0, 0x11, 0x00


	//----- nvinfo : EIATTR_KPARAM_INFO
	.align		4
.L_32:
        /*0088*/ 	.byte	0x04, 0x17
        /*008a*/ 	.short	(.L_34 - .L_33)
.L_33:
        /*008c*/ 	.word	0x00000000
        /*0090*/ 	.short	0x0005
        /*0092*/ 	.short	0x0020
        /*0094*/ 	.byte	0x00, 0xf0, 0x11, 0x00


	//----- nvinfo : EIATTR_KPARAM_INFO
	.align		4
.L_34:
        /*0098*/ 	.byte	0x04, 0x17
        /*009a*/ 	.short	(.L_36 - .L_35)
.L_35:
        /*009c*/ 	.word	0x00000000
        /*00a0*/ 	.short	0x0004
        /*00a2*/ 	.short	0x001c
        /*00a4*/ 	.byte	0x00, 0xf0, 0x11, 0x00


	//----- nvinfo : EIATTR_KPARAM_INFO
	.align		4
.L_36:
        /*00a8*/ 	.byte	0x04, 0x17
        /*00aa*/ 	.short	(.L_38 - .L_37)
.L_37:
        /*00ac*/ 	.word	0x00000000
        /*00b0*/ 	.short	0x0003
        /*00b2*/ 	.short	0x0018
        /*00b4*/ 	.byte	0x00, 0xf0, 0x11, 0x00


	//----- nvinfo : EIATTR_KPARAM_INFO
	.align		4
.L_38:
        /*00b8*/ 	.byte	0x04, 0x17
        /*00ba*/ 	.short	(.L_40 - .L_39)
.L_39:
        /*00bc*/ 	.word	0x00000000
        /*00c0*/ 	.short	0x0002
        /*00c2*/ 	.short	0x0010
        /*00c4*/ 	.byte	0x00, 0xf4, 0x21, 0x00


	//----- nvinfo : EIATTR_KPARAM_INFO
	.align		4
.L_40:
        /*00c8*/ 	.byte	0x04, 0x17
        /*00ca*/ 	.short	(.L_42 - .L_41)
.L_41:
        /*00cc*/ 	.word	0x00000000
        /*00d0*/ 	.short	0x0001
        /*00d2*/ 	.short	0x0008
        /*00d4*/ 	.byte	0x00, 0xf4, 0x21, 0x00


	//----- nvinfo : EIATTR_KPARAM_INFO
	.align		4
.L_42:
        /*00d8*/ 	.byte	0x04, 0x17
        /*00da*/ 	.short	(.L_44 - .L_43)
.L_43:
        /*00dc*/ 	.word	0x00000000
        /*00e0*/ 	.short	0x0000
        /*00e2*/ 	.short	0x0000
        /*00e4*/ 	.byte	0x00, 0xf4, 0x21, 0x00


	//----- nvinfo : EIATTR_AT_ENTRY_FRAGMENTS
	.align		4
.L_44:
        /*00e8*/ 	.byte	0x04, 0x4f
        /*00ea*/ 	.short	(.L_46 - .L_45)


	//   ....[0]....
.L_45:
        /*00ec*/ 	.word	0x00000004


	//----- nvinfo : EIATTR_RESERVED_SMEM_USED
	.align		4
.L_46:
        /*00f0*/ 	.byte	0x01, 0x41
	.zero		2


	//----- nvinfo : EIATTR_SPARSE_MMA_MASK
	.align		4
        /*00f4*/ 	.byte	0x03, 0x50
        /*00f6*/ 	.short	0x0000


	//----- nvinfo : EIATTR_TCGEN05_1CTA_USED
	.align		4
        /*00f8*/ 	.byte	0x01, 0x51
	.zero		2


	//----- nvinfo : EIATTR_MAXREG_COUNT
	.align		4
        /*00fc*/ 	.byte	0x03, 0x1b
        /*00fe*/ 	.short	0x00ff


	//----- nvinfo : EIATTR_NUM_BARRIERS
	.align		4
        /*0100*/ 	.byte	0x02, 0x4c
        /*0102*/ 	.byte	0x01
	.zero		1


	//----- nvinfo : EIATTR_ANNOTATIONS
	.align		4
        /*0104*/ 	.byte	0x04, 0x55
        /*0106*/ 	.short	(.L_48 - .L_47)


	//   ....[0]....
.L_47:
        /*0108*/ 	.word	0x00000001
        /*010c*/ 	.byte	0xa0, 0x09, 0x00, 0x00, 0x01, 0x00, 0x00, 0x00, 0xf0, 0x0a, 0x00, 0x00, 0x01, 0x00, 0x00, 0x00
        /* <DEDUP_REMOVED lines=1179> */
        /*4acc*/ 	.byte	0xa0, 0x57, 0x02, 0x00, 0x01, 0x00, 0x00, 0x00, 0xd0, 0x57, 0x02, 0x00


	//----- nvinfo : EIATTR_INT_WARP_WIDE_INSTR_OFFSETS
	.align		4
.L_48:
        /*4ad8*/ 	.byte	0x04, 0x31
        /*4ada*/ 	.short	(.L_50 - .L_49)


	//   ....[0]....
.L_49:
        /*4adc*/ 	.word	0x00002370


	//   ....[1]....
        /*4ae0*/ 	.word	0x000023a0


	//   ....[2]....
        /*4ae4*/ 	.word	0x0000ec50


	//   ....[3]....
        /*4ae8*/ 	.word	0x00025e10


	//   ....[4]....
        /*4aec*/ 	.word	0x00025e60


	//----- nvinfo : EIATTR_COOP_GROUP_MASK_REGIDS
	.align		4
.L_50:
        /*4af0*/ 	.byte	0x04, 0x29
        /*4af2*/ 	.short	(.L_52 - .L_51)


	//   ....[0]....
.L_51:
        /*4af4*/ 	.word	0xffffffff


	//   ....[1]....
        /*4af8*/ 	.word	0xffffffff


	//   ....[2]....
        /*4afc*/ 	.word	0xffffffff


	//   ....[3]....
        /*4b00*/ 	.word	0xffffffff


	//----- nvinfo : EIATTR_COOP_GROUP_INSTR_OFFSETS
	.align		4
.L_52:
        /*4b04*/ 	.byte	0x04, 0x28
        /*4b06*/ 	.short	(.L_54 - .L_53)


	//   ....[0]....
.L_53:
        /*4b08*/ 	.word	0x00000070


	//   ....[1]....
        /*4b0c*/ 	.word	0x00000330


	//   ....[2]....
        /*4b10*/ 	.word	0x00025ca0


	//   ....[3]....
        /*4b14*/ 	.word	0x00025f10


	//----- nvinfo : EIATTR_VRC_CTA_INIT_COUNT
	.align		4
.L_54:
        /*4b18*/ 	.byte	0x02, 0x4a
        /*4b1a*/ 	.byte	0x80
	.zero		1


	//----- nvinfo : EIATTR_MBARRIER_INSTR_OFFSETS
	.align		4
        /*4b1c*/ 	.byte	0x04, 0x39
        /*4b1e*/ 	.short	(.L_56 - .L_55)


	//   ....[0]....
.L_55:
        /*4b20*/ 	.word	0x00002590
        /*4b24*/ 	.word	0x000000ff
        /*4b28*/ 	.word	0x00000000
        /*4b2c*/ 	.short	0x0100
        /*4b2e*/ 	.byte	0x06
	.zero		1


	//   ....[1]....
        /*4b30*/ 	.word	0x0000ec90
        /*4b34*/ 	.word	0x000000ff
        /*4b38*/ 	.word	0x00010008
        /*4b3c*/ 	.short	0x0100
        /*4b3e*/ 	.byte	0x09
	.zero		1


	//   ....[2]....
        /*4b40*/ 	.word	0x00015d00
        /*4b44*/ 	.word	0x000000ff
        /*4b48*/ 	.word	0x00000000
        /*4b4c*/ 	.short	0x010a
        /*4b4e*/ 	.byte	0x06
	.zero		1


	//   ....[3]....
        /*4b50*/ 	.word	0x00021740
        /*4b54*/ 	.word	0x000000ff
        /*4b58*/ 	.word	0x00000000
        /*4b5c*/ 	.short	0x010a
        /*4b5e*/ 	.byte	0x06
	.zero		1


	//   ....[4]....
        /*4b60*/ 	.word	0x000218c0
        /*4b64*/ 	.word	0x000000ff
        /*4b68*/ 	.word	0x00010000
        /*4b6c*/ 	.short	0x0108
        /*4b6e*/ 	.byte	0x09
	.zero		1


	//   ....[5]....
        /*4b70*/ 	.word	0x000218f0
        /*4b74*/ 	.word	0x000000ff
        /*4b78*/ 	.word	0x00010008
        /*4b7c*/ 	.short	0x0108
        /*4b7e*/ 	.byte	0x09
	.zero		1


	//   ....[6]....
        /*4b80*/ 	.word	0x00025f30
        /*4b84*/ 	.word	0x000000ff
        /*4b88*/ 	.word	0x00000000
        /*4b8c*/ 	.short	0x010a
        /*4b8e*/ 	.byte	0x06
	.zero		1


	//   ....[7]....
        /*4b90*/ 	.word	0x00025f60
        /*4b94*/ 	.word	0x000000ff
        /*4b98*/ 	.word	0x00000000
        /*4b9c*/ 	.short	0x010a
        /*4b9e*/ 	.byte	0x06
	.zero		1


	//----- nvinfo : EIATTR_NUM_MBARRIERS
	.align		4
.L_56:
        /*4ba0*/ 	.byte	0x03, 0x38
        /*4ba2*/ 	.short	0x0002


	//----- nvinfo : EIATTR_EXIT_INSTR_OFFSETS
	.align		4
        /*4ba4*/ 	.byte	0x04, 0x1c
        /*4ba6*/ 	.short	(.L_58 - .L_57)


	//   ....[0]....
.L_57:
        /*4ba8*/ 	.word	0x00025f20


	//----- nvinfo : EIATTR_REQNTID
	.align		4
.L_58:
        /*4bac*/ 	.byte	0x04, 0x10
        /*4bae*/ 	.short	(.L_60 - .L_59)
.L_59:
        /*4bb0*/ 	.word	0x00000080
        /*4bb4*/ 	.word	0x00000001
        /*4bb8*/ 	.word	0x00000001


	//----- nvinfo : EIATTR_CRS_STACK_SIZE
	.align		4
.L_60:
        /*4bbc*/ 	.byte	0x04, 0x1e
        /*4bbe*/ 	.short	(.L_62 - .L_61)
.L_61:
        /*4bc0*/ 	.word	0x00000000


	//----- nvinfo : EIATTR_CBANK_PARAM_SIZE
	.align		4
.L_62:
        /*4bc4*/ 	.byte	0x03, 0x19
        /*4bc6*/ 	.short	0x0050


	//----- nvinfo : EIATTR_PARAM_CBANK
	.align		4
        /*4bc8*/ 	.byte	0x04, 0x0a
        /*4bca*/ 	.short	(.L_64 - .L_63)
	.align		4
.L_63:
        /*4bcc*/ 	.word	index@(.nv.constant0.matmul_kernel)
        /*4bd0*/ 	.short	0x0380
        /*4bd2*/ 	.short	0x0050


	//----- nvinfo : EIATTR_SW_WAR
	.align		4
.L_64:
        /*4bd4*/ 	.byte	0x04, 0x36
        /*4bd6*/ 	.short	(.L_66 - .L_65)
.L_65:
        /*4bd8*/ 	.word	0x00000008
.L_66:


//--------------------- .nv.compat                --------------------------
	.section	.nv.compat,"",@"SHT_CUDA_COMPAT_INFO"
	.align	4
        /*0000*/ 	.byte	0x02, 0x02, 0x02, 0x00, 0x02, 0x05, 0x05, 0x00, 0x02, 0x03, 0x00, 0x00, 0x02, 0x06, 0x01, 0x00


//--------------------- .nv.callgraph             --------------------------
	.section	.nv.callgraph,"",@"SHT_CUDA_CALLGRAPH"
	.align	4
	.sectionentsize	8
	.align		4
        /*0000*/ 	.word	0x00000000
	.align		4
        /*0004*/ 	.word	0xffffffff
	.align		4
        /*0008*/ 	.word	0x00000000
	.align		4
        /*000c*/ 	.word	0xfffffffe
	.align		4
        /*0010*/ 	.word	0x00000000
	.align		4
        /*0014*/ 	.word	0xfffffffd
	.align		4
        /*0018*/ 	.word	0x00000000
	.align		4
        /*001c*/ 	.word	0xfffffffc


//--------------------- .text.matmul_kernel       --------------------------
	.section	.text.matmul_kernel,"ax",@progbits
	.align	128
        .global         matmul_kernel
        .type           matmul_kernel,@function
        .size           matmul_kernel,(.L_x_20 - matmul_kernel)
        .other          matmul_kernel,@"STO_CUDA_ENTRY STV_DEFAULT"
matmul_kernel:
.text.matmul_kernel:
[----:B------:R-:W0:Y:S01]  /*0000*/  LDC R1, c[0x0][0x37c] ;  /* 0x0000df00ff017b82 */ /* 0x000e220000000800 */
[----:B------:R-:W1:Y:S01]  /*0010*/  S2R R2, SR_TID.X ;  /* 0x0000000000027919 */ /* 0x000e620000002100 */
[----:B0-----:R-:W-:Y:S01]  /*0020*/  VIADD R1, R1, 0xfffff3a0 ;  /* 0xfffff3a001017836 */ /* 0x001fe20000000000 */
[----:B-1----:R-:W-:-:S13]  /*0030*/  ISETP.GE.U32.AND P0, PT, R2, 0x20, PT ;  /* 0x000000200200780c */ /* 0x002fda0003f06070 */
[----:B------:R-:W-:Y:S02]  /*0040*/  VOTEU.ANY UP0, P0 ;  /* 0x0000000000ff7886 */ /* 0x000fe40000000100 */
[----:B------:R-:W-:Y:S05]  /*0050*/  BRA.U UP0, `(.L_x_0) ;  /* 0x0000000100b87547 */ /* 0x000fea000b800000 */
[----:B------:R-:W0:Y:S01]  /*0060*/  S2UR UR6, SR_CgaCtaId ;  /* 0x00000000000679c3 */ /* 0x000e220000008800 */
[----:B------:R-:W-:Y:S01]  /*0070*/  NOP ;  /* 0x0000000000007918 */ /* 0x000fe20000000000 */
[----:B------:R-:W-:Y:S02]  /*0080*/  UMOV UR4, 0x40 ;  /* 0x0000004000047882 */ /* 0x000fe40000000000 */
[----:B0-----:R-:W-:-:S09]  /*0090*/  ULEA UR4, UR6, UR4, 0x18 ;  /* 0x0000000406047291 */ /* 0x001fd2000f8ec0ff */
[----:B------:R-:W0:Y:S01]  /*00a0*/  LDS.U8 R0, [UR4] ;  /* 0x00000004ff007984 */ /* 0x000e220008000000 */
[----:B------:R-:W-:Y:S02]  /*00b0*/  UMOV UR4, 0x400 ;  /* 0x0000040000047882 */ /* 0x000fe40000000000 */
[----:B------:R-:W-:Y:S01]  /*00c0*/  ULEA UR4, UR6, UR4, 0x18 ;  /* 0x0000000406047291 */ /* 0x000fe2000f8ec0ff */
[----:B0-----:R-:W-:-:S13]  /*00d0*/  ISETP.NE.AND P0, PT, R0, RZ, PT ;  /* 0x000000ff0000720c */ /* 0x001fda0003f05270 */
[----:B------:R-:W-:Y:S05]  /*00e0*/  @P0 BRA `(.L_x_1) ;  /* 0x00000000007c0947 */ /* 0x000fea0003800000 */
[----:B------:R-:W-:-:S13]  /*00f0*/  ELECT P0, URZ, PT ;  /* 0x0000000000ff782f */ /* 0x000fda0003800000 */
[----:B------:R-:W-:Y:S05]  /*0100*/  @!P0 BRA `(.L_x_2) ;  /* 0x0000000000848947 */ /* 0x000fea0003800000 */
[----:B------:R-:W-:Y:S01]  /*0110*/  UMOV UR5, 0x4 ;  /* 0x0000000400057882 */ /* 0x000fe20000000000 */
[----:B------:R-:W-:Y:S02]  /*0120*/  IMAD.MOV.U32 R5, RZ, RZ, 0x1 ;  /* 0x00000001ff057424 */ /* 0x000fe400078e00ff */
[----:B------:R-:W-:Y:S02]  /*0130*/  IMAD.MOV.U32 R3, RZ, RZ, 0xf ;  /* 0x0000000fff037424 */ /* 0x000fe400078e00ff */
[----:B------:R-:W-:Y:S04]  /*0140*/  DEPBAR.LE SB0, 0x36 ;  /* 0x00008d800000791a */ /* 0x000fe80000000000 */
[----:B------:R-:W0:Y:S02]  /*0150*/  UTCATOMSWS.FIND_AND_SET.ALIGN UP1, UR5, UR5 ;  /* 0x00000005000575e3 */ /* 0x000e240008020800 */
[----:B0-----:R-:W-:-:S04]  /*0160*/  PLOP3.LUT P0, PT, PT, PT, UP1, 0x80, 0x8 ;  /* 0x000000000008781c */ /* 0x001fc80003f0f018 */
[----:B------:R-:W-:-:S04]  /*0170*/  SEL R0, RZ, 0xffffffff, !P0 ;  /* 0xffffffffff007807 */ /* 0x000fc80004000000 */
[----:B------:R-:W-:Y:S01]  /*0180*/  ISETP.NE.AND P0, PT, R0, RZ, PT ;  /* 0x000000ff0000720c */ /* 0x000fe20003f05270 */
[----:B------:R-:W-:-:S12]  /*0190*/  IMAD.U32 R0, RZ, RZ, UR5 ;  /* 0x00000005ff007e24 */ /* 0x000fd8000f8e00ff */
[----:B------:R-:W-:Y:S05]  /*01a0*/  @P0 BRA `(.L_x_3) ;  /* 0x0000000000240947 */ /* 0x000fea0003800000 */
.L_x_4:
[----:B------:R-:W-:Y:S05]  /*01b0*/  NANOSLEEP 0x64 ;  /* 0x000000640000795d */ /* 0x000fea0003800000 */
[----:B------:R-:W-:-:S05]  /*01c0*/  UMOV UR5, 0x4 ;  /* 0x0000000400057882 */ /* 0x000fca0000000000 */
[----:B------:R-:W-:Y:S04]  /*01d0*/  DEPBAR.LE SB0, 0x36 ;  /* 0x00008d800000791a */ /* 0x000fe80000000000 */
[----:B------:R-:W0:Y:S02]  /*01e0*/  UTCATOMSWS.FIND_AND_SET.ALIGN UP1, UR5, UR5 ;  /* 0x00000005000575e3 */ /* 0x000e240008020800 */
[----:B0-----:R-:W-:-:S04]  /*01f0*/  PLOP3.LUT P0, PT, PT, PT, UP1, 0x80, 0x8 ;  /* 0x000000000008781c */ /* 0x001fc80003f0f018 */
[----:B------:R-:W-:-:S04]  /*0200*/  SEL R0, RZ, 0xffffffff, !P0 ;  /* 0xffffffffff007807 */ /* 0x000fc80004000000 */
[----:B------:R-:W-:Y:S01]  /*0210*/  ISETP.NE.AND P0, PT, R0, RZ, PT ;  /* 0x000000ff0000720c */ /* 0x000fe20003f05270 */
[----:B------:R-:W-:-:S12]  /*0220*/  IMAD.U32 R0, RZ, RZ, UR5 ;  /* 0x00000005ff007e24 */ /* 0x000fd8000f8e00ff */
[----:B------:R-:W-:Y:S05]  /*0230*/  @!P0 BRA `(.L_x_4) ;  /* 0xfffffffc00dc8947 */ /* 0x000fea000383ffff */
.L_x_3:
[C---:B------:R-:W-:Y:S01]  /*0240*/  VIADD R4, R0.reuse, 0x10 ;  /* 0x0000001000047836 */ /* 0x040fe20000000000 */
[----:B------:R-:W-:Y:S01]  /*0250*/  UMOV UR5, 0x50 ;  /* 0x0000005000057882 */ /* 0x000fe20000000000 */
[----:B------:R-:W-:Y:S01]  /*0260*/  SHF.L.U32 R3, R3, R0, RZ ;  /* 0x0000000003037219 */ /* 0x000fe200000006ff */
[----:B------:R-:W-:Y:S01]  /*0270*/  ULEA UR5, UR6, UR5, 0x18 ;  /* 0x0000000506057291 */ /* 0x000fe2000f8ec0ff */
[----:B------:R-:W-:Y:S01]  /*0280*/  IMAD.SHL.U32 R0, R0, 0x20, RZ ;  /* 0x0000002000007824 */ /* 0x000fe200078e00ff */
[----:B------:R-:W-:-:S04]  /*0290*/  SHF.L.U32 R4, R5, R4, RZ ;  /* 0x0000000405047219 */ /* 0x000fc800000006ff */
[----:B------:R-:W-:-:S05]  /*02a0*/  LOP3.LUT R3, R4, R3, RZ, 0xfc, !PT ;  /* 0x0000000304037212 */ /* 0x000fca00078efcff */
[----:B------:R0:W-:Y:S04]  /*02b0*/  ATOMS.OR RZ, [UR5], R3 ;  /* 0x00000003ffff798c */ /* 0x0001e8000b000005 */
[----:B------:R0:W-:Y:S01]  /*02c0*/  STS [UR4], R0 ;  /* 0x00000000ff007988 */ /* 0x0001e20008000804 */
[----:B------:R-:W-:Y:S05]  /*02d0*/  BRA `(.L_x_2) ;  /* 0x0000000000107947 */ /* 0x000fea0003800000 */
.L_x_1:
[----:B------:R-:W-:Y:S01]  /*02e0*/  IMAD.MOV.U32 R0, RZ, RZ, -0x1 ;  /* 0xffffffffff007424 */ /* 0x000fe200078e00ff */
[----:B------:R-:W-:-:S04]  /*02f0*/  MOV R4, 0x320 ;  /* 0x0000032000047802 */ /* 0x000fc80000000f00 */
[----:B------:R0:W-:Y:S03]  /*0300*/  STS [UR4], R0 ;  /* 0x00000000ff007988 */ /* 0x0001e60008000804 */
[----:B0-----:R-:W-:Y:S05]  /*0310*/  CALL.REL.NOINC `($__internal_1_$__cuda_sm10x_tcgen05_guardrail_trap_phase_invalid_during_alloc) ;  /* 0x0000025c00287944 */ /* 0x001fea0003c00000 */
.L_x_2:
[----:B------:R-:W-:Y:S05]  /*0320*/  WARPSYNC.ALL ;  /* 0x0000000000007948 */ /* 0x000fea0003800000 */
[----:B------:R-:W-:Y:S01]  /*0330*/  NOP ;  /* 0x0000000000007918 */ /* 0x000fe20000000000 */
.L_x_0:
[----:B------:R-:W1:Y:S01]  /*0340*/  LDC.64 R28, c[0x0][0x398] ;  /* 0x0000e600ff1c7b82 */ /* 0x000e620000000a00 */
[----:B------:R-:W2:Y:S01]  /*0350*/  S2R R6, SR_CTAID.X ;  /* 0x0000000000067919 */ /* 0x000ea20000002500 */
[----:B------:R-:W-:Y:S01]  /*0360*/  UMOV UR9, 0x400 ;  /* 0x0000040000097882 */ /* 0x000fe20000000000 */
[----:B------:R-:W-:Y:S01]  /*0370*/  LOP3.LUT R107, R2, 0x7f, RZ, 0xc0, !PT ;  /* 0x0000007f026b7812 */ /* 0x000fe200078ec0ff */
[----:B------:R-:W3:Y:S04]  /*0380*/  LDCU UR11, c[0x0][0x3a4] ;  /* 0x00007480ff0b77ac */ /* 0x000ee80008000800 */
[----:B------:R-:W4:Y:S01]  /*0390*/  S2UR UR5, SR_CgaCtaId ;  /* 0x00000000000579c3 */ /* 0x000f220000008800 */
[----:B------:R-:W0:Y:S01]  /*03a0*/  LDCU.64 UR18, c[0x0][0x358] ;  /* 0x00006b00ff1277ac */ /* 0x000e220008000a00 */
[----:B------:R-:W0:Y:S06]  /*03b0*/  LDCU.128 UR12, c[0x0][0x380] ;  /* 0x00007000ff0c77ac */ /* 0x000e2c0008000c00 */
[----:B------:R-:W0:Y:S02]  /*03c0*/  LDC.64 R36, c[0x0][0x3a8] ;  /* 0x0000ea00ff247b82 */ /* 0x000e240000000a00 */
[----:B01----:R-:W-:Y:S01]  /*03d0*/  VIADD R0, R29, 0x7f ;  /* 0x0000007f1d007836 */ /* 0x003fe20000000000 */
[----:B------:R-:W-:-:S05]  /*03e0*/  IABS R39, R29 ;  /* 0x0000001d00277213 */ /* 0x000fca0000000000 */
[----:B------:R-:W-:Y:S01]  /*03f0*/  BAR.SYNC.DEFER_BLOCKING 0x0 ;  /* 0x0000000000007b1d */ /* 0x000fe20000010000 */
[----:B------:R-:W-:Y:S02]  /*0400*/  ISETP.NE.AND P3, PT, R28, RZ, PT ;  /* 0x000000ff1c00720c */ /* 0x000fe40003f65270 */
[----:B------:R-:W-:Y:S01]  /*0410*/  SHF.R.S32.HI R3, RZ, 0x1f, R0 ;  /* 0x0000001fff037819 */ /* 0x000fe20000011400 */
[----:B----4-:R-:W-:-:S03]  /*0420*/  ULEA UR9, UR5, UR9, 0x18 ;  /* 0x0000000905097291 */ /* 0x010fc6000f8ec0ff */
[----:B------:R-:W-:Y:S02]  /*0430*/  LEA.HI R3, R3, R0, RZ, 0x7 ;  /* 0x0000000003037211 */ /* 0x000fe400078f38ff */
[----:B--2---:R-:W-:Y:S02]  /*0440*/  IABS R10, R6 ;  /* 0x00000006000a7213 */ /* 0x004fe40000000000 */
[----:B------:R-:W-:-:S04]  /*0450*/  SHF.R.S32.HI R3, RZ, 0x7, R3 ;  /* 0x00000007ff037819 */ /* 0x000fc80000011403 */
[-C--:B------:R-:W-:Y:S02]  /*0460*/  IABS R7, R3.reuse ;  /* 0x0000000300077213 */ /* 0x080fe40000000000 */
[----:B------:R-:W-:Y:S02]  /*0470*/  IABS R11, R3 ;  /* 0x00000003000b7213 */ /* 0x000fe40000000000 */
[----:B------:R-:W0:Y:S08]  /*0480*/  I2F.RP R0, R7 ;  /* 0x0000000700007306 */ /* 0x000e300000209400 */
[----:B0-----:R-:W0:Y:S02]  /*0490*/  MUFU.RCP R0, R0 ;  /* 0x0000000000007308 */ /* 0x001e240000001000 */
[----:B0-----:R-:W-:-:S02]  /*04a0*/  VIADD R4, R0, 0xffffffe ;  /* 0x0ffffffe00047836 */ /* 0x001fc40000000000 */
[----:B------:R-:W-:-:S04]  /*04b0*/  IMAD.MOV R0, RZ, RZ, -R11 ;  /* 0x000000ffff007224 */ /* 0x000fc800078e0a0b */
[----:B------:R0:W1:Y:S02]  /*04c0*/  F2I.FTZ.U32.TRUNC.NTZ R5, R4 ;  /* 0x0000000400057305 */ /* 0x000064000021f000 */
[----:B0-----:R-:W-:Y:S02]  /*04d0*/  IMAD.MOV.U32 R4, RZ, RZ, RZ ;  /* 0x000000ffff047224 */ /* 0x001fe400078e00ff */
[----:B-1----:R-:W-:-:S04]  /*04e0*/  IMAD.MOV R8, RZ, RZ, -R5 ;  /* 0x000000ffff087224 */ /* 0x002fc800078e0a05 */
[----:B------:R-:W-:Y:S02]  /*04f0*/  IMAD R9, R8, R7, RZ ;  /* 0x0000000708097224 */ /* 0x000fe400078e02ff */
[----:B------:R-:W-:Y:S02]  /*0500*/  IMAD.MOV.U32 R8, RZ, RZ, R10 ;  /* 0x000000ffff087224 */ /* 0x000fe400078e000a */
[----:B------:R-:W-:-:S06]  /*0510*/  IMAD.HI.U32 R5, R5, R9, R4 ;  /* 0x0000000905057227 */ /* 0x000fcc00078e0004 */
[----:B------:R-:W-:-:S04]  /*0520*/  IMAD.HI.U32 R5, R5, R8, RZ ;  /* 0x0000000805057227 */ /* 0x000fc800078e00ff */
[----:B------:R-:W-:-:S05]  /*0530*/  IMAD R0, R5, R0, R8 ;  /* 0x0000000005007224 */ /* 0x000fca00078e0208 */
[----:B------:R-:W-:-:S13]  /*0540*/  ISETP.GT.U32.AND P1, PT, R7, R0, PT ;  /* 0x000000000700720c */ /* 0x000fda0003f24070 */
[----:B------:R-:W-:Y:S02]  /*0550*/  @!P1 IMAD.IADD R0, R0, 0x1, -R7 ;  /* 0x0000000100009824 */ /* 0x000fe400078e0a07 */
[----:B------:R-:W-:Y:S01]  /*0560*/  @!P1 VIADD R5, R5, 0x1 ;  /* 0x0000000105059836 */ /* 0x000fe20000000000 */
[----:B------:R-:W-:Y:S02]  /*0570*/  ISETP.NE.AND P1, PT, R3, RZ, PT ;  /* 0x000000ff0300720c */ /* 0x000fe40003f25270 */
[----:B------:R-:W-:Y:S02]  /*0580*/  ISETP.GE.U32.AND P0, PT, R0, R7, PT ;  /* 0x000000070000720c */ /* 0x000fe40003f06070 */
[----:B------:R-:W-:-:S04]  /*0590*/  LOP3.LUT R0, R6, R3, RZ, 0x3c, !PT ;  /* 0x0000000306007212 */ /* 0x000fc800078e3cff */
[----:B------:R-:W-:Y:S01]  /*05a0*/  ISETP.GE.AND P2, PT, R0, RZ, PT ;  /* 0x000000ff0000720c */ /* 0x000fe20003f46270 */
[----:B------:R-:W-:-:S06]  /*05b0*/  VIADD R0, R28, 0x7f ;  /* 0x0000007f1c007836 */ /* 0x000fcc0000000000 */
[----:B------:R-:W-:-:S04]  /*05c0*/  @P0 VIADD R5, R5, 0x1 ;  /* 0x0000000105050836 */ /* 0x000fc80000000000 */
[----:B------:R-:W-:Y:S01]  /*05d0*/  IMAD.MOV.U32 R10, RZ, RZ, R5 ;  /* 0x000000ffff0a7224 */ /* 0x000fe200078e0005 */
[----:B------:R-:W-:-:S03]  /*05e0*/  SHF.R.S32.HI R5, RZ, 0x1f, R0 ;  /* 0x0000001fff057819 */ /* 0x000fc60000011400 */
[----:B------:R-:W-:Y:S01]  /*05f0*/  @!P2 IMAD.MOV R10, RZ, RZ, -R10 ;  /* 0x000000ffff0aa224 */ /* 0x000fe200078e0a0a */
[----:B------:R-:W-:Y:S02]  /*0600*/  LEA.HI R5, R5, R0, RZ, 0x7 ;  /* 0x0000000005057211 */ /* 0x000fe400078f38ff */
[----:B------:R-:W-:-:S04]  /*0610*/  @!P1 LOP3.LUT R10, RZ, R3, RZ, 0x33, !PT ;  /* 0x00000003ff0a9212 */ /* 0x000fc800078e33ff */
[----:B------:R-:W-:Y:S01]  /*0620*/  LEA.HI.SX32 R5, R5, -R10, 0x19 ;  /* 0x8000000a05057211 */ /* 0x000fe200078fcaff */
[----:B------:R-:W-:-:S03]  /*0630*/  IMAD.MOV R7, RZ, RZ, -R10 ;  /* 0x000000ffff077224 */ /* 0x000fc600078e0a0a */
[----:B------:R-:W-:Y:S01]  /*0640*/  VIMNMX R11, PT, PT, R5, 0x1, PT ;  /* 0x00000001050b7848 */ /* 0x000fe20003fe0100 */
[----:B------:R-:W-:-:S03]  /*0650*/  IMAD R8, R3, R7, R6 ;  /* 0x0000000703087224 */ /* 0x000fc600078e0206 */
[-C--:B------:R-:W-:Y:S02]  /*0660*/  IABS R9, R11.reuse ;  /* 0x0000000b00097213 */ /* 0x080fe40000000000 */
[----:B------:R-:W-:Y:S02]  /*0670*/  IABS R6, R11 ;  /* 0x0000000b00067213 */ /* 0x000fe40000000000 */
[----:B------:R-:W0:Y:S08]  /*0680*/  I2F.RP R0, R9 ;  /* 0x0000000900007306 */ /* 0x000e300000209400 */
[----:B0-----:R-:W0:Y:S02]  /*0690*/  MUFU.RCP R0, R0 ;  /* 0x0000000000007308 */ /* 0x001e240000001000 */
[----:B0-----:R-:W-:Y:S01]  /*06a0*/  VIADD R4, R0, 0xffffffe ;  /* 0x0ffffffe00047836 */ /* 0x001fe20000000000 */
[----:B------:R-:W-:-:S05]  /*06b0*/  IABS R0, R8 ;  /* 0x0000000800007213 */ /* 0x000fca0000000000 */
[----:B------:R0:W1:Y:S02]  /*06c0*/  F2I.FTZ.U32.TRUNC.NTZ R5, R4 ;  /* 0x0000000400057305 */ /* 0x000064000021f000 */
[----:B0-----:R-:W-:Y:S02]  /*06d0*/  IMAD.MOV.U32 R4, RZ, RZ, RZ ;  /* 0x000000ffff047224 */ /* 0x001fe400078e00ff */
[----:B-1----:R-:W-:-:S04]  /*06e0*/  IMAD.MOV R12, RZ, RZ, -R5 ;  /* 0x000000ffff0c7224 */ /* 0x002fc800078e0a05 */
[----:B------:R-:W-:-:S04]  /*06f0*/  IMAD R3, R12, R9, RZ ;  /* 0x000000090c037224 */ /* 0x000fc800078e02ff */
[----:B------:R-:W-:Y:S01]  /*0700*/  IMAD.HI.U32 R5, R5, R3, R4 ;  /* 0x0000000305057227 */ /* 0x000fe200078e0004 */
[----:B------:R-:W-:-:S03]  /*0710*/  IABS R4, R28 ;  /* 0x0000001c00047213 */ /* 0x000fc60000000000 */
[----:B------:R-:W-:Y:S02]  /*0720*/  IMAD.MOV R3, RZ, RZ, -R6 ;  /* 0x000000ffff037224 */ /* 0x000fe400078e0a06 */
[----:B------:R-:W0:Y:S01]  /*0730*/  I2F.RP R6, R39 ;  /* 0x0000002700067306 */ /* 0x000e220000209400 */
[----:B------:R-:W-:-:S04]  /*0740*/  IMAD.HI.U32 R5, R5, R0, RZ ;  /* 0x0000000005057227 */ /* 0x000fc800078e00ff */
[----:B------:R-:W-:Y:S02]  /*0750*/  IMAD R0, R5, R3, R0 ;  /* 0x0000000305007224 */ /* 0x000fe400078e0200 */
[----:B------:R-:W-:-:S03]  /*0760*/  IMAD.MOV.U32 R3, RZ, RZ, R4 ;  /* 0x000000ffff037224 */ /* 0x000fc600078e0004 */
[----:B------:R-:W-:Y:S01]  /*0770*/  ISETP.GT.U32.AND P1, PT, R9, R0, PT ;  /* 0x000000000900720c */ /* 0x000fe20003f24070 */
[----:B------:R-:W1:Y:S08]  /*0780*/  I2F.RP R4, R3 ;  /* 0x0000000300047306 */ /* 0x000e700000209400 */
[----:B0-----:R-:W0:Y:S04]  /*0790*/  MUFU.RCP R6, R6 ;  /* 0x0000000600067308 */ /* 0x001e280000001000 */
[----:B------:R-:W-:-:S02]  /*07a0*/  @!P1 IMAD.IADD R0, R0, 0x1, -R9 ;  /* 0x0000000100009824 */ /* 0x000fc400078e0a09 */
[----:B------:R-:W-:Y:S01]  /*07b0*/  @!P1 VIADD R5, R5, 0x1 ;  /* 0x0000000105059836 */ /* 0x000fe20000000000 */
[----:B------:R-:W-:Y:S01]  /*07c0*/  ISETP.NE.AND P1, PT, R11, RZ, PT ;  /* 0x000000ff0b00720c */ /* 0x000fe20003f25270 */
[----:B-1----:R-:W1:Y:S01]  /*07d0*/  MUFU.RCP R4, R4 ;  /* 0x0000000400047308 */ /* 0x002e620000001000 */
[----:B------:R-:W-:Y:S02]  /*07e0*/  ISETP.GE.U32.AND P0, PT, R0, R9, PT ;  /* 0x000000090000720c */ /* 0x000fe40003f06070 */
[----:B------:R-:W-:Y:S01]  /*07f0*/  LOP3.LUT R0, R8, R11, RZ, 0x3c, !PT ;  /* 0x0000000b08007212 */ /* 0x000fe200078e3cff */
[----:B------:R-:W2:Y:S01]  /*0800*/  LDS R9, [UR9] ;  /* 0x00000009ff097984 */ /* 0x000ea20008000800 */
[----:B------:R-:W-:Y:S01]  /*0810*/  BAR.SYNC.DEFER_BLOCKING 0x0 ;  /* 0x0000000000007b1d */ /* 0x000fe20000010000 */
[----:B0-----:R-:W-:Y:S01]  /*0820*/  VIADD R40, R6, 0xffffffe ;  /* 0x0ffffffe06287836 */ /* 0x001fe20000000000 */
[----:B------:R-:W-:-:S04]  /*0830*/  ISETP.GE.AND P2, PT, R0, RZ, PT ;  /* 0x000000ff0000720c */ /* 0x000fc80003f46270 */
[----:B------:R0:W4:Y:S03]  /*0840*/  F2I.FTZ.U32.TRUNC.NTZ R41, R40 ;  /* 0x0000002800297305 */ /* 0x000126000021f000 */
[----:B------:R-:W-:Y:S02]  /*0850*/  @P0 VIADD R5, R5, 0x1 ;  /* 0x0000000105050836 */ /* 0x000fe40000000000 */
[----:B-1----:R-:W-:Y:S02]  /*0860*/  VIADD R4, R4, 0xffffffe ;  /* 0x0ffffffe04047836 */ /* 0x002fe40000000000 */
[----:B------:R-:W-:Y:S02]  /*0870*/  IMAD.MOV.U32 R6, RZ, RZ, R5 ;  /* 0x000000ffff067224 */ /* 0x000fe400078e0005 */
[----:B------:R1:W5:Y:S02]  /*0880*/  F2I.FTZ.U32.TRUNC.NTZ R5, R4 ;  /* 0x0000000400057305 */ /* 0x000364000021f000 */
[----:B------:R-:W-:Y:S01]  /*0890*/  @!P2 IMAD.MOV R6, RZ, RZ, -R6 ;  /* 0x000000ffff06a224 */ /* 0x000fe200078e0a06 */
[----:B------:R-:W-:Y:S01]  /*08a0*/  @!P1 LOP3.LUT R6, RZ, R11, RZ, 0x33, !PT ;  /* 0x0000000bff069212 */ /* 0x000fe200078e33ff */
[----:B0-----:R-:W-:Y:S01]  /*08b0*/  IMAD.MOV.U32 R40, RZ, RZ, RZ ;  /* 0x000000ffff287224 */ /* 0x001fe200078e00ff */
[----:B------:R-:W-:Y:S01]  /*08c0*/  ISETP.NE.U32.AND P1, PT, R107, RZ, PT ;  /* 0x000000ff6b00720c */ /* 0x000fe20003f25070 */
[----:B----4-:R-:W-:-:S02]  /*08d0*/  IMAD.MOV R12, RZ, RZ, -R41 ;  /* 0x000000ffff0c7224 */ /* 0x010fc400078e0a29 */
[----:B------:R-:W-:Y:S02]  /*08e0*/  IMAD.SHL.U32 R0, R6, 0x80, RZ ;  /* 0x0000008006007824 */ /* 0x000fe400078e00ff */
[----:B------:R-:W-:Y:S02]  /*08f0*/  IMAD R7, R12, R39, RZ ;  /* 0x000000270c077224 */ /* 0x000fe400078e02ff */
[C---:B------:R-:W-:Y:S01]  /*0900*/  VIADD R101, R0.reuse, 0x1 ;  /* 0x0000000100657836 */ /* 0x040fe20000000000 */
[----:B------:R-:W-:Y:S01]  /*0910*/  IABS R47, R0 ;  /* 0x00000000002f7213 */ /* 0x000fe20000000000 */
[----:B------:R-:W-:Y:S01]  /*0920*/  IMAD.HI.U32 R40, R41, R7, R40 ;  /* 0x0000000729287227 */ /* 0x000fe200078e0028 */
[----:B------:R-:W-:Y:S02]  /*0930*/  SHF.R.U32.HI R7, RZ, 0x5, R2 ;  /* 0x00000005ff077819 */ /* 0x000fe40000011602 */
[----:B------:R-:W-:Y:S01]  /*0940*/  IABS R46, R101 ;  /* 0x00000065002e7213 */ /* 0x000fe20000000000 */
[----:B------:R-:W-:Y:S01]  /*0950*/  IMAD.MOV R6, RZ, RZ, -R6 ;  /* 0x000000ffff067224 */ /* 0x000fe200078e0a06 */
[----:B------:R-:W-:Y:S01]  /*0960*/  R2UR UR7, R7 ;  /* 0x00000000070772ca */ /* 0x000fe200000e0000 */
[----:B------:R-:W-:Y:S01]  /*0970*/  VIADD R22, R0, 0x4 ;  /* 0x0000000400167836 */ /* 0x000fe20000000000 */
[----:B--2---:R-:W-:Y:S01]  /*0980*/  R2UR UR8, R9 ;  /* 0x00000000090872ca */ /* 0x004fe200000e0000 */
[----:B-1----:R-:W-:Y:S01]  /*0990*/  IMAD.HI.U32 R4, R40, R47, RZ ;  /* 0x0000002f28047227 */ /* 0x002fe200078e00ff */
[----:B------:R-:W-:Y:S02]  /*09a0*/  STL [R1+0x8e8], R101 ;  /* 0x0008e86501007387 */ /* 0x000fe40000100800 */
[----:B------:R-:W-:Y:S01]  /*09b0*/  IABS R43, R22 ;  /* 0x00000016002b7213 */ /* 0x000fe20000000000 */
[----:B------:R-:W-:-:S02]  /*09c0*/  IMAD R6, R11, R6, R8 ;  /* 0x000000060b067224 */ /* 0x000fc400078e0208 */
[----:B------:R-:W-:Y:S02]  /*09d0*/  IMAD.MOV R8, RZ, RZ, -R4 ;  /* 0x000000ffff087224 */ /* 0x000fe400078e0a04 */
[C---:B------:R-:W-:Y:S02]  /*09e0*/  VIADD R15, R0.reuse, 0x3 ;  /* 0x00000003000f7836 */ /* 0x040fe40000000000 */
[----:B------:R-:W-:Y:S01]  /*09f0*/  IMAD R47, R39, R8, R47 ;  /* 0x00000008272f7224 */ /* 0x000fe200078e022f */
[----:B------:R-:W-:Y:S01]  /*0a00*/  USHF.L.U32 UR4, UR7, 0x15, URZ ;  /* 0x0000001507047899 */ /* 0x000fe200080006ff */
[----:B------:R-:W-:Y:S01]  /*0a10*/  VIADD R16, R0, 0xc ;  /* 0x0000000c00107836 */ /* 0x000fe20000000000 */
[----:B------:R-:W-:Y:S01]  /*0a20*/  IABS R44, R15 ;  /* 0x0000000f002c7213 */ /* 0x000fe20000000000 */
[C---:B------:R-:W-:Y:S01]  /*0a30*/  IMAD.HI.U32 R7, R40.reuse, R46, RZ ;  /* 0x0000002e28077227 */ /* 0x040fe200078e00ff */
[----:B------:R-:W-:Y:S02]  /*0a40*/  ULOP3.LUT UR10, UR4, 0x600000, URZ, 0xc0, !UPT ;  /* 0x00600000040a7892 */ /* 0x000fe4000f8ec0ff */
[----:B------:R-:W-:Y:S01]  /*0a50*/  IABS R32, R16 ;  /* 0x0000001000207213 */ /* 0x000fe20000000000 */
[----:B------:R-:W-:Y:S01]  /*0a60*/  IMAD.HI.U32 R8, R40, R43, RZ ;  /* 0x0000002b28087227 */ /* 0x000fe200078e00ff */
[----:B------:R-:W-:-:S03]  /*0a70*/  UMOV UR4, 0x1 ;  /* 0x0000000100047882 */ /* 0x000fc60000000000 */
[C---:B------:R-:W-:Y:S02]  /*0a80*/  VIADD R13, R0.reuse, 0x8 ;  /* 0x00000008000d7836 */ /* 0x040fe40000000000 */
[----:B-----5:R-:W-:Y:S02]  /*0a90*/  IMAD.MOV R12, RZ, RZ, -R5 ;  /* 0x000000ffff0c7224 */ /* 0x020fe400078e0a05 */
[----:B------:R-:W-:Y:S01]  /*0aa0*/  IMAD.MOV R7, RZ, RZ, -R7 ;  /* 0x000000ffff077224 */ /* 0x000fe200078e0a07 */
[----:B------:R-:W-:Y:S01]  /*0ab0*/  IABS R42, R13 ;  /* 0x0000000d002a7213 */ /* 0x000fe20000000000 */
[C---:B------:R-:W-:Y:S02]  /*0ac0*/  VIADD R25, R0.reuse, 0x2 ;  /* 0x0000000200197836 */ /* 0x040fe40000000000 */
[----:B------:R-:W-:Y:S02]  /*0ad0*/  VIADD R14, R0, 0x9 ;  /* 0x00000009000e7836 */ /* 0x000fe40000000000 */
[----:B------:R-:W-:Y:S01]  /*0ae0*/  IMAD.MOV R8, RZ, RZ, -R8 ;  /* 0x000000ffff087224 */ /* 0x000fe200078e0a08 */
[----:B------:R-:W-:Y:S01]  /*0af0*/  STL [R1+0x8e4], R25 ;  /* 0x0008e41901007387 */ /* 0x000fe20000100800 */
[----:B------:R-:W-:Y:S01]  /*0b00*/  IMAD R9, R12, R3, RZ ;  /* 0x000000030c097224 */ /* 0x000fe200078e02ff */
[----:B------:R-:W-:Y:S01]  /*0b10*/  IABS R41, R14 ;  /* 0x0000000e00297213 */ /* 0x000fe20000000000 */
[----:B------:R-:W-:Y:S01]  /*0b20*/  IMAD.MOV.U32 R4, RZ, RZ, RZ ;  /* 0x000000ffff047224 */ /* 0x000fe200078e00ff */
[----:B------:R0:W-:Y:S01]  /*0b30*/  STL [R1+0x8e0], R15 ;  /* 0x0008e00f01007387 */ /* 0x0001e20000100800 */
[C---:B------:R-:W-:Y:S01]  /*0b40*/  IMAD R46, R39.reuse, R7, R46 ;  /* 0x00000007272e7224 */ /* 0x040fe200078e022e */
[----:B------:R-:W-:Y:S01]  /*0b50*/  IABS R45, R25 ;  /* 0x00000019002d7213 */ /* 0x000fe20000000000 */
[----:B------:R-:W-:Y:S01]  /*0b60*/  IMAD R43, R39, R8, R43 ;  /* 0x00000008272b7224 */ /* 0x000fe200078e022b */
[----:B------:R-:W-:Y:S01]  /*0b70*/  STL [R1+0x8ec], R22 ;  /* 0x0008ec1601007387 */ /* 0x000fe20000100800 */
[----:B------:R-:W-:-:S02]  /*0b80*/  VIADD R18, R0, 0xb ;  /* 0x0000000b00127836 */ /* 0x000fc40000000000 */
[----:B------:R-:W-:Y:S01]  /*0b90*/  VIADD R103, R0, 0x30 ;  /* 0x0000003000677836 */ /* 0x000fe20000000000 */
[----:B------:R-:W-:Y:S01]  /*0ba0*/  STL [R1+0x8f0], R13 ;  /* 0x0008f00d01007387 */ /* 0x000fe20000100800 */
[----:B------:R-:W-:Y:S01]  /*0bb0*/  IMAD.HI.U32 R7, R40, R44, RZ ;  /* 0x0000002c28077227 */ /* 0x000fe200078e00ff */
[----:B------:R-:W-:Y:S02]  /*0bc0*/  IABS R33, R18 ;  /* 0x0000001200217213 */ /* 0x000fe40000000000 */
[----:B------:R1:W-:Y:S01]  /*0bd0*/  STL [R1+0x8f4], R14 ;  /* 0x0008f40e01007387 */ /* 0x0003e20000100800 */
[----:B------:R-:W-:Y:S01]  /*0be0*/  VIADD R165, R0, 0xa ;  /* 0x0000000a00a57836 */ /* 0x000fe20000000000 */
[----:B------:R-:W-:Y:S01]  /*0bf0*/  IABS R84, R103 ;  /* 0x0000006700547213 */ /* 0x000fe20000000000 */
[----:B------:R-:W-:-:S03]  /*0c00*/  IMAD.HI.U32 R8, R40, R32, RZ ;  /* 0x0000002028087227 */ /* 0x000fc600078e00ff */
[----:B------:R-:W-:Y:S01]  /*0c10*/  STL [R1+0x8f8], R165 ;  /* 0x0008f8a501007387 */ /* 0x000fe20000100800 */
[----:B------:R-:W-:Y:S01]  /*0c20*/  IMAD.HI.U32 R4, R5, R9, R4 ;  /* 0x0000000905047227 */ /* 0x000fe200078e0004 */
[----:B------:R-:W-:Y:S02]  /*0c30*/  IABS R34, R165 ;  /* 0x000000a500227213 */ /* 0x000fe40000000000 */
[----:B------:R-:W-:Y:S01]  /*0c40*/  STL [R1+0x8fc], R18 ;  /* 0x0008fc1201007387 */ /* 0x000fe20000100800 */
[----:B------:R-:W-:Y:S02]  /*0c50*/  VIADD R104, R0, 0x10 ;  /* 0x0000001000687836 */ /* 0x000fe40000000000 */
[----:B------:R-:W-:Y:S01]  /*0c60*/  IMAD.IADD R5, R10, 0x1, R6 ;  /* 0x000000010a057824 */ /* 0x000fe200078e0206 */
[----:B------:R-:W-:Y:S01]  /*0c70*/  STL [R1+0x900], R16 ;  /* 0x0009001001007387 */ /* 0x000fe20000100800 */
[----:B------:R-:W-:Y:S01]  /*0c80*/  IMAD.HI.U32 R9, R40, R42, RZ ;  /* 0x0000002a28097227 */ /* 0x000fe200078e00ff */
[----:B------:R-:W-:-:S02]  /*0c90*/  IABS R100, R104 ;  /* 0x0000006800647213 */ /* 0x000fc40000000000 */
[----:B------:R-:W-:Y:S01]  /*0ca0*/  STL [R1+0x904], R104 ;  /* 0x0009046801007387 */ /* 0x000fe20000100800 */
[----:B------:R-:W-:Y:S02]  /*0cb0*/  IMAD.MOV R7, RZ, RZ, -R7 ;  /* 0x000000ffff077224 */ /* 0x000fe400078e0a07 */
[----:B------:R-:W-:Y:S02]  /*0cc0*/  VIADD R24, R0, 0x18 ;  /* 0x0000001800187836 */ /* 0x000fe40000000000 */
[----:B------:R-:W-:Y:S02]  /*0cd0*/  IMAD.MOV R8, RZ, RZ, -R8 ;  /* 0x000000ffff087224 */ /* 0x000fe400078e0a08 */
[----:B------:R-:W-:Y:S01]  /*0ce0*/  IMAD.HI.U32 R10, R40, R41, RZ ;  /* 0x00000029280a7227 */ /* 0x000fe200078e00ff */
[----:B------:R-:W-:Y:S01]  /*0cf0*/  STL [R1+0x914], R24 ;  /* 0x0009141801007387 */ /* 0x000fe20000100800 */
[----:B------:R-:W-:Y:S02]  /*0d00*/  IABS R96, R24 ;  /* 0x0000001800607213 */ /* 0x000fe40000000000 */
[----:B0-----:R-:W-:-:S02]  /*0d10*/  VIADD R15, R0, 0x20 ;  /* 0x00000020000f7836 */ /* 0x001fc40000000000 */
[C---:B-1----:R-:W-:Y:S02]  /*0d20*/  VIADD R14, R0.reuse, 0x28 ;  /* 0x00000028000e7836 */ /* 0x042fe40000000000 */
[----:B------:R-:W-:Y:S01]  /*0d30*/  IMAD.MOV R9, RZ, RZ, -R9 ;  /* 0x000000ffff097224 */ /* 0x000fe200078e0a09 */
[----:B------:R-:W-:Y:S01]  /*0d40*/  STL [R1+0x930], R15 ;  /* 0x0009300f01007387 */ /* 0x000fe20000100800 */
[C---:B------:R-:W-:Y:S01]  /*0d50*/  IMAD R44, R39.reuse, R7, R44 ;  /* 0x00000007272c7224 */ /* 0x040fe200078e022c */
[----:B------:R-:W-:Y:S01]  /*0d60*/  IABS R88, R14 ;  /* 0x0000000e00587213 */ /* 0x000fe20000000000 */
[----:B------:R-:W-:Y:S01]  /*0d70*/  IMAD R32, R39, R8, R32 ;  /* 0x0000000827207224 */ /* 0x000fe200078e0220 */
[----:B------:R-:W-:Y:S01]  /*0d80*/  STL [R1+0x934], R14 ;  /* 0x0009340e01007387 */ /* 0x000fe20000100800 */
[C---:B------:R-:W-:Y:S01]  /*0d90*/  VIADD R11, R0.reuse, 0x38 ;  /* 0x00000038000b7836 */ /* 0x040fe20000000000 */
[----:B------:R-:W-:Y:S01]  /*0da0*/  IABS R92, R15 ;  /* 0x0000000f005c7213 */ /* 0x000fe20000000000 */
[----:B------:R-:W-:Y:S01]  /*0db0*/  VIADD R157, R0, 0x58 ;  /* 0x00000058009d7836 */ /* 0x000fe20000000000 */
[----:B------:R-:W-:Y:S01]  /*0dc0*/  STL [R1+0x944], R103 ;  /* 0x0009446701007387 */ /* 0x000fe20000100800 */
[----:B------:R-:W-:Y:S01]  /*0dd0*/  IMAD.MOV R10, RZ, RZ, -R10 ;  /* 0x000000ffff0a7224 */ /* 0x000fe200078e0a0a */
[----:B------:R-:W-:Y:S01]  /*0de0*/  IABS R80, R11 ;  /* 0x0000000b00507213 */ /* 0x000fe20000000000 */
[----:B------:R-:W-:Y:S01]  /*0df0*/  IMAD.HI.U32 R7, R40, R33, RZ ;  /* 0x0000002128077227 */ /* 0x000fe200078e00ff */
[----:B------:R0:W-:Y:S01]  /*0e00*/  STL [R1+0x964], R11 ;  /* 0x0009640b01007387 */ /* 0x0001e20000100800 */
[----:B------:R-:W-:-:S02]  /*0e10*/  IABS R64, R157 ;  /* 0x0000009d00407213 */ /* 0x000fc40000000000 */
[----:B------:R-:W-:-:S04]  /*0e20*/  IMAD.HI.U32 R8, R40, R84, RZ ;  /* 0x0000005428087227 */ /* 0x000fc800078e00ff */
[C---:B------:R-:W-:Y:S02]  /*0e30*/  VIADD R17, R0.reuse, 0x40 ;  /* 0x0000004000117836 */ /* 0x040fe40000000000 */
[C---:B------:R-:W-:Y:S02]  /*0e40*/  IMAD R42, R39.reuse, R9, R42 ;  /* 0x00000009272a7224 */ /* 0x040fe400078e022a */
[----:B------:R-:W-:Y:S01]  /*0e50*/  VIADD R20, R0, 0x48 ;  /* 0x0000004800147836 */ /* 0x000fe20000000000 */
[----:B------:R-:W-:Y:S01]  /*0e60*/  STL [R1+0x994], R17 ;  /* 0x0009941101007387 */ /* 0x000fe20000100800 */
[----:B------:R-:W-:Y:S01]  /*0e70*/  IMAD R41, R39, R10, R41 ;  /* 0x0000000a27297224 */ /* 0x000fe200078e0229 */
[----:B------:R-:W-:Y:S01]  /*0e80*/  IABS R76, R17 ;  /* 0x00000011004c7213 */ /* 0x000fe20000000000 */
[----:B------:R-:W-:Y:S01]  /*0e90*/  IMAD.HI.U32 R9, R40, R100, RZ ;  /* 0x0000006428097227 */ /* 0x000fe200078e00ff */
[----:B------:R-:W-:Y:S01]  /*0ea0*/  STL [R1+0x9c4], R20 ;  /* 0x0009c41401007387 */ /* 0x000fe20000100800 */
[----:B------:R-:W-:-:S02]  /*0eb0*/  IABS R72, R20 ;  /* 0x0000001400487213 */ /* 0x000fc40000000000 */
[----:B------:R-:W-:Y:S02]  /*0ec0*/  IMAD.MOV R12, RZ, RZ, -R7 ;  /* 0x000000ffff0c7224 */ /* 0x000fe400078e0a07 */
[----:B------:R-:W-:Y:S02]  /*0ed0*/  IMAD.MOV R8, RZ, RZ, -R8 ;  /* 0x000000ffff087224 */ /* 0x000fe400078e0a08 */
[----:B------:R-:W-:Y:S02]  /*0ee0*/  VIADD R150, R0, 0x50 ;  /* 0x0000005000967836 */ /* 0x000fe40000000000 */
[----:B------:R-:W-:-:S03]  /*0ef0*/  IMAD.HI.U32 R10, R40, R96, RZ ;  /* 0x00000060280a7227 */ /* 0x000fc600078e00ff */
[----:B------:R-:W-:Y:S01]  /*0f00*/  STL [R1+0x9cc], R150 ;  /* 0x0009cc9601007387 */ /* 0x000fe20000100800 */
[C---:B0-----:R-:W-:Y:S01]  /*0f10*/  VIADD R11, R0.reuse, 0x60 ;  /* 0x00000060000b7836 */ /* 0x041fe20000000000 */
[----:B------:R-:W-:Y:S01]  /*0f20*/  IABS R68, R150 ;  /* 0x0000009600447213 */ /* 0x000fe20000000000 */
[C---:B------:R-:W-:Y:S02]  /*0f30*/  VIADD R156, R0.reuse, 0x68 ;  /* 0x00000068009c7836 */ /* 0x040fe40000000000 */
[----:B------:R-:W-:Y:S01]  /*0f40*/  IMAD.MOV R9, RZ, RZ, -R9 ;  /* 0x000000ffff097224 */ /* 0x000fe200078e0a09 */
[----:B------:R0:W-:Y:S01]  /*0f50*/  STL [R1+0x99c], R11 ;  /* 0x00099c0b01007387 */ /* 0x0001e20000100800 */
        /* <DEDUP_REMOVED lines=11> */
[----:B------:R-:W-:Y:S01]  /*1010*/  STL [R1+0x978], R14 ;  /* 0x0009780e01007387 */ /* 0x000fe20000100800 */
[----:B------:R-:W-:-:S02]  /*1020*/  IABS R91, R21 ;  /* 0x00000015005b7213 */ /* 0x000fc40000000000 */
[C---:B------:R-:W-:Y:S02]  /*1030*/  VIADD R12, R0.reuse, 0x78 ;  /* 0x00000078000c7836 */ /* 0x040fe40000000000 */
[C---:B------:R-:W-:Y:S02]  /*1040*/  VIADD R102, R0.reuse, 0x11 ;  /* 0x0000001100667836 */ /* 0x040fe40000000000 */
[----:B0-----:R-:W-:Y:S01]  /*1050*/  VIADD R11, R0, 0x19 ;  /* 0x00000019000b7836 */ /* 0x001fe20000000000 */
[----:B------:R-:W-:Y:S01]  /*1060*/  STL [R1+0x95c], R12 ;  /* 0x00095c0c01007387 */ /* 0x000fe20000100800 */
[C---:B------:R-:W-:Y:S01]  /*1070*/  IMAD R100, R39.reuse, R9, R100 ;  /* 0x0000000927647224 */ /* 0x040fe200078e0264 */
[----:B------:R-:W-:Y:S01]  /*1080*/  IABS R50, R12 ;  /* 0x0000000c00327213 */ /* 0x000fe20000000000 */
[----:B------:R-:W-:Y:S01]  /*1090*/  IMAD R96, R39, R10, R96 ;  /* 0x0000000a27607224 */ /* 0x000fe200078e0260 */
[----:B------:R-:W-:Y:S01]  /*10a0*/  STL [R1+0x908], R102 ;  /* 0x0009086601007387 */ /* 0x000fe20000100800 */
[----:B------:R-:W-:Y:S01]  /*10b0*/  IMAD.HI.U32 R9, R40, R80, RZ ;  /* 0x0000005028097227 */ /* 0x000fe200078e00ff */
[----:B------:R-:W-:-:S02]  /*10c0*/  IABS R95, R11 ;  /* 0x0000000b005f7213 */ /* 0x000fc40000000000 */
[----:B------:R0:W-:Y:S01]  /*10d0*/  STL [R1+0x918], R11 ;  /* 0x0009180b01007387 */ /* 0x0001e20000100800 */
[----:B------:R-:W-:Y:S01]  /*10e0*/  IMAD.MOV R8, RZ, RZ, -R8 ;  /* 0x000000ffff087224 */ /* 0x000fe200078e0a08 */
[----:B------:R-:W-:Y:S01]  /*10f0*/  IABS R99, R102 ;  /* 0x0000006600637213 */ /* 0x000fe20000000000 */
[C---:B------:R-:W-:Y:S01]  /*1100*/  IMAD.HI.U32 R10, R40.reuse, R76, RZ ;  /* 0x0000004c280a7227 */ /* 0x040fe200078e00ff */
[----:B------:R-:W-:Y:S03]  /*1110*/  STL [R1+0x92c], R21 ;  /* 0x00092c1501007387 */ /* 0x000fe60000100800 */
[----:B------:R-:W-:-:S04]  /*1120*/  IMAD.HI.U32 R7, R40, R88, RZ ;  /* 0x0000005828077227 */ /* 0x000fc800078e00ff */
[----:B------:R-:W-:Y:S02]  /*1130*/  IMAD.MOV R9, RZ, RZ, -R9 ;  /* 0x000000ffff097224 */ /* 0x000fe400078e0a09 */
[----:B------:R-:W-:Y:S02]  /*1140*/  IMAD R64, R39, R8, R64 ;  /* 0x0000000827407224 */ /* 0x000fe400078e0240 */
[----:B0-----:R-:W-:Y:S02]  /*1150*/  VIADD R11, R0, 0x39 ;  /* 0x00000039000b7836 */ /* 0x001fe40000000000 */
[----:B------:R-:W-:Y:S02]  /*1160*/  IMAD.MOV R10, RZ, RZ, -R10 ;  /* 0x000000ffff0a7224 */ /* 0x000fe400078e0a0a */
[----:B------:R-:W-:Y:S01]  /*1170*/  IMAD.HI.U32 R8, R40, R91, RZ ;  /* 0x0000005b28087227 */ /* 0x000fe200078e00ff */
[----:B------:R-:W-:-:S03]  /*1180*/  IABS R79, R11 ;  /* 0x0000000b004f7213 */ /* 0x000fc60000000000 */
[----:B------:R-:W-:Y:S02]  /*1190*/  IMAD.MOV R7, RZ, RZ, -R7 ;  /* 0x000000ffff077224 */ /* 0x000fe400078e0a07 */
[----:B------:R-:W-:Y:S02]  /*11a0*/  VIADD R15, R0, 0x29 ;  /* 0x00000029000f7836 */ /* 0x000fe40000000000 */
[C---:B------:R-:W-:Y:S02]  /*11b0*/  IMAD R80, R39.reuse, R9, R80 ;  /* 0x0000000927507224 */ /* 0x040fe400078e0250 */
[----:B------:R-:W-:Y:S01]  /*11c0*/  IMAD R76, R39, R10, R76 ;  /* 0x0000000a274c7224 */ /* 0x000fe200078e024c */
[----:B------:R0:W-:Y:S01]  /*11d0*/  STL [R1+0x938], R15 ;  /* 0x0009380f01007387 */ /* 0x0001e20000100800 */
[----:B------:R-:W-:Y:S01]  /*11e0*/  IMAD.HI.U32 R9, R40, R60, RZ ;  /* 0x0000003c28097227 */ /* 0x000fe200078e00ff */
[----:B------:R-:W-:-:S03]  /*11f0*/  IABS R87, R15 ;  /* 0x0000000f00577213 */ /* 0x000fc60000000000 */
[----:B------:R-:W-:Y:S02]  /*1200*/  IMAD.MOV R8, RZ, RZ, -R8 ;  /* 0x000000ffff087224 */ /* 0x000fe400078e0a08 */
[----:B------:R-:W-:Y:S02]  /*1210*/  VIADD R14, R0, 0x31 ;  /* 0x00000031000e7836 */ /* 0x000fe40000000000 */
[----:B------:R-:W-:-:S03]  /*1220*/  IMAD.HI.U32 R6, R40, R45, RZ ;  /* 0x0000002d28067227 */ /* 0x000fc600078e00ff */
[----:B------:R-:W-:Y:S01]  /*1230*/  STL [R1+0x948], R14 ;  /* 0x0009480e01007387 */ /* 0x000fe20000100800 */
[----:B------:R-:W-:Y:S01]  /*1240*/  IMAD R88, R39, R7, R88 ;  /* 0x0000000727587224 */ /* 0x000fe200078e0258 */
[----:B------:R-:W-:Y:S01]  /*1250*/  IABS R83, R14 ;  /* 0x0000000e00537213 */ /* 0x000fe20000000000 */
[C---:B------:R-:W-:Y:S01]  /*1260*/  IMAD.HI.U32 R10, R40.reuse, R56, RZ ;  /* 0x00000038280a7227 */ /* 0x040fe200078e00ff */
[----:B------:R1:W-:Y:S03]  /*1270*/  STL [R1+0x968], R11 ;  /* 0x0009680b01007387 */ /* 0x0003e60000100800 */
[----:B------:R-:W-:-:S04]  /*1280*/  IMAD.HI.U32 R7, R40, R68, RZ ;  /* 0x0000004428077227 */ /* 0x000fc800078e00ff */
[C---:B------:R-:W-:Y:S02]  /*1290*/  VIADD R158, R0.reuse, 0x41 ;  /* 0x00000041009e7836 */ /* 0x040fe40000000000 */
[C---:B------:R-:W-:Y:S02]  /*12a0*/  VIADD R118, R0.reuse, 0x49 ;  /* 0x0000004900767836 */ /* 0x040fe40000000000 */
[----:B------:R-:W-:Y:S01]  /*12b0*/  IMAD.MOV R9, RZ, RZ, -R9 ;  /* 0x000000ffff097224 */ /* 0x000fe200078e0a09 */
[----:B------:R-:W-:Y:S01]  /*12c0*/  STL [R1+0x998], R158 ;  /* 0x0009989e01007387 */ /* 0x000fe20000100800 */
[----:B------:R-:W-:Y:S01]  /*12d0*/  IMAD R91, R39, R8, R91 ;  /* 0x00000008275b7224 */ /* 0x000fe200078e025b */
[----:B------:R-:W-:Y:S01]  /*12e0*/  IABS R71, R118 ;  /* 0x0000007600477213 */ /* 0x000fe20000000000 */
[C---:B------:R-:W-:Y:S01]  /*12f0*/  VIADD R105, R0.reuse, 0x51 ;  /* 0x0000005100697836 */ /* 0x040fe20000000000 */
[----:B------:R-:W-:Y:S01]  /*1300*/  STL [R1+0x9c8], R118 ;  /* 0x0009c87601007387 */ /* 0x000fe20000100800 */
[----:B0-----:R-:W-:Y:S01]  /*1310*/  VIADD R15, R0, 0x61 ;  /* 0x00000061000f7836 */ /* 0x001fe20000000000 */
[----:B------:R-:W-:Y:S01]  /*1320*/  IABS R75, R158 ;  /* 0x0000009e004b7213 */ /* 0x000fe20000000000 */
[----:B------:R-:W-:Y:S01]  /*1330*/  IMAD.MOV R6, RZ, RZ, -R6 ;  /* 0x000000ffff067224 */ /* 0x000fe200078e0a06 */
[----:B------:R-:W-:Y:S01]  /*1340*/  STL [R1+0x9c0], R105 ;  /* 0x0009c06901007387 */ /* 0x000fe20000100800 */
[----:B------:R-:W-:Y:S01]  /*1350*/  IMAD.MOV R10, RZ, RZ, -R10 ;  /* 0x000000ffff0a7224 */ /* 0x000fe200078e0a0a */
[----:B------:R-:W-:Y:S01]  /*1360*/  IABS R59, R15 ;  /* 0x0000000f003b7213 */ /* 0x000fe20000000000 */
[----:B------:R-:W-:Y:S01]  /*1370*/  IMAD.HI.U32 R8, R40, R79, RZ ;  /* 0x0000004f28087227 */ /* 0x000fe200078e00ff */
[----:B------:R-:W-:-:S03]  /*1380*/  IABS R67, R105 ;  /* 0x0000006900437213 */ /* 0x000fc60000000000 */
[C---:B------:R-:W-:Y:S02]  /*1390*/  VIADD R19, R0.reuse, 0x59 ;  /* 0x0000005900137836 */ /* 0x040fe40000000000 */
[----:B------:R-:W-:Y:S02]  /*13a0*/  IMAD.MOV R7, RZ, RZ, -R7 ;  /* 0x000000ffff077224 */ /* 0x000fe400078e0a07 */
[----:B-1----:R-:W-:Y:S01]  /*13b0*/  VIADD R11, R0, 0x69 ;  /* 0x00000069000b7836 */ /* 0x002fe20000000000 */
[----:B------:R-:W-:Y:S01]  /*13c0*/  STL [R1+0x9b0], R19 ;  /* 0x0009b01301007387 */ /* 0x000fe20000100800 */
[C---:B------:R-:W-:Y:S01]  /*13d0*/  IMAD R60, R39.reuse, R9, R60 ;  /* 0x00000009273c7224 */ /* 0x040fe200078e023c */
[----:B------:R-:W-:Y:S01]  /*13e0*/  IABS R63, R19 ;  /* 0x00000013003f7213 */ /* 0x000fe20000000000 */
[C---:B------:R-:W-:Y:S01]  /*13f0*/  IMAD R45, R39.reuse, R6, R45 ;  /* 0x00000006272d7224 */ /* 0x040fe200078e022d */
[----:B------:R0:W-:Y:S01]  /*1400*/  STL [R1+0x990], R15 ;  /* 0x0009900f01007387 */ /* 0x0001e20000100800 */
[----:B------:R-:W-:Y:S01]  /*1410*/  IMAD R56, R39, R10, R56 ;  /* 0x0000000a27387224 */ /* 0x000fe200078e0238 */
[----:B------:R-:W-:Y:S01]  /*1420*/  IABS R55, R11 ;  /* 0x0000000b00377213 */ /* 0x000fe20000000000 */
[----:B------:R-:W-:Y:S01]  /*1430*/  IMAD.HI.U32 R9, R40, R53, RZ ;  /* 0x0000003528097227 */ /* 0x000fe200078e00ff */
[----:B------:R1:W-:Y:S03]  /*1440*/  STL [R1+0x980], R11 ;  /* 0x0009800b01007387 */ /* 0x0003e60000100800 */
[----:B------:R-:W-:-:S02]  /*1450*/  IMAD.MOV R8, RZ, RZ, -R8 ;  /* 0x000000ffff087224 */ /* 0x000fc400078e0a08 */
[----:B------:R-:W-:-:S04]  /*1460*/  IMAD.HI.U32 R6, R40, R34, RZ ;  /* 0x0000002228067227 */ /* 0x000fc800078e00ff */
[----:B------:R-:W-:Y:S02]  /*1470*/  IMAD R68, R39, R7, R68 ;  /* 0x0000000727447224 */ /* 0x000fe400078e0244 */
[----:B------:R-:W-:-:S04]  /*1480*/  IMAD.HI.U32 R10, R40, R50, RZ ;  /* 0x00000032280a7227 */ /* 0x000fc800078e00ff */
[----:B------:R-:W-:-:S04]  /*1490*/  IMAD.HI.U32 R7, R40, R95, RZ ;  /* 0x0000005f28077227 */ /* 0x000fc800078e00ff */
[C---:B------:R-:W-:Y:S02]  /*14a0*/  VIADD R164, R0.reuse, 0x71 ;  /* 0x0000007100a47836 */ /* 0x040fe40000000000 */
[----:B------:R-:W-:Y:S02]  /*14b0*/  IMAD.MOV R12, RZ, RZ, -R9 ;  /* 0x000000ffff0c7224 */ /* 0x000fe400078e0a09 */
[----:B------:R-:W-:Y:S01]  /*14c0*/  IMAD R79, R39, R8, R79 ;  /* 0x00000008274f7224 */ /* 0x000fe200078e024f */
[----:B------:R-:W-:Y:S01]  /*14d0*/  STL [R1+0x96c], R164 ;  /* 0x00096ca401007387 */ /* 0x000fe20000100800 */
[C---:B0-----:R-:W-:Y:S01]  /*14e0*/  VIADD R15, R0.reuse, 0x79 ;  /* 0x00000079000f7836 */ /* 0x041fe20000000000 */
[----:B------:R-:W-:Y:S01]  /*14f0*/  IABS R52, R164 ;  /* 0x000000a400347213 */ /* 0x000fe20000000000 */
[----:B-1----:R-:W-:Y:S02]  /*1500*/  VIADD R11, R0, 0x22 ;  /* 0x00000022000b7836 */ /* 0x002fe40000000000 */
[----:B------:R-:W-:Y:S01]  /*1510*/  IMAD.MOV R6, RZ, RZ, -R6 ;  /* 0x000000ffff067224 */ /* 0x000fe200078e0a06 */
[----:B------:R0:W-:Y:S01]  /*1520*/  STL [R1+0x958], R15 ;  /* 0x0009580f01007387 */ /* 0x0001e20000100800 */
[----:B------:R-:W-:Y:S01]  /*1530*/  IMAD.MOV R9, RZ, RZ, -R10 ;  /* 0x000000ffff097224 */ /* 0x000fe200078e0a0a */
[----:B------:R-:W-:Y:S01]  /*1540*/  IABS R90, R11 ;  /* 0x0000000b005a7213 */ /* 0x000fe20000000000 */
[----:B------:R-:W-:Y:S01]  /*1550*/  IMAD.HI.U32 R8, R40, R59, RZ ;  /* 0x0000003b28087227 */ /* 0x000fe200078e00ff */
[----:B------:R-:W-:-:S03]  /*1560*/  IABS R49, R15 ;  /* 0x0000000f00317213 */ /* 0x000fc60000000000 */
[C---:B------:R-:W-:Y:S02]  /*1570*/  VIADD R27, R0.reuse, 0x12 ;  /* 0x00000012001b7836 */ /* 0x040fe40000000000 */
[----:B------:R-:W-:Y:S01]  /*1580*/  IMAD.MOV R10, RZ, RZ, -R7 ;  /* 0x000000ffff0a7224 */ /* 0x000fe200078e0a07 */
[----:B0-----:R-:W0:Y:S01]  /*1590*/  LDC R15, c[0x0][0x3a0] ;  /* 0x0000e800ff0f7b82 */ /* 0x001e220000000800 */
[----:B------:R-:W-:Y:S01]  /*15a0*/  VIADD R146, R0, 0x1a ;  /* 0x0000001a00927836 */ /* 0x000fe20000000000 */
[----:B------:R-:W-:Y:S01]  /*15b0*/  STL [R1+0x90c], R27 ;  /* 0x00090c1b01007387 */ /* 0x000fe20000100800 */
[C---:B------:R-:W-:Y:S01]  /*15c0*/  IMAD.HI.U32 R7, R40.reuse, R83, RZ ;  /* 0x0000005328077227 */ /* 0x040fe200078e00ff */
[----:B------:R-:W-:Y:S02]  /*15d0*/  IABS R98, R27 ;  /* 0x0000001b00627213 */ /* 0x000fe40000000000 */
[----:B------:R-:W-:Y:S01]  /*15e0*/  STL [R1+0x91c], R146 ;  /* 0x00091c9201007387 */ /* 0x000fe20000100800 */
[----:B------:R-:W-:Y:S01]  /*15f0*/  IMAD R34, R39, R6, R34 ;  /* 0x0000000627227224 */ /* 0x000fe200078e0222 */
[----:B------:R-:W-:Y:S01]  /*1600*/  IABS R94, R146 ;  /* 0x00000092005e7213 */ /* 0x000fe20000000000 */
[----:B------:R-:W-:Y:S01]  /*1610*/  IMAD.MOV R8, RZ, RZ, -R8 ;  /* 0x000000ffff087224 */ /* 0x000fe200078e0a08 */
[----:B------:R1:W-:Y:S01]  /*1620*/  STL [R1+0x928], R11 ;  /* 0x0009280b01007387 */ /* 0x0003e20000100800 */
[----:B------:R-:W-:-:S04]  /*1630*/  IMAD.HI.U32 R6, R40, R92, RZ ;  /* 0x0000005c28067227 */ /* 0x000fc800078e00ff */
[----:B------:R-:W-:Y:S02]  /*1640*/  IMAD R53, R39, R12, R53 ;  /* 0x0000000c27357224 */ /* 0x000fe400078e0235 */
[----:B------:R-:W-:Y:S02]  /*1650*/  IMAD.MOV R12, RZ, RZ, -R7 ;  /* 0x000000ffff0c7224 */ /* 0x000fe400078e0a07 */
[----:B------:R-:W-:-:S04]  /*1660*/  IMAD.HI.U32 R7, R40, R63, RZ ;  /* 0x0000003f28077227 */ /* 0x000fc800078e00ff */
[----:B------:R-:W-:Y:S02]  /*1670*/  IMAD R59, R39, R8, R59 ;  /* 0x00000008273b7224 */ /* 0x000fe400078e023b */
[----:B-1----:R-:W-:Y:S02]  /*1680*/  VIADD R11, R0, 0x42 ;  /* 0x00000042000b7836 */ /* 0x002fe40000000000 */
[----:B------:R-:W-:Y:S02]  /*1690*/  IMAD.MOV R6, RZ, RZ, -R6 ;  /* 0x000000ffff067224 */ /* 0x000fe400078e0a06 */
[----:B------:R-:W-:Y:S01]  /*16a0*/  IMAD.HI.U32 R8, R40, R90, RZ ;  /* 0x0000005a28087227 */ /* 0x000fe200078e00ff */
[----:B------:R-:W-:-:S03]  /*16b0*/  IABS R74, R11 ;  /* 0x0000000b004a7213 */ /* 0x000fc60000000000 */
[C---:B------:R-:W-:Y:S02]  /*16c0*/  IMAD R83, R39.reuse, R12, R83 ;  /* 0x0000000c27537224 */ /* 0x040fe400078e0253 */
[----:B------:R-:W-:Y:S02]  /*16d0*/  IMAD.MOV R12, RZ, RZ, -R7 ;  /* 0x000000ffff0c7224 */ /* 0x000fe400078e0a07 */
[----:B------:R-:W-:Y:S02]  /*16e0*/  IMAD R92, R39, R6, R92 ;  /* 0x00000006275c7224 */ /* 0x000fe400078e025c */
[----:B------:R-:W-:Y:S02]  /*16f0*/  IMAD.MOV R8, RZ, RZ, -R8 ;  /* 0x000000ffff087224 */ /* 0x000fe400078e0a08 */
[----:B------:R-:W-:-:S04]  /*1700*/  IMAD.HI.U32 R6, R40, R72, RZ ;  /* 0x0000004828067227 */ /* 0x000fc800078e00ff */
[C---:B------:R-:W-:Y:S02]  /*1710*/  IMAD R63, R39.reuse, R12, R63 ;  /* 0x0000000c273f7224 */ /* 0x040fe400078e023f */
[C---:B------:R-:W-:Y:S02]  /*1720*/  VIADD R35, R0.reuse, 0x2a ;  /* 0x0000002a00237836 */ /* 0x040fe40000000000 */
[C---:B------:R-:W-:Y:S02]  /*1730*/  VIADD R12, R0.reuse, 0x32 ;  /* 0x00000032000c7836 */ /* 0x040fe40000000000 */
        /* <DEDUP_REMOVED lines=11> */
[C---:B------:R-:W-:Y:S01]  /*17f0*/  VIADD R111, R0.reuse, 0x4a ;  /* 0x0000004a006f7836 */ /* 0x040fe20000000000 */
[----:B------:R1:W-:Y:S01]  /*1800*/  STL [R1+0x9a4], R11 ;  /* 0x0009a40b01007387 */ /* 0x0003e20000100800 */
[C---:B------:R-:W-:Y:S01]  /*1810*/  VIADD R19, R0.reuse, 0x52 ;  /* 0x0000005200137836 */ /* 0x040fe20000000000 */
[----:B------:R-:W-:Y:S01]  /*1820*/  IABS R78, R31 ;  /* 0x0000001f004e7213 */ /* 0x000fe20000000000 */
[C---:B------:R-:W-:Y:S01]  /*1830*/  VIADD R38, R0.reuse, 0x5a ;  /* 0x0000005a00267836 */ /* 0x040fe20000000000 */
[----:B------:R-:W-:Y:S01]  /*1840*/  STL [R1+0x9d4], R111 ;  /* 0x0009d46f01007387 */ /* 0x000fe20000100800 */
[----:B------:R-:W-:Y:S01]  /*1850*/  IMAD R72, R39, R6, R72 ;  /* 0x0000000627487224 */ /* 0x000fe200078e0248 */
[----:B------:R-:W-:Y:S01]  /*1860*/  IABS R66, R19 ;  /* 0x0000001300427213 */ /* 0x000fe20000000000 */
[----:B------:R-:W-:Y:S01]  /*1870*/  IMAD.MOV R8, RZ, RZ, -R8 ;  /* 0x000000ffff087224 */ /* 0x000fe200078e0a08 */
[----:B------:R-:W-:Y:S01]  /*1880*/  STL [R1+0x9bc], R19 ;  /* 0x0009bc1301007387 */ /* 0x000fe20000100800 */
[----:B------:R-:W-:Y:S01]  /*1890*/  VIADD R30, R0, 0x62 ;  /* 0x00000062001e7836 */ /* 0x000fe20000000000 */
[----:B------:R-:W-:Y:S01]  /*18a0*/  IABS R62, R38 ;  /* 0x00000026003e7213 */ /* 0x000fe20000000000 */
[----:B------:R-:W-:Y:S01]  /*18b0*/  IMAD.HI.U32 R6, R40, R99, RZ ;  /* 0x0000006328067227 */ /* 0x000fe200078e00ff */
[----:B------:R-:W-:Y:S01]  /*18c0*/  STL [R1+0x9ac], R38 ;  /* 0x0009ac2601007387 */ /* 0x000fe20000100800 */
[----:B------:R-:W-:-:S02]  /*18d0*/  IABS R70, R111 ;  /* 0x0000006f00467213 */ /* 0x000fc40000000000 */
[C---:B------:R-:W-:Y:S01]  /*18e0*/  VIADD R163, R0.reuse, 0x72 ;  /* 0x0000007200a37836 */ /* 0x040fe20000000000 */
[----:B------:R-:W-:Y:S01]  /*18f0*/  STL [R1+0x98c], R30 ;  /* 0x00098c1e01007387 */ /* 0x000fe20000100800 */
[----:B-1----:R-:W-:Y:S01]  /*1900*/  VIADD R11, R0, 0x7a ;  /* 0x0000007a000b7836 */ /* 0x002fe20000000000 */
[----:B------:R-:W-:Y:S01]  /*1910*/  IABS R58, R30 ;  /* 0x0000001e003a7213 */ /* 0x000fe20000000000 */
[----:B------:R-:W-:Y:S01]  /*1920*/  IMAD R74, R39, R8, R74 ;  /* 0x00000008274a7224 */ /* 0x000fe200078e024a */
[----:B------:R-:W-:Y:S01]  /*1930*/  STL [R1+0x960], R163 ;  /* 0x000960a301007387 */ /* 0x000fe20000100800 */
[----:B------:R-:W-:Y:S01]  /*1940*/  IMAD.MOV R6, RZ, RZ, -R6 ;  /* 0x000000ffff067224 */ /* 0x000fe200078e0a06 */
[----:B------:R-:W-:Y:S01]  /*1950*/  IABS R48, R11 ;  /* 0x0000000b00307213 */ /* 0x000fe20000000000 */
[----:B------:R-:W-:Y:S01]  /*1960*/  IMAD.HI.U32 R8, R40, R54, RZ ;  /* 0x0000003628087227 */ /* 0x000fe200078e00ff */
[----:B------:R-:W-:Y:S01]  /*1970*/  STL [R1+0x97c], R123 ;  /* 0x00097c7b01007387 */ /* 0x000fe20000100800 */
[----:B------:R-:W-:-:S02]  /*1980*/  IABS R51, R163 ;  /* 0x000000a300337213 */ /* 0x000fc40000000000 */
[----:B------:R-:W-:Y:S01]  /*1990*/  VIADD R139, R0, 0x13 ;  /* 0x00000013008b7836 */ /* 0x000fe20000000000 */
[----:B------:R1:W-:Y:S01]  /*19a0*/  STL [R1+0x954], R11 ;  /* 0x0009540b01007387 */ /* 0x0003e20000100800 */
[C---:B------:R-:W-:Y:S02]  /*19b0*/  IMAD R99, R39.reuse, R6, R99 ;  /* 0x0000000627637224 */ /* 0x040fe400078e0263 */
[----:B------:R-:W-:Y:S01]  /*19c0*/  IMAD R95, R39, R10, R95 ;  /* 0x0000000a275f7224 */ /* 0x000fe200078e025f */
[----:B------:R-:W-:Y:S01]  /*19d0*/  IABS R97, R139 ;  /* 0x0000008b00617213 */ /* 0x000fe20000000000 */
[----:B------:R-:W-:Y:S01]  /*19e0*/  IMAD.MOV R8, RZ, RZ, -R8 ;  /* 0x000000ffff087224 */ /* 0x000fe200078e0a08 */
[----:B------:R2:W-:Y:S01]  /*19f0*/  STL [R1+0x910], R139 ;  /* 0x0009108b01007387 */ /* 0x0005e20000100800 */
[----:B------:R-:W-:-:S04]  /*1a00*/  IMAD.HI.U32 R6, R40, R87, RZ ;  /* 0x0000005728067227 */ /* 0x000fc800078e00ff */
[----:B-1----:R-:W-:Y:S02]  /*1a10*/  IMAD R11, R5, 0x80, R107 ;  /* 0x00000080050b7824 */ /* 0x002fe400078e026b */
[----:B------:R-:W-:-:S03]  /*1a20*/  IMAD.HI.U32 R10, R40, R71, RZ ;  /* 0x00000047280a7227 */ /* 0x000fc600078e00ff */
[----:B------:R-:W-:Y:S01]  /*1a30*/  ISETP.GE.AND P6, PT, R11, RZ, PT ;  /* 0x000000ff0b00720c */ /* 0x000fe20003fc6270 */
[C---:B------:R-:W-:Y:S01]  /*1a40*/  IMAD R54, R39.reuse, R8, R54 ;  /* 0x0000000827367224 */ /* 0x040fe200078e0236 */
[----:B------:R-:W-:Y:S01]  /*1a50*/  IABS R8, R11 ;  /* 0x0000000b00087213 */ /* 0x000fe20000000000 */
[----:B------:R-:W-:Y:S02]  /*1a60*/  IMAD.MOV R6, RZ, RZ, -R6 ;  /* 0x000000ffff067224 */ /* 0x000fe400078e0a06 */
[----:B------:R-:W-:Y:S02]  /*1a70*/  IMAD.MOV R10, RZ, RZ, -R10 ;  /* 0x000000ffff0a7224 */ /* 0x000fe400078e0a0a */
[C---:B------:R-:W-:Y:S02]  /*1a80*/  IMAD R87, R39.reuse, R6, R87 ;  /* 0x0000000627577224 */ /* 0x040fe400078e0257 */
[----:B------:R-:W-:Y:S02]  /*1a90*/  IMAD R71, R39, R10, R71 ;  /* 0x0000000a27477224 */ /* 0x000fe400078e0247 */
[----:B------:R-:W-:-:S04]  /*1aa0*/  IMAD.HI.U32 R2, R40, R97, RZ ;  /* 0x0000006128027227 */ /* 0x000fc800078e00ff */
[----:B------:R-:W-:-:S04]  /*1ab0*/  IMAD.HI.U32 R6, R40, R67, RZ ;  /* 0x0000004328067227 */ /* 0x000fc800078e00ff */
[----:B------:R-:W-:-:S04]  /*1ac0*/  IMAD.HI.U32 R10, R40, R52, RZ ;  /* 0x00000034280a7227 */ /* 0x000fc800078e00ff */
[----:B------:R-:W-:-:S04]  /*1ad0*/  IMAD.HI.U32 R4, R4, R8, RZ ;  /* 0x0000000804047227 */ /* 0x000fc800078e00ff */
[----:B------:R-:W-:Y:S02]  /*1ae0*/  IMAD.MOV R2, RZ, RZ, -R2 ;  /* 0x000000ffff027224 */ /* 0x000fe400078e0a02 */
[----:B------:R-:W-:Y:S02]  /*1af0*/  IMAD.MOV R6, RZ, RZ, -R6 ;  /* 0x000000ffff067224 */ /* 0x000fe400078e0a06 */
[----:B------:R-:W-:Y:S02]  /*1b00*/  IMAD.MOV R10, RZ, RZ, -R10 ;  /* 0x000000ffff0a7224 */ /* 0x000fe400078e0a0a */
[----:B------:R-:W-:Y:S02]  /*1b10*/  IMAD.MOV R4, RZ, RZ, -R4 ;  /* 0x000000ffff047224 */ /* 0x000fe400078e0a04 */
[C---:B------:R-:W-:Y:S02]  /*1b20*/  IMAD R97, R39.reuse, R2, R97 ;  /* 0x0000000227617224 */ /* 0x040fe400078e0261 */
[----:B------:R-:W-:-:S02]  /*1b30*/  IMAD R67, R39, R6, R67 ;  /* 0x0000000627437224 */ /* 0x000fc400078e0243 */
[----:B------:R-:W-:Y:S02]  /*1b40*/  IMAD R52, R39, R10, R52 ;  /* 0x0000000a27347224 */ /* 0x000fe400078e0234 */
[----:B------:R-:W-:Y:S02]  /*1b50*/  IMAD R2, R3, R4, R8 ;  /* 0x0000000403027224 */ /* 0x000fe400078e0208 */
[----:B------:R-:W-:-:S03]  /*1b60*/  IMAD.HI.U32 R10, R40, R49, RZ ;  /* 0x00000031280a7227 */ /* 0x000fc600078e00ff */
[----:B------:R-:W-:Y:S01]  /*1b70*/  ISETP.GT.U32.AND P0, PT, R3, R2, PT ;  /* 0x000000020300720c */ /* 0x000fe20003f04070 */
[----:B------:R-:W-:-:S04]  /*1b80*/  IMAD.HI.U32 R6, R40, R98, RZ ;  /* 0x0000006228067227 */ /* 0x000fc800078e00ff */
[----:B------:R-:W-:Y:S02]  /*1b90*/  IMAD R50, R39, R9, R50 ;  /* 0x0000000927327224 */ /* 0x000fe400078e0232 */
[----:B------:R-:W-:-:S04]  /*1ba0*/  IMAD.HI.U32 R9, R40, R75, RZ ;  /* 0x0000004b28097227 */ /* 0x000fc800078e00ff */
[----:B------:R-:W-:Y:S02]  /*1bb0*/  IMAD.MOV R10, RZ, RZ, -R10 ;  /* 0x000000ffff0a7224 */ /* 0x000fe400078e0a0a */
        /* <DEDUP_REMOVED lines=8> */
[----:B------:R-:W-:Y:S02]  /*1c40*/  IMAD R75, R39, R14, R75 ;  /* 0x0000000e274b7224 */ /* 0x000fe400078e024b */
[----:B------:R-:W-:Y:S02]  /*1c50*/  IMAD.MOV R14, RZ, RZ, -R9 ;  /* 0x000000ffff0e7224 */ /* 0x000fe400078e0a09 */
[----:B------:R-:W-:Y:S02]  /*1c60*/  IMAD.MOV R6, RZ, RZ, -R6 ;  /* 0x000000ffff067224 */ /* 0x000fe400078e0a06 */
[----:B------:R-:W-:Y:S02]  /*1c70*/  IMAD.MOV R10, RZ, RZ, -R10 ;  /* 0x000000ffff0a7224 */ /* 0x000fe400078e0a0a */
[----:B------:R-:W-:Y:S02]  /*1c80*/  VIADD R26, R0, 0x1b ;  /* 0x0000001b001a7836 */ /* 0x000fe40000000000 */
[----:B------:R-:W-:-:S03]  /*1c90*/  IMAD.HI.U32 R9, R40, R86, RZ ;  /* 0x0000005628097227 */ /* 0x000fc600078e00ff */
[----:B------:R-:W-:Y:S01]  /*1ca0*/  IABS R93, R26 ;  /* 0x0000001a005d7213 */ /* 0x000fe20000000000 */
[----:B------:R-:W-:Y:S01]  /*1cb0*/  IMAD.MOV R7, RZ, RZ, -R7 ;  /* 0x000000ffff077224 */ /* 0x000fe200078e0a07 */
[----:B------:R2:W-:Y:S01]  /*1cc0*/  STL [R1+0x920], R26 ;  /* 0x0009201a01007387 */ /* 0x0005e20000100800 */
[C---:B------:R-:W-:Y:S02]  /*1cd0*/  VIADD R119, R0.reuse, 0x23 ;  /* 0x0000002300777836 */ /* 0x040fe40000000000 */
[C---:B------:R-:W-:Y:S02]  /*1ce0*/  IMAD R82, R39.reuse, R6, R82 ;  /* 0x0000000627527224 */ /* 0x040fe400078e0252 */
[----:B------:R-:W-:Y:S01]  /*1cf0*/  IMAD R66, R39, R10, R66 ;  /* 0x0000000a27427224 */ /* 0x000fe200078e0242 */
[----:B------:R2:W-:Y:S01]  /*1d00*/  STL [R1+0x924], R119 ;  /* 0x0009247701007387 */ /* 0x0005e20000100800 */
[----:B------:R-:W-:Y:S01]  /*1d10*/  VIADD R106, R0, 0x2b ;  /* 0x0000002b006a7836 */ /* 0x000fe20000000000 */
[----:B------:R-:W-:Y:S01]  /*1d20*/  IABS R89, R119 ;  /* 0x0000007700597213 */ /* 0x000fe20000000000 */
[----:B------:R-:W-:-:S02]  /*1d30*/  @!P0 IMAD.IADD R2, R2, 0x1, -R3 ;  /* 0x0000000102028824 */ /* 0x000fc400078e0a03 */
[----:B------:R-:W-:Y:S01]  /*1d40*/  IMAD.MOV R9, RZ, RZ, -R9 ;  /* 0x000000ffff097224 */ /* 0x000fe200078e0a09 */
[----:B------:R2:W-:Y:S01]  /*1d50*/  STL [R1+0x93c], R106 ;  /* 0x00093c6a01007387 */ /* 0x0005e20000100800 */
[----:B------:R-:W-:Y:S01]  /*1d60*/  IMAD R94, R39, R7, R94 ;  /* 0x00000007275e7224 */ /* 0x000fe200078e025e */
[----:B------:R-:W-:Y:S01]  /*1d70*/  ISETP.GT.U32.AND P0, PT, R3, R2, PT ;  /* 0x000000020300720c */ /* 0x000fe20003f04070 */
[C---:B------:R-:W-:Y:S01]  /*1d80*/  IMAD.HI.U32 R6, R40.reuse, R62, RZ ;  /* 0x0000003e28067227 */ /* 0x040fe200078e00ff */
[----:B------:R2:W-:Y:S01]  /*1d90*/  STL [R1+0x8a4], R11 ;  /* 0x0008a40b01007387 */ /* 0x0005e20000100800 */
[----:B------:R-:W-:Y:S02]  /*1da0*/  IABS R85, R106 ;  /* 0x0000006a00557213 */ /* 0x000fe40000000000 */
[----:B------:R-:W-:-:S04]  /*1db0*/  IMAD.HI.U32 R10, R40, R48, RZ ;  /* 0x00000030280a7227 */ /* 0x000fc800078e00ff */
[C---:B------:R-:W-:Y:S02]  /*1dc0*/  VIADD R117, R0.reuse, 0x33 ;  /* 0x0000003300757836 */ /* 0x040fe40000000000 */
[----:B------:R-:W-:Y:S02]  /*1dd0*/  VIADD R116, R0, 0x3b ;  /* 0x0000003b00747836 */ /* 0x000fe40000000000 */
[----:B------:R-:W-:Y:S01]  /*1de0*/  IMAD.HI.U32 R7, R40, R78, RZ ;  /* 0x0000004e28077227 */ /* 0x000fe200078e00ff */
[----:B------:R-:W-:Y:S01]  /*1df0*/  IABS R81, R117 ;  /* 0x0000007500517213 */ /* 0x000fe20000000000 */
[----:B------:R2:W-:Y:S01]  /*1e00*/  STL [R1+0x94c], R117 ;  /* 0x00094c7501007387 */ /* 0x0005e20000100800 */
[----:B------:R-:W-:Y:S01]  /*1e10*/  IABS R77, R116 ;  /* 0x00000074004d7213 */ /* 0x000fe20000000000 */
[C---:B------:R-:W-:Y:S02]  /*1e20*/  VIADD R115, R0.reuse, 0x43 ;  /* 0x0000004300737836 */ /* 0x040fe40000000000 */
[----:B------:R-:W-:Y:S01]  /*1e30*/  IMAD R86, R39, R9, R86 ;  /* 0x0000000927567224 */ /* 0x000fe200078e0256 */
[----:B------:R2:W-:Y:S01]  /*1e40*/  STL [R1+0x970], R116 ;  /* 0x0009707401007387 */ /* 0x0005e20000100800 */
[----:B------:R-:W-:Y:S01]  /*1e50*/  IMAD.MOV R6, RZ, RZ, -R6 ;  /* 0x000000ffff067224 */ /* 0x000fe200078e0a06 */
[----:B------:R-:W-:Y:S01]  /*1e60*/  IABS R73, R115 ;  /* 0x0000007300497213 */ /* 0x000fe20000000000 */
[----:B------:R-:W-:Y:S01]  /*1e70*/  IMAD.MOV R10, RZ, RZ, -R10 ;  /* 0x000000ffff0a7224 */ /* 0x000fe200078e0a0a */
[----:B------:R2:W-:Y:S01]  /*1e80*/  STL [R1+0x9a0], R115 ;  /* 0x0009a07301007387 */ /* 0x0005e20000100800 */
[----:B------:R-:W-:-:S02]  /*1e90*/  VIADD R114, R0, 0x4b ;  /* 0x0000004b00727836 */ /* 0x000fc40000000000 */
[----:B------:R-:W-:-:S03]  /*1ea0*/  IMAD.HI.U32 R9, R40, R70, RZ ;  /* 0x0000004628097227 */ /* 0x000fc600078e00ff */
[----:B------:R2:W-:Y:S01]  /*1eb0*/  STL [R1+0x9d0], R114 ;  /* 0x0009d07201007387 */ /* 0x0005e20000100800 */
[----:B------:R-:W-:Y:S01]  /*1ec0*/  IMAD.MOV R7, RZ, RZ, -R7 ;  /* 0x000000ffff077224 */ /* 0x000fe200078e0a07 */
[----:B------:R-:W-:Y:S01]  /*1ed0*/  IABS R69, R114 ;  /* 0x0000007200457213 */ /* 0x000fe20000000000 */
[----:B------:R-:W-:-:S04]  /*1ee0*/  IMAD.HI.U32 R5, R40, R93, RZ ;  /* 0x0000005d28057227 */ /* 0x000fc800078e00ff */
[C---:B------:R-:W-:Y:S02]  /*1ef0*/  VIADD R113, R0.reuse, 0x53 ;  /* 0x0000005300717836 */ /* 0x040fe40000000000 */
[C---:B------:R-:W-:Y:S02]  /*1f00*/  VIADD R109, R0.reuse, 0x5b ;  /* 0x0000005b006d7836 */ /* 0x040fe40000000000 */
[----:B------:R-:W-:Y:S01]  /*1f10*/  VIADD R108, R0, 0x63 ;  /* 0x00000063006c7836 */ /* 0x000fe20000000000 */
[----:B------:R2:W-:Y:S01]  /*1f20*/  STL [R1+0x9b8], R113 ;  /* 0x0009b87101007387 */ /* 0x0005e20000100800 */
[C---:B------:R-:W-:Y:S01]  /*1f30*/  IMAD R62, R39.reuse, R6, R62 ;  /* 0x00000006273e7224 */ /* 0x040fe200078e023e */
[----:B------:R-:W-:Y:S01]  /*1f40*/  IABS R65, R113 ;  /* 0x0000007100417213 */ /* 0x000fe20000000000 */
[C---:B------:R-:W-:Y:S01]  /*1f50*/  IMAD R48, R39.reuse, R10, R48 ;  /* 0x0000000a27307224 */ /* 0x040fe200078e0230 */
[----:B------:R2:W-:Y:S01]  /*1f60*/  STL [R1+0x9a8], R109 ;  /* 0x0009a86d01007387 */ /* 0x0005e20000100800 */
[----:B------:R-:W-:Y:S01]  /*1f70*/  IMAD.MOV R9, RZ, RZ, -R9 ;  /* 0x000000ffff097224 */ /* 0x000fe200078e0a09 */
[----:B------:R-:W-:Y:S01]  /*1f80*/  IABS R61, R109 ;  /* 0x0000006d003d7213 */ /* 0x000fe20000000000 */
[----:B------:R-:W-:Y:S01]  /*1f90*/  IMAD R78, R39, R7, R78 ;  /* 0x00000007274e7224 */ /* 0x000fe200078e024e */
[----:B------:R2:W-:Y:S01]  /*1fa0*/  STL [R1+0x988], R108 ;  /* 0x0009886c01007387 */ /* 0x0005e20000100800 */
[----:B------:R-:W-:Y:S01]  /*1fb0*/  IMAD.HI.U32 R6, R40, R89, RZ ;  /* 0x0000005928067227 */ /* 0x000fe200078e00ff */
[----:B------:R-:W-:-:S03]  /*1fc0*/  IABS R57, R108 ;  /* 0x0000006c00397213 */ /* 0x000fc60000000000 */
[----:B------:R-:W-:Y:S02]  /*1fd0*/  IMAD.MOV R10, RZ, RZ, -R5 ;  /* 0x000000ffff0a7224 */ /* 0x000fe400078e0a05 */
[----:B------:R-:W-:-:S04]  /*1fe0*/  IMAD.HI.U32 R7, R40, R58, RZ ;  /* 0x0000003a28077227 */ /* 0x000fc800078e00ff */
[----:B------:R-:W-:-:S04]  /*1ff0*/  IMAD.HI.U32 R4, R40, R81, RZ ;  /* 0x0000005128047227 */ /* 0x000fc800078e00ff */
[----:B------:R-:W-:-:S04]  /*2000*/  IMAD.HI.U32 R5, R40, R77, RZ ;  /* 0x0000004d28057227 */ /* 0x000fc800078e00ff */
[C---:B------:R-:W-:Y:S02]  /*2010*/  IMAD R70, R39.reuse, R9, R70 ;  /* 0x0000000927467224 */ /* 0x040fe400078e0246 */
[----:B------:R-:W-:Y:S02]  /*2020*/  IMAD.MOV R6, RZ, RZ, -R6 ;  /* 0x000000ffff067224 */ /* 0x000fe400078e0a06 */
[----:B------:R-:W-:Y:S02]  /*2030*/  IMAD R93, R39, R10, R93 ;  /* 0x0000000a275d7224 */ /* 0x000fe400078e025d */
[----:B------:R-:W-:-:S04]  /*2040*/  IMAD.HI.U32 R9, R40, R51, RZ ;  /* 0x0000003328097227 */ /* 0x000fc800078e00ff */
[----:B------:R-:W-:Y:S02]  /*2050*/  IMAD.MOV R7, RZ, RZ, -R7 ;  /* 0x000000ffff077224 */ /* 0x000fe400078e0a07 */
[----:B------:R-:W-:Y:S02]  /*2060*/  IMAD.MOV R8, RZ, RZ, -R4 ;  /* 0x000000ffff087224 */ /* 0x000fe400078e0a04 */
[----:B------:R-:W-:Y:S02]  /*2070*/  IMAD.MOV R10, RZ, RZ, -R5 ;  /* 0x000000ffff0a7224 */ /* 0x000fe400078e0a05 */
[----:B------:R-:W-:-:S04]  /*2080*/  IMAD.HI.U32 R4, R40, R65, RZ ;  /* 0x0000004128047227 */ /* 0x000fc800078e00ff */
[----:B0-----:R-:W-:Y:S02]  /*2090*/  VIADD R5, R15, 0xffffffff ;  /* 0xffffffff0f057836 */ /* 0x001fe40000000000 */
[----:B------:R-:W-:Y:S02]  /*20a0*/  IMAD R89, R39, R6, R89 ;  /* 0x0000000627597224 */ /* 0x000fe400078e0259 */
[----:B------:R-:W-:Y:S01]  /*20b0*/  @!P0 IMAD.IADD R2, R2, 0x1, -R3 ;  /* 0x0000000102028824 */ /* 0x000fe200078e0a03 */
[----:B------:R-:W-:Y:S01]  /*20c0*/  ISETP.GE.U32.AND P2, PT, R5, 0x7fffff80, PT ;  /* 0x7fffff800500780c */ /* 0x000fe20003f46070 */
[----:B------:R-:W-:Y:S02]  /*20d0*/  IMAD.MOV R12, RZ, RZ, -R9 ;  /* 0x000000ffff0c7224 */ /* 0x000fe400078e0a09 */
[----:B------:R-:W-:Y:S02]  /*20e0*/  IMAD R58, R39, R7, R58 ;  /* 0x00000007273a7224 */ /* 0x000fe400078e023a */
[----:B------:R-:W-:-:S04]  /*20f0*/  IMAD.HI.U32 R6, R40, R73, RZ ;  /* 0x0000004928067227 */ /* 0x000fc800078e00ff */
[----:B------:R-:W-:Y:S02]  /*2100*/  VIADD R3, R15, 0xffffffef ;  /* 0xffffffef0f037836 */ /* 0x000fe40000000000 */
[----:B------:R-:W-:-:S03]  /*2110*/  IMAD.HI.U32 R7, R40, R85, RZ ;  /* 0x0000005528077227 */ /* 0x000fc600078e00ff */
[----:B------:R-:W-:Y:S01]  /*2120*/  ISETP.GE.U32.AND P4, PT, R3, 0x7fffff70, PT ;  /* 0x7fffff700300780c */ /* 0x000fe20003f86070 */
[----:B------:R-:W-:Y:S02]  /*2130*/  IMAD.MOV R4, RZ, RZ, -R4 ;  /* 0x000000ffff047224 */ /* 0x000fe400078e0a04 */
[----:B------:R-:W-:Y:S02]  /*2140*/  VIADD R5, R15, 0xffffffe7 ;  /* 0xffffffe70f057836 */ /* 0x000fe40000000000 */
[----:B------:R-:W-:Y:S02]  /*2150*/  IMAD R51, R39, R12, R51 ;  /* 0x0000000c27337224 */ /* 0x000fe400078e0233 */
[----:B------:R-:W-:Y:S01]  /*2160*/  IMAD.MOV R6, RZ, RZ, -R6 ;  /* 0x000000ffff067224 */ /* 0x000fe200078e0a06 */
[----:B------:R-:W-:Y:S01]  /*2170*/  ISETP.GE.U32.AND P5, PT, R5, 0x7fffff68, PT ;  /* 0x7fffff680500780c */ /* 0x000fe20003fa6070 */
[----:B------:R-:W-:Y:S02]  /*2180*/  IMAD.MOV R12, RZ, RZ, -R7 ;  /* 0x000000ffff0c7224 */ /* 0x000fe400078e0a07 */
[----:B------:R-:W-:-:S02]  /*2190*/  IMAD R65, R39, R4, R65 ;  /* 0x0000000427417224 */ /* 0x000fc400078e0241 */
[----:B------:R-:W-:-:S04]  /*21a0*/  IMAD.HI.U32 R7, R40, R69, RZ ;  /* 0x0000004528077227 */ /* 0x000fc800078e00ff */
[----:B------:R-:W-:-:S04]  /*21b0*/  IMAD.HI.U32 R3, R40, R61, RZ ;  /* 0x0000003d28037227 */ /* 0x000fc800078e00ff */
[----:B------:R-:W-:-:S04]  /*21c0*/  IMAD.HI.U32 R4, R40, R57, RZ ;  /* 0x0000003928047227 */ /* 0x000fc800078e00ff */
[C---:B------:R-:W-:Y:S02]  /*21d0*/  IMAD R73, R39.reuse, R6, R73 ;  /* 0x0000000627497224 */ /* 0x040fe400078e0249 */
[----:B------:R-:W-:Y:S02]  /*21e0*/  IMAD R85, R39, R12, R85 ;  /* 0x0000000c27557224 */ /* 0x000fe400078e0255 */
[----:B------:R-:W-:Y:S02]  /*21f0*/  VIADD R6, R15, 0xfffffff7 ;  /* 0xfffffff70f067836 */ /* 0x000fe40000000000 */
[----:B------:R-:W-:Y:S02]  /*2200*/  IMAD.MOV.U32 R5, RZ, RZ, R2 ;  /* 0x000000ffff057224 */ /* 0x000fe400078e0002 */
[----:B------:R-:W-:Y:S01]  /*2210*/  IMAD.MOV R12, RZ, RZ, -R7 ;  /* 0x000000ffff0c7224 */ /* 0x000fe200078e0a07 */
[----:B------:R-:W-:Y:S01]  /*2220*/  ISETP.GE.U32.AND P0, PT, R6, 0x7fffff78, PT ;  /* 0x7fffff780600780c */ /* 0x000fe20003f06070 */
[----:B------:R-:W-:-:S02]  /*2230*/  IMAD.MOV R2, RZ, RZ, -R3 ;  /* 0x000000ffff027224 */ /* 0x000fc400078e0a03 */
[----:B------:R-:W-:Y:S02]  /*2240*/  IMAD.MOV R4, RZ, RZ, -R4 ;  /* 0x000000ffff047224 */ /* 0x000fe400078e0a04 */
[----:B------:R-:W-:Y:S01]  /*2250*/  @!P6 IMAD.MOV R5, RZ, RZ, -R5 ;  /* 0x000000ffff05e224 */ /* 0x000fe200078e0a05 */
[----:B------:R-:W-:Y:S01]  /*2260*/  @!P3 LOP3.LUT R5, RZ, R28, RZ, 0x33, !PT ;  /* 0x0000001cff05b212 */ /* 0x000fe200078e33ff */
[C---:B------:R-:W-:Y:S02]  /*2270*/  IMAD R55, R39.reuse, R14, R55 ;  /* 0x0000000e27377224 */ /* 0x040fe400078e0237 */
[C---:B------:R-:W-:Y:S02]  /*2280*/  IMAD R81, R39.reuse, R8, R81 ;  /* 0x0000000827517224 */ /* 0x040fe400078e0251 */
[C---:B------:R-:W-:Y:S02]  /*2290*/  IMAD R77, R39.reuse, R10, R77 ;  /* 0x0000000a274d7224 */ /* 0x040fe400078e024d */
[----:B------:R-:W-:-:S02]  /*22a0*/  IMAD R69, R39, R12, R69 ;  /* 0x0000000c27457224 */ /* 0x000fc400078e0245 */
[C---:B------:R-:W-:Y:S02]  /*22b0*/  IMAD R61, R39.reuse, R2, R61 ;  /* 0x00000002273d7224 */ /* 0x040fe400078e023d */
[----:B------:R-:W-:Y:S02]  /*22c0*/  IMAD R57, R39, R4, R57 ;  /* 0x0000000427397224 */ /* 0x000fe400078e0239 */
[----:B------:R-:W-:Y:S01]  /*22d0*/  VIADD R3, R15, 0xffffffdf ;  /* 0xffffffdf0f037836 */ /* 0x000fe20000000000 */
[----:B--23--:R-:W-:Y:S06]  /*22e0*/  BRA.U UP0, `(.L_x_5) ;  /* 0x0000000100187547 */ /* 0x00cfec000b800000 */
[----:B------:R-:W-:Y:S01]  /*22f0*/  ELECT P3, URZ, PT ;  /* 0x0000000000ff782f */ /* 0x000fe20003860000 */
[----:B------:R-:W-:Y:S01]  /*2300*/  IMAD.MOV.U32 R2, RZ, RZ, 0x1 ;  /* 0x00000001ff027424 */ /* 0x000fe200078e00ff */
[----:B------:R-:W-:Y:S01]  /*2310*/  UMOV UR6, 0x40 ;  /* 0x0000004000067882 */ /* 0x000fe20000000000 */
[----:B------:R-:W-:Y:S01]  /*2320*/  UVIRTCOUNT.DEALLOC.SMPOOL 0x80 ;  /* 0x000000800000784c */ /* 0x000fe20000000000 */
[----:B------:R-:W-:-:S09]  /*2330*/  ULEA UR6, UR5, UR6, 0x18 ;  /* 0x0000000605067291 */ /* 0x000fd2000f8ec0ff */
[----:B------:R0:W-:Y:S03]  /*2340*/  @P3 STS.U8 [UR6], R2 ;  /* 0x00000002ff003988 */ /* 0x0001e60008000006 */
.L_x_5:
[----:B------:R-:W-:Y:S01]  /*2350*/  UIADD3 UR10, UPT, UPT, UR8, UR10, URZ ;  /* 0x0000000a080a7290 */ /* 0x000fe2000fffe0ff */
[----:B------:R-:W-:Y:S01]  /*2360*/  ISETP.GE.U32.AND P3, PT, R3, 0x7fffff60, PT ;  /* 0x7fffff600300780c */ /* 0x000fe20003f66070 */
[----:B------:R-:W-:Y:S01]  /*2370*/  VOTEU.ALL UP1, P1 ;  /* 0x0000000000ff7886 */ /* 0x000fe20000820000 */
[----:B------:R-:W-:Y:S01]  /*2380*/  UIADD3 UR6, UPT, UPT, UR9, 0x10000, URZ ;  /* 0x0001000009067890 */ /* 0x000fe2000fffe0ff */
[----:B------:R-:W-:Y:S01]  /*2390*/  IMAD R3, R5, UR11, RZ ;  /* 0x0000000b05037c24 */ /* 0x000fe2000f8e02ff */
[----:B------:R-:W-:Y:S01]  /*23a0*/  VOTEU.ALL UP2, P1 ;  /* 0x0000000000ff7886 */ /* 0x000fe20000840000 */
[----:B------:R-:W-:Y:S01]  /*23b0*/  IMAD.SHL.U32 R5, R36, 0x8, RZ ;  /* 0x0000000824057824 */ /* 0x000fe200078e00ff */
[----:B------:R-:W-:-:S04]  /*23c0*/  @!UP1 UIADD3 UR16, UPT, UPT, -UR4, 0x100000, URZ ;  /* 0x0010000004109890 */ /* 0x000fc8000fffe1ff */
[----:B------:R-:W-:Y:S02]  /*23d0*/  @!UP1 USHF.L.U32 UR17, UR16, 0xb, URZ ;  /* 0x0000000b10119899 */ /* 0x000fe400080006ff */
[----:B------:R-:W-:Y:S01]  /*23e0*/  @!UP1 USHF.L.U32 UR16, UR16, 0x1, URZ ;  /* 0x0000000110109899 */ /* 0x000fe200080006ff */
[----:B------:R-:W-:Y:S01]  /*23f0*/  STL [R1+0xc58], R66 ;  /* 0x000c584201007387 */ /* 0x000fe20000100800 */
[C---:B0-----:R-:W-:Y:S01]  /*2400*/  IADD3 R2, P6, PT, R3.reuse, UR12, RZ ;  /* 0x0000000c03027c10 */ /* 0x041fe2000ffde0ff */
[----:B------:R-:W-:Y:S01]  /*2410*/  IMAD.SHL.U32 R125, R36, 0x10, RZ ;  /* 0x00000010247d7824 */ /* 0x000fe200078e00ff */
[----:B------:R-:W-:Y:S01]  /*2420*/  PRMT R8, RZ, 0x7610, R8 ;  /* 0x00007610ff087816 */ /* 0x000fe20000000008 */
[----:B------:R-:W-:Y:S01]  /*2430*/  STTM.x128 tmem[UR10], RZ ;  /* 0x000000ff000079ed */ /* 0x000fe200083c000a */
[----:B------:R-:W0:Y:S02]  /*2440*/  FENCE.VIEW.ASYNC.T ;  /* 0x00000000000073c6 */ /* 0x000e240000000200 */
[----:B0-----:R-:W-:Y:S01]  /*2450*/  BAR.SYNC.DEFER_BLOCKING 0x0 ;  /* 0x0000000000007b1d */ /* 0x001fe20000010000 */
[----:B------:R-:W-:Y:S01]  /*2460*/  LEA.HI.X.SX32 R3, R3, UR13, 0x1, P6 ;  /* 0x0000000d03037c11 */ /* 0x000fe2000b0f0eff */
[----:B------:R-:W-:Y:S01]  /*2470*/  VIADD R6, R15, 0xffffffd7 ;  /* 0xffffffd70f067836 */ /* 0x000fe20000000000 */
[----:B------:R-:W-:-:S02]  /*2480*/  IADD3 R4, P6, PT, R5, R2, RZ ;  /* 0x0000000205047210 */ /* 0x000fc40007fde0ff */
[----:B------:R-:W-:Y:S02]  /*2490*/  PRMT R7, RZ, 0x7610, R7 ;  /* 0x00007610ff077816 */ /* 0x000fe40000000007 */
[----:B------:R-:W-:Y:S01]  /*24a0*/  PRMT R10, RZ, 0x7610, R10 ;  /* 0x00007610ff0a7816 */ /* 0x000fe2000000000a */
[----:B------:R-:W-:Y:S01]  /*24b0*/  STL [R1+0xc54], R62 ;  /* 0x000c543e01007387 */ /* 0x000fe20000100800 */
[----:B------:R-:W-:Y:S01]  /*24c0*/  LEA.HI.X.SX32 R5, R5, R3, 0x1, P6 ;  /* 0x0000000305057211 */ /* 0x000fe200030f0eff */
[----:B------:R-:W-:Y:S01]  /*24d0*/  VIADD R9, R15, 0xffffffc7 ;  /* 0xffffffc70f097836 */ /* 0x000fe20000000000 */
[----:B------:R-:W-:Y:S01]  /*24e0*/  PRMT R132, RZ, 0x7610, R132 ;  /* 0x00007610ff847816 */ /* 0x000fe20000000084 */
[----:B------:R0:W-:Y:S01]  /*24f0*/  STL [R1+0xc50], R58 ;  /* 0x000c503a01007387 */ /* 0x0001e20000100800 */
[----:B------:R-:W-:Y:S01]  /*2500*/  PRMT R130, RZ, 0x7610, R130 ;  /* 0x00007610ff827816 */ /* 0x000fe20000000082 */
[----:B------:R-:W1:Y:S02]  /*2510*/  LDCU UR11, c[0x0][0x3b0] ;  /* 0x00007600ff0b77ac */ /* 0x000e640008000800 */
[----:B------:R2:W-:Y:S01]  /*2520*/  STL [R1+0xc4c], R54 ;  /* 0x000c4c3601007387 */ /* 0x0005e20000100800 */
[----:B------:R-:W-:Y:S01]  /*2530*/  PRMT R11, RZ, 0x7610, R11 ;  /* 0x00007610ff0b7816 */ /* 0x000fe2000000000b */
[----:B------:R-:W3:Y:S02]  /*2540*/  LDCU UR5, c[0x0][0x3b0] ;  /* 0x00007600ff0577ac */ /* 0x000ee40008000800 */
[----:B------:R-:W-:Y:S01]  /*2550*/  STL [R1+0xc48], R51 ;  /* 0x000c483301007387 */ /* 0x000fe20000100800 */
[----:B------:R-:W-:Y:S01]  /*2560*/  PRMT R12, RZ, 0x7610, R12 ;  /* 0x00007610ff0c7816 */ /* 0x000fe2000000000c */
[----:B------:R-:W4:Y:S02]  /*2570*/  LDCU UR21, c[0x0][0x3b0] ;  /* 0x00007600ff1577ac */ /* 0x000f240008000800 */
[----:B------:R-:W0:Y:S02]  /*2580*/  FENCE.VIEW.ASYNC.S ;  /* 0x00000000000073c6 */ /* 0x000e240000000000 */
[----:B0-----:R0:W0:Y:S02]  /*2590*/  @!UP2 SYNCS.EXCH.64 URZ, [UR6], UR16 ;  /* 0x0000001006ffa5b2 */ /* 0x0010240008000100 */
[----:B0-----:R-:W-:Y:S01]  /*25a0*/  BAR.SYNC.DEFER_BLOCKING 0x0 ;  /* 0x0000000000007b1d */ /* 0x001fe20000010000 */
[----:B------:R-:W-:-:S02]  /*25b0*/  PRMT R138, RZ, 0x7610, R138 ;  /* 0x00007610ff8a7816 */ /* 0x000fc4000000008a */
[----:B------:R-:W-:Y:S02]  /*25c0*/  PRMT R135, RZ, 0x7610, R135 ;  /* 0x00007610ff877816 */ /* 0x000fe40000000087 */
[----:B------:R-:W-:Y:S01]  /*25d0*/  PRMT R28, RZ, 0x7610, R28 ;  /* 0x00007610ff1c7816 */ /* 0x000fe2000000001c */
[----:B------:R-:W0:Y:S01]  /*25e0*/  LDCU UR25, c[0x0][0x3b0] ;  /* 0x00007600ff1977ac */ /* 0x000e220008000800 */
[----:B------:R-:W-:Y:S01]  /*25f0*/  STL [R1+0xc44], R48 ;  /* 0x000c443001007387 */ /* 0x000fe20000100800 */
[----:B------:R-:W-:Y:S01]  /*2600*/  IADD3 R126, P6, PT, R125, R2, RZ ;  /* 0x000000027d7e7210 */ /* 0x000fe20007fde0ff */
[----:B------:R-:W0:Y:S02]  /*2610*/  LDCU UR29, c[0x0][0x3b0] ;  /* 0x00007600ff1d77ac */ /* 0x000e240008000800 */
[----:B------:R-:W-:Y:S01]  /*2620*/  STL [R1+0xc40], R97 ;  /* 0x000c406101007387 */ /* 0x000fe20000100800 */
[----:B------:R-:W-:Y:S01]  /*2630*/  PRMT R58, RZ, 0x7610, R58 ;  /* 0x00007610ff3a7816 */ /* 0x000fe2000000003a */
[----:B------:R-:W0:Y:S02]  /*2640*/  LDCU UR16, c[0x0][0x3b0] ;  /* 0x00007600ff1077ac */ /* 0x000e240008000800 */
[----:B------:R-:W-:Y:S01]  /*2650*/  STL [R1+0xc3c], R93 ;  /* 0x000c3c5d01007387 */ /* 0x000fe20000100800 */
[----:B--2---:R-:W-:Y:S01]  /*2660*/  PRMT R54, RZ, 0x7610, R54 ;  /* 0x00007610ff367816 */ /* 0x004fe20000000036 */
[----:B------:R-:W2:Y:S02]  /*2670*/  LDCU UR17, c[0x0][0x3b0] ;  /* 0x00007600ff1177ac */ /* 0x000ea40008000800 */
[----:B------:R-:W-:Y:S01]  /*2680*/  STL [R1+0xc38], R89 ;  /* 0x000c385901007387 */ /* 0x000fe20000100800 */
[----:B------:R-:W-:Y:S01]  /*2690*/  PRMT R14, RZ, 0x7610, R14 ;  /* 0x00007610ff0e7816 */ /* 0x000fe2000000000e */
[----:B------:R-:W0:Y:S02]  /*26a0*/  LDCU UR33, c[0x0][0x3b0] ;  /* 0x00007600ff2177ac */ /* 0x000e240008000800 */
[----:B------:R-:W2:Y:S01]  /*26b0*/  @!P2 LDG.E.U8 R8, desc[UR18][R2.64] ;  /* 0x000000120208a981 */ /* 0x000ea2000c1e1100 */
[----:B------:R-:W-:Y:S01]  /*26c0*/  PRMT R23, RZ, 0x7610, R23 ;  /* 0x00007610ff177816 */ /* 0x000fe20000000017 */
[----:B------:R-:W0:Y:S02]  /*26d0*/  LDCU UR12, c[0x0][0x3b0] ;  /* 0x00007600ff0c77ac */ /* 0x000e240008000800 */
[----:B------:R-:W3:Y:S01]  /*26e0*/  @!P0 LDG.E.U8 R7, desc[UR18][R4.64] ;  /* 0x0000001204078981 */ /* 0x000ee2000c1e1100 */
[----:B------:R-:W-:Y:S01]  /*26f0*/  PRMT R110, RZ, 0x7610, R110 ;  /* 0x00007610ff6e7816 */ /* 0x000fe2000000006e */
[----:B------:R-:W0:Y:S02]  /*2700*/  LDCU UR37, c[0x0][0x3b0] ;  /* 0x00007600ff2577ac */ /* 0x000e240008000800 */
[----:B------:R-:W-:Y:S01]  /*2710*/  STL [R1+0xc34], R85 ;  /* 0x000c345501007387 */ /* 0x000fe20000100800 */
[----:B------:R-:W-:Y:S01]  /*2720*/  PRMT R112, RZ, 0x7610, R112 ;  /* 0x00007610ff707816 */ /* 0x000fe20000000070 */
[----:B------:R-:W0:Y:S02]  /*2730*/  LDCU UR41, c[0x0][0x3b0] ;  /* 0x00007600ff2977ac */ /* 0x000e240008000800 */
[----:B------:R-:W-:Y:S01]  /*2740*/  STL [R1+0xc30], R81 ;  /* 0x000c305101007387 */ /* 0x000fe20000100800 */
[----:B------:R-:W0:Y:S03]  /*2750*/  LDCU UR45, c[0x0][0x3b0] ;  /* 0x00007600ff2d77ac */ /* 0x000e260008000800 */
        /* <DEDUP_REMOVED lines=77> */
[----:B------:R-:W-:Y:S01]  /*2c30*/  ISETP.GE.U32.AND P2, PT, R6, 0x7fffff58, PT ;  /* 0x7fffff580600780c */ /* 0x000fe20003f46070 */
[----:B------:R-:W0:Y:S02]  /*2c40*/  LDCU UR52, c[0x0][0x3b0] ;  /* 0x00007600ff3477ac */ /* 0x000e240008000800 */
[----:B------:R-:W-:Y:S01]  /*2c50*/  STL [R1+0xb00], R128 ;  /* 0x000b008001007387 */ /* 0x000fe20000100800 */
[----:B------:R-:W-:Y:S01]  /*2c60*/  VIADD R6, R15, 0xffffffcf ;  /* 0xffffffcf0f067836 */ /* 0x000fe20000000000 */
[----:B------:R-:W0:Y:S02]  /*2c70*/  LDCU UR56, c[0x0][0x3b0] ;  /* 0x00007600ff3877ac */ /* 0x000e240008000800 */
[----:B------:R-:W-:Y:S01]  /*2c80*/  STL [R1+0xafc], R127 ;  /* 0x000afc7f01007387 */ /* 0x000fe20000100800 */
[----:B------:R-:W-:Y:S01]  /*2c90*/  LEA.HI.X.SX32 R125, R125, R3, 0x1, P6 ;  /* 0x000000037d7d7211 */ /* 0x000fe200030f0eff */
[----:B------:R-:W0:Y:S02]  /*2ca0*/  LDCU UR60, c[0x0][0x3b0] ;  /* 0x00007600ff3c77ac */ /* 0x000e240008000800 */
[----:B------:R-:W-:Y:S01]  /*2cb0*/  STL [R1+0xaf8], R124 ;  /* 0x000af87c01007387 */ /* 0x000fe20000100800 */
[----:B------:R-:W0:Y:S03]  /*2cc0*/  LDCU UR64, c[0x0][0x3b0] ;  /* 0x00007600ff4077ac */ /* 0x000e260008000800 */
[----:B------:R-:W-:Y:S01]  /*2cd0*/  STL [R1+0xaf4], R122 ;  /* 0x000af47a01007387 */ /* 0x000fe20000100800 */
[----:B------:R-:W0:Y:S03]  /*2ce0*/  LDCU UR68, c[0x0][0x3b0] ;  /* 0x00007600ff4477ac */ /* 0x000e260008000800 */
[----:B------:R-:W-:Y:S04]  /*2cf0*/  STL [R1+0xaf0], R121 ;  /* 0x000af07901007387 */ /* 0x000fe80000100800 */
[----:B------:R-:W-:Y:S01]  /*2d00*/  STL [R1+0xaec], R120 ;  /* 0x000aec7801007387 */ /* 0x000fe20000100800 */
[----:B------:R-:W-:-:S03]  /*2d10*/  ISETP.GE.U32.AND P0, PT, R6, 0x7fffff50, PT ;  /* 0x7fffff500600780c */ /* 0x000fc60003f06070 */
[----:B------:R-:W-:Y:S01]  /*2d20*/  STL [R1+0x9dc], R4 ;  /* 0x0009dc0401007387 */ /* 0x000fe20000100800 */
[----:B------:R-:W-:-:S03]  /*2d30*/  @!P4 IMAD.MOV.U32 R6, RZ, RZ, R126 ;  /* 0x000000ffff06c224 */ /* 0x000fc600078e007e */
[----:B------:R-:W-:Y:S04]  /*2d40*/  STL [R1+0x9d8], R5 ;  /* 0x0009d80501007387 */ /* 0x000fe80000100800 */
[----:B--2---:R-:W-:Y:S04]  /*2d50*/  STL [R1+0x2f0], R8 ;  /* 0x0002f00801007387 */ /* 0x004fe80000100800 */
[----:B---3--:R2:W-:Y:S02]  /*2d60*/  STL [R1+0x2f4], R7 ;  /* 0x0002f40701007387 */ /* 0x0085e40000100800 */
[----:B--2---:R-:W-:-:S05]  /*2d70*/  @!P4 IMAD.MOV.U32 R7, RZ, RZ, R125 ;  /* 0x000000ffff07c224 */ /* 0x004fca00078e007d */
[----:B------:R2:W3:Y:S01]  /*2d80*/  @!P4 LDG.E.U8 R10, desc[UR18][R6.64] ;  /* 0x00000012060ac981 */ /* 0x0004e2000c1e1100 */
[----:B------:R-:W-:-:S05]  /*2d90*/  IMAD R8, R36, 0x18, RZ ;  /* 0x0000001824087824 */ /* 0x000fca00078e02ff */
[----:B------:R-:W-:-:S04]  /*2da0*/  IADD3 R66, P6, PT, R8, R2, RZ ;  /* 0x0000000208427210 */ /* 0x000fc80007fde0ff */
[----:B--2---:R-:W-:Y:S01]  /*2db0*/  LEA.HI.X.SX32 R7, R8, R3, 0x1, P6 ;  /* 0x0000000308077211 */ /* 0x004fe200030f0eff */
[----:B------:R-:W-:-:S05]  /*2dc0*/  @!P5 IMAD.MOV.U32 R6, RZ, RZ, R66 ;  /* 0x000000ffff06d224 */ /* 0x000fca00078e0042 */
[----:B------:R2:W4:Y:S01]  /*2dd0*/  @!P5 LDG.E.U8 R58, desc[UR18][R6.64] ;  /* 0x00000012063ad981 */ /* 0x000522000c1e1100 */
[----:B------:R-:W-:Y:S01]  /*2de0*/  ISETP.GE.U32.AND P4, PT, R9, 0x7fffff48, PT ;  /* 0x7fffff480900780c */ /* 0x000fe20003f86070 */
[----:B------:R-:W-:Y:S02]  /*2df0*/  IMAD.SHL.U32 R9, R36, 0x20, RZ ;  /* 0x0000002024097824 */ /* 0x000fe400078e00ff */
[----:B------:R-:W-:Y:S03]  /*2e00*/  STL [R1+0x9e4], R126 ;  /* 0x0009e47e01007387 */ /* 0x000fe60000100800 */
[----:B------:R-:W-:Y:S01]  /*2e10*/  IADD3 R62, P6, PT, R9, R2, RZ ;  /* 0x00000002093e7210 */ /* 0x000fe20007fde0ff */
[----:B------:R-:W-:Y:S01]  /*2e20*/  STL [R1+0x9e0], R125 ;  /* 0x0009e07d01007387 */ /* 0x000fe20000100800 */
[----:B------:R-:W-:-:S03]  /*2e30*/  PRMT R97, RZ, 0x7610, R97 ;  /* 0x00007610ff617816 */ /* 0x000fc60000000061 */
[----:B------:R0:W-:Y:S01]  /*2e40*/  STL [R1+0x18], R66 ;  /* 0x0000184201007387 */ /* 0x0001e20000100800 */
[----:B--2---:R-:W-:-:S03]  /*2e50*/  @!P3 IMAD.MOV.U32 R6, RZ, RZ, R62 ;  /* 0x000000ffff06b224 */ /* 0x004fc600078e003e */
[----:B---3--:R-:W-:Y:S04]  /*2e60*/  STL [R1+0x2fc], R10 ;  /* 0x0002fc0a01007387 */ /* 0x008fe80000100800 */
[----:B------:R2:W-:Y:S01]  /*2e70*/  STL [R1+0x14], R7 ;  /* 0x0000140701007387 */ /* 0x0005e20000100800 */
[----:B------:R-:W-:-:S03]  /*2e80*/  IMAD R8, R36, 0x28, RZ ;  /* 0x0000002824087824 */ /* 0x000fc600078e02ff */
[----:B0-----:R-:W3:Y:S01]  /*2e90*/  LDL.LU R66, [R1+0xc58] ;  /* 0x000c580001427983 */ /* 0x001ee20000300800 */
[----:B--2---:R-:W-:-:S05]  /*2ea0*/  LEA.HI.X.SX32 R7, R9, R3, 0x1, P6 ;  /* 0x0000000309077211 */ /* 0x004fca00030f0eff */
[----:B------:R0:W2:Y:S04]  /*2eb0*/  @!P3 LDG.E.U8 R97, desc[UR18][R6.64] ;  /* 0x000000120661b981 */ /* 0x0000a8000c1e1100 */
[----:B------:R-:W-:Y:S04]  /*2ec0*/  STL [R1+0xcc], R62 ;  /* 0x0000cc3e01007387 */ /* 0x000fe80000100800 */
[----:B----4-:R4:W-:Y:S02]  /*2ed0*/  STL [R1+0x328], R58 ;  /* 0x0003283a01007387 */ /* 0x0109e40000100800 */
[----:B----4-:R-:W-:-:S04]  /*2ee0*/  IADD3 R58, P6, PT, R8, R2, RZ ;  /* 0x00000002083a7210 */ /* 0x010fc80007fde0ff */
[----:B------:R-:W-:Y:S01]  /*2ef0*/  LEA.HI.X.SX32 R8, R8, R3, 0x1, P6 ;  /* 0x0000000308087211 */ /* 0x000fe200030f0eff */
[----:B------:R4:W-:Y:S01]  /*2f00*/  STL [R1+0xc8], R7 ;  /* 0x0000c80701007387 */ /* 0x0009e20000100800 */
[----:B0-----:R-:W-:-:S03]  /*2f10*/  @!P2 IMAD.MOV.U32 R6, RZ, RZ, R58 ;  /* 0x000000ffff06a224 */ /* 0x001fc600078e003a */
[----:B----4-:R-:W-:-:S05]  /*2f20*/  @!P2 IMAD.MOV.U32 R7, RZ, RZ, R8 ;  /* 0x000000ffff07a224 */ /* 0x010fca00078e0008 */
[----:B------:R0:W4:Y:S01]  /*2f30*/  @!P2 LDG.E.U8 R54, desc[UR18][R6.64] ;  /* 0x000000120636a981 */ /* 0x000122000c1e1100 */
[----:B------:R-:W-:-:S03]  /*2f40*/  IMAD R9, R36, 0x30, RZ ;  /* 0x0000003024097824 */ /* 0x000fc600078e02ff */
[----:B------:R-:W-:Y:S04]  /*2f50*/  STL [R1+0x53c], R58 ;  /* 0x00053c3a01007387 */ /* 0x000fe80000100800 */
[----:B------:R-:W3:Y:S04]  /*2f60*/  LDL.LU R62, [R1+0xc54] ;  /* 0x000c5400013e7983 */ /* 0x000ee80000300800 */
[----:B------:R0:W-:Y:S01]  /*2f70*/  STL [R1+0x538], R8 ;  /* 0x0005380801007387 */ /* 0x0001e20000100800 */
[----:B------:R-:W-:-:S03]  /*2f80*/  PRMT R48, RZ, 0x7610, R48 ;  /* 0x00007610ff307816 */ /* 0x000fc60000000030 */
[----:B--2---:R2:W-:Y:S01]  /*2f90*/  STL [R1+0x330], R97 ;  /* 0x0003306101007387 */ /* 0x0045e20000100800 */
[----:B------:R-:W-:Y:S02]  /*2fa0*/  VIADD R10, R15, 0xffffffbf ;  /* 0xffffffbf0f0a7836 */ /* 0x000fe40000000000 */
[----:B0-----:R-:W-:Y:S01]  /*2fb0*/  IMAD R8, R36, 0x38, RZ ;  /* 0x0000003824087824 */ /* 0x001fe200078e02ff */
[----:B------:R-:W3:Y:S01]  /*2fc0*/  LDL.LU R58, [R1+0xc50] ;  /* 0x000c5000013a7983 */ /* 0x000ee20000300800 */
[----:B--2---:R-:W-:-:S04]  /*2fd0*/  IADD3 R97, P6, PT, R9, R2, RZ ;  /* 0x0000000209617210 */ /* 0x004fc80007fde0ff */
[----:B------:R-:W-:Y:S01]  /*2fe0*/  LEA.HI.X.SX32 R7, R9, R3, 0x1, P6 ;  /* 0x0000000309077211 */ /* 0x000fe200030f0eff */
[----:B------:R-:W-:-:S05]  /*2ff0*/  @!P0 IMAD.MOV.U32 R6, RZ, RZ, R97 ;  /* 0x000000ffff068224 */ /* 0x000fca00078e0061 */
[----:B------:R0:W2:Y:S01]  /*3000*/  @!P0 LDG.E.U8 R48, desc[UR18][R6.64] ;  /* 0x0000001206308981 */ /* 0x0000a2000c1e1100 */
[----:B------:R-:W-:Y:S01]  /*3010*/  ISETP.GE.U32.AND P5, PT, R10, 0x7fffff40, PT ;  /* 0x7fffff400a00780c */ /* 0x000fe20003fa6070 */
[----:B------:R-:W-:-:S05]  /*3020*/  VIADD R10, R15, 0xffffffb7 ;  /* 0xffffffb70f0a7836 */ /* 0x000fca0000000000 */
[----:B------:R-:W-:Y:S01]  /*3030*/  ISETP.GE.U32.AND P3, PT, R10, 0x7fffff38, PT ;  /* 0x7fffff380a00780c */ /* 0x000fe20003f66070 */
[----:B------:R-:W-:Y:S01]  /*3040*/  VIADD R10, R15, 0xffffffaf ;  /* 0xffffffaf0f0a7836 */ /* 0x000fe20000000000 */
[----:B----4-:R4:W-:Y:S04]  /*3050*/  STL [R1+0x364], R54 ;  /* 0x0003643601007387 */ /* 0x0109e80000100800 */
[----:B------:R-:W-:Y:S01]  /*3060*/  ISETP.GE.U32.AND P2, PT, R10, 0x7fffff30, PT ;  /* 0x7fffff300a00780c */ /* 0x000fe20003f46070 */
[----:B------:R-:W-:Y:S01]  /*3070*/  IMAD.SHL.U32 R10, R36, 0x40, RZ ;  /* 0x00000040240a7824 */ /* 0x000fe200078e00ff */
[----:B----4-:R-:W4:Y:S04]  /*3080*/  LDL.LU R54, [R1+0xc4c] ;  /* 0x000c4c0001367983 */ /* 0x010f280000300800 */
[----:B------:R-:W-:Y:S04]  /*3090*/  STL [R1+0x57c], R97 ;  /* 0x00057c6101007387 */ /* 0x000fe80000100800 */
[----:B------:R0:W-:Y:S02]  /*30a0*/  STL [R1+0x578], R7 ;  /* 0x0005780701007387 */ /* 0x0001e40000100800 */
[----:B0-----:R-:W-:-:S04]  /*30b0*/  IADD3 R7, P6, PT, R8, R2, RZ ;  /* 0x0000000208077210 */ /* 0x001fc80007fde0ff */
[----:B------:R-:W-:Y:S01]  /*30c0*/  LEA.HI.X.SX32 R6, R8, R3, 0x1, P6 ;  /* 0x0000000308067211 */ /* 0x000fe200030f0eff */
[----:B------:R0:W-:Y:S01]  /*30d0*/  STL [R1+0x5bc], R7 ;  /* 0x0005bc0701007387 */ /* 0x0001e20000100800 */
[----:B------:R-:W-:-:S03]  /*30e0*/  IADD3 R97, P6, PT, R10, R2, RZ ;  /* 0x000000020a617210 */ /* 0x000fc60007fde0ff */
[----:B------:R1:W-:Y:S01]  /*30f0*/  STL [R1+0x5b8], R6 ;  /* 0x0005b80601007387 */ /* 0x0003e20000100800 */
[----:B0-----:R-:W-:-:S03]  /*3100*/  @!P4 LOP3.LUT R7, R7, R6, RZ, 0x3c, !PT ;  /* 0x000000060707c212 */ /* 0x001fc600078e3cff */
[----:B------:R-:W-:Y:S01]  /*3110*/  STL [R1+0x5fc], R97 ;  /* 0x0005fc6101007387 */ /* 0x000fe20000100800 */
[C---:B-1----:R-:W-:Y:S02]  /*3120*/  @!P4 LOP3.LUT R6, R7.reuse, R6, RZ, 0x3c, !PT ;  /* 0x000000060706c212 */ /* 0x042fe400078e3cff */
[----:B------:R-:W-:Y:S02]  /*3130*/  PRMT R51, RZ, 0x7610, R51 ;  /* 0x00007610ff337816 */ /* 0x000fe40000000033 */
[----:B------:R-:W-:Y:S02]  /*3140*/  @!P4 LOP3.LUT R7, R7, R6, RZ, 0x3c, !PT ;  /* 0x000000060707c212 */ /* 0x000fe400078e3cff */
[----:B------:R-:W-:-:S03]  /*3150*/  PRMT R93, RZ, 0x7610, R93 ;  /* 0x00007610ff5d7816 */ /* 0x000fc6000000005d */
[----:B------:R0:W3:Y:S02]  /*3160*/  @!P4 LDG.E.U8 R51, desc[UR18][R6.64] ;  /* 0x000000120633c981 */ /* 0x0000e4000c1e1100 */
[----:B0-----:R-:W-:Y:S02]  /*3170*/  @!P5 IMAD.MOV.U32 R6, RZ, RZ, R97 ;  /* 0x000000ffff06d224 */ /* 0x001fe400078e0061 */
[----:B--2---:R0:W-:Y:S02]  /*3180*/  STL [R1+0x338], R48 ;  /* 0x0003383001007387 */ /* 0x0041e40000100800 */
[----:B0-----:R-:W-:-:S05]  /*3190*/  LEA.HI.X.SX32 R48, R10, R3, 0x1, P6 ;  /* 0x000000030a307211 */ /* 0x001fca00030f0eff */
[----:B------:R-:W-:-:S05]  /*31a0*/  @!P5 IMAD.MOV.U32 R7, RZ, RZ, R48 ;  /* 0x000000ffff07d224 */ /* 0x000fca00078e0030 */
[----:B------:R0:W2:Y:S01]  /*31b0*/  @!P5 LDG.E.U8 R93, desc[UR18][R6.64] ;  /* 0x00000012065dd981 */ /* 0x0000a2000c1e1100 */
[----:B------:R-:W-:-:S05]  /*31c0*/  VIADD R9, R15, 0xffffffa7 ;  /* 0xffffffa70f097836 */ /* 0x000fca0000000000 */
[----:B------:R-:W-:Y:S01]  /*31d0*/  ISETP.GE.U32.AND P0, PT, R9, 0x7fffff28, PT ;  /* 0x7fffff280900780c */ /* 0x000fe20003f06070 */
[----:B------:R-:W-:-:S05]  /*31e0*/  IMAD R9, R36, 0x48, RZ ;  /* 0x0000004824097824 */ /* 0x000fca00078e02ff */
[----:B------:R-:W-:Y:S01]  /*31f0*/  IADD3 R10, P6, PT, R9, R2, RZ ;  /* 0x00000002090a7210 */ /* 0x000fe20007fde0ff */
[----:B0-----:R-:W-:-:S03]  /*3200*/  VIADD R6, R15, 0xffffff97 ;  /* 0xffffff970f067836 */ /* 0x001fc60000000000 */
[----:B------:R-:W-:Y:S01]  /*3210*/  LEA.HI.X.SX32 R9, R9, R3, 0x1, P6 ;  /* 0x0000000309097211 */ /* 0x000fe200030f0eff */
[----:B------:R-:W-:Y:S01]  /*3220*/  IMAD.MOV.U32 R7, RZ, RZ, R10 ;  /* 0x000000ffff077224 */ /* 0x000fe200078e000a */
[----:B------:R-:W-:-:S03]  /*3230*/  ISETP.GE.U32.AND P5, PT, R6, 0x7fffff18, PT ;  /* 0x7fffff180600780c */ /* 0x000fc60003fa6070 */
[----:B------:R-:W-:Y:S02]  /*3240*/  IMAD.MOV.U32 R6, RZ, RZ, R9 ;  /* 0x000000ffff067224 */ /* 0x000fe400078e0009 */
[----:B------:R-:W-:-:S03]  /*3250*/  VIADD R8, R15, 0xffffff9f ;  /* 0xffffff9f0f087836 */ /* 0x000fc60000000000 */
[-C--:B------:R-:W-:Y:S02]  /*3260*/  @!P3 LOP3.LUT R7, R7, R6.reuse, RZ, 0x3c, !PT ;  /* 0x000000060707b212 */ /* 0x080fe400078e3cff */
[----:B------:R-:W-:Y:S01]  /*3270*/  ISETP.GE.U32.AND P4, PT, R8, 0x7fffff20, PT ;  /* 0x7fffff200800780c */ /* 0x000fe20003f86070 */
[----:B------:R-:W-:Y:S01]  /*3280*/  IMAD R8, R36, 0x50, RZ ;  /* 0x0000005024087824 */ /* 0x000fe200078e02ff */
[C---:B------:R-:W-:Y:S02]  /*3290*/  @!P3 LOP3.LUT R6, R7.reuse, R6, RZ, 0x3c, !PT ;  /* 0x000000060706b212 */ /* 0x040fe400078e3cff */
[----:B------:R-:W-:Y:S02]  /*32a0*/  PRMT R89, RZ, 0x7610, R89 ;  /* 0x00007610ff597816 */ /* 0x000fe40000000059 */
[----:B------:R-:W-:-:S05]  /*32b0*/  @!P3 LOP3.LUT R7, R7, R6, RZ, 0x3c, !PT ;  /* 0x000000060707b212 */ /* 0x000fca00078e3cff */
[----:B------:R0:W4:Y:S04]  /*32c0*/  @!P3 LDG.E.U8 R89, desc[UR18][R6.64] ;  /* 0x000000120659b981 */ /* 0x000128000c1e1100 */
[----:B---3--:R1:W-:Y:S04]  /*32d0*/  STL [R1+0x334], R51 ;  /* 0x0003343301007387 */ /* 0x0083e80000100800 */
[----:B-1----:R-:W3:Y:S04]  /*32e0*/  LDL.LU R51, [R1+0xc48] ;  /* 0x000c480001337983 */ /* 0x002ee80000300800 */
[----:B------:R1:W-:Y:S04]  /*32f0*/  STL [R1+0x5f8], R48 ;  /* 0x0005f83001007387 */ /* 0x0003e80000100800 */
[----:B-1----:R-:W3:Y:S04]  /*3300*/  LDL.LU R48, [R1+0xc44] ;  /* 0x000c440001307983 */ /* 0x002ee80000300800 */
[----:B------:R-:W3:Y:S01]  /*3310*/  LDL.LU R97, [R1+0xc40] ;  /* 0x000c400001617983 */ /* 0x000ee20000300800 */
[----:B------:R-:W-:-:S03]  /*3320*/  PRMT R85, RZ, 0x7610, R85 ;  /* 0x00007610ff557816 */ /* 0x000fc60000000055 */
[----:B--2---:R1:W-:Y:S04]  /*3330*/  STL [R1+0x3a8], R93 ;  /* 0x0003a85d01007387 */ /* 0x0043e80000100800 */
[----:B-1----:R-:W2:Y:S04]  /*3340*/  LDL.LU R93, [R1+0xc3c] ;  /* 0x000c3c00015d7983 */ /* 0x002ea80000300800 */
[----:B------:R1:W-:Y:S02]  /*3350*/  STL [R1+0x63c], R10 ;  /* 0x00063c0a01007387 */ /* 0x0003e40000100800 */
[----:B-1----:R-:W-:-:S04]  /*3360*/  IADD3 R10, P6, PT, R8, R2, RZ ;  /* 0x00000002080a7210 */ /* 0x002fc80007fde0ff */
[----:B0-----:R-:W-:Y:S01]  /*3370*/  LEA.HI.X.SX32 R6, R8, R3, 0x1, P6 ;  /* 0x0000000308067211 */ /* 0x001fe200030f0eff */
[----:B------:R-:W-:Y:S01]  /*3380*/  IMAD.MOV.U32 R7, RZ, RZ, R10 ;  /* 0x000000ffff077224 */ /* 0x000fe200078e000a */
[----:B------:R-:W-:Y:S04]  /*3390*/  STL [R1+0x638], R9 ;  /* 0x0006380901007387 */ /* 0x000fe80000100800 */
[-C--:B------:R-:W-:Y:S01]  /*33a0*/  @!P2 LOP3.LUT R7, R7, R6.reuse, RZ, 0x3c, !PT ;  /* 0x000000060707a212 */ /* 0x080fe200078e3cff */
[----:B------:R-:W-:Y:S04]  /*33b0*/  STL [R1+0x67c], R10 ;  /* 0x00067c0a01007387 */ /* 0x000fe80000100800 */
[----:B------:R0:W-:Y:S02]  /*33c0*/  STL [R1+0x678], R6 ;  /* 0x0006780601007387 */ /* 0x0001e40000100800 */
[----:B0-----:R-:W-:-:S04]  /*33d0*/  @!P2 LOP3.LUT R6, R7, R6, RZ, 0x3c, !PT ;  /* 0x000000060706a212 */ /* 0x001fc800078e3cff */
[----:B------:R-:W-:-:S05]  /*33e0*/  @!P2 LOP3.LUT R7, R7, R6, RZ, 0x3c, !PT ;  /* 0x000000060707a212 */ /* 0x000fca00078e3cff */
[----:B------:R0:W2:Y:S01]  /*33f0*/  @!P2 LDG.E.U8 R85, desc[UR18][R6.64] ;  /* 0x000000120655a981 */ /* 0x0000a2000c1e1100 */
[----:B------:R-:W-:-:S05]  /*3400*/  VIADD R9, R15, 0xffffff8f ;  /* 0xffffff8f0f097836 */ /* 0x000fca0000000000 */
[----:B------:R-:W-:Y:S01]  /*3410*/  ISETP.GE.U32.AND P3, PT, R9, 0x7fffff10, PT ;  /* 0x7fffff100900780c */ /* 0x000fe20003f66070 */
[C---:B------:R-:W-:Y:S01]  /*3420*/  IMAD R9, R36.reuse, 0x58, RZ ;  /* 0x0000005824097824 */ /* 0x040fe200078e02ff */
[----:B----4-:R1:W-:Y:S01]  /*3430*/  STL [R1+0x340], R89 ;  /* 0x0003405901007387 */ /* 0x0103e20000100800 */
[----:B------:R-:W-:Y:S01]  /*3440*/  IMAD R8, R36, 0x60, RZ ;  /* 0x0000006024087824 */ /* 0x000fe200078e02ff */
[----:B------:R-:W-:Y:S02]  /*3450*/  PRMT R81, RZ, 0x7610, R81 ;  /* 0x00007610ff517816 */ /* 0x000fe40000000051 */
[----:B-1----:R-:W-:-:S04]  /*3460*/  IADD3 R89, P6, PT, R9, R2, RZ ;  /* 0x0000000209597210 */ /* 0x002fc80007fde0ff */
[----:B0-----:R-:W-:Y:S01]  /*3470*/  LEA.HI.X.SX32 R7, R9, R3, 0x1, P6 ;  /* 0x0000000309077211 */ /* 0x001fe200030f0eff */
[----:B------:R-:W-:Y:S01]  /*3480*/  STL [R1+0x6b4], R89 ;  /* 0x0006b45901007387 */ /* 0x000fe20000100800 */
[----:B------:R-:W-:-:S05]  /*3490*/  @!P0 IMAD.MOV.U32 R6, RZ, RZ, R89 ;  /* 0x000000ffff068224 */ /* 0x000fca00078e0059 */
[----:B------:R0:W4:Y:S04]  /*34a0*/  @!P0 LDG.E.U8 R81, desc[UR18][R6.64] ;  /* 0x0000001206518981 */ /* 0x000128000c1e1100 */
[----:B--2---:R1:W-:Y:S02]  /*34b0*/  STL [R1+0x374], R85 ;  /* 0x0003745501007387 */ /* 0x0043e40000100800 */
[----:B-1----:R-:W-:-:S04]  /*34c0*/  IADD3 R85, P6, PT, R8, R2, RZ ;  /* 0x0000000208557210 */ /* 0x002fc80007fde0ff */
[----:B------:R-:W-:Y:S01]  /*34d0*/  LEA.HI.X.SX32 R8, R8, R3, 0x1, P6 ;  /* 0x0000000308087211 */ /* 0x000fe200030f0eff */
[----:B------:R1:W-:Y:S01]  /*34e0*/  STL [R1+0x6b0], R7 ;  /* 0x0006b00701007387 */ /* 0x0003e20000100800 */
[----:B0-----:R-:W-:-:S03]  /*34f0*/  @!P4 IMAD.MOV.U32 R6, RZ, RZ, R85 ;  /* 0x000000ffff06c224 */ /* 0x001fc600078e0055 */
[----:B-1----:R-:W-:-:S05]  /*3500*/  @!P4 IMAD.MOV.U32 R7, RZ, RZ, R8 ;  /* 0x000000ffff07c224 */ /* 0x002fca00078e0008 */
[----:B------:R0:W2:Y:S01]  /*3510*/  @!P4 LDG.E.U8 R132, desc[UR18][R6.64] ;  /* 0x000000120684c981 */ /* 0x0000a2000c1e1100 */
[----:B------:R-:W-:Y:S02]  /*3520*/  IMAD R9, R36, 0x68, RZ ;  /* 0x0000006824097824 */ /* 0x000fe400078e02ff */
[----:B------:R-:W-:Y:S01]  /*3530*/  VIADD R10, R15, 0xffffff87 ;  /* 0xffffff870f0a7836 */ /* 0x000fe20000000000 */
[----:B------:R1:W-:Y:S04]  /*3540*/  STL [R1+0x6ec], R85 ;  /* 0x0006ec5501007387 */ /* 0x0003e80000100800 */
[----:B------:R-:W3:Y:S04]  /*3550*/  LDL.LU R89, [R1+0xc38] ;  /* 0x000c380001597983 */ /* 0x000ee80000300800 */
[----:B------:R-:W-:Y:S01]  /*3560*/  STL [R1+0x6e8], R8 ;  /* 0x0006e80801007387 */ /* 0x000fe20000100800 */
[----:B------:R-:W-:-:S03]  /*3570*/  ISETP.GE.U32.AND P2, PT, R10, 0x7fffff08, PT ;  /* 0x7fffff080a00780c */ /* 0x000fc60003f46070 */
[----:B----4-:R4:W-:Y:S01]  /*3580*/  STL [R1+0x36c], R81 ;  /* 0x00036c5101007387 */ /* 0x0109e20000100800 */
[C---:B------:R-:W-:Y:S02]  /*3590*/  VIADD R10, R15.reuse, 0xfffffff6 ;  /* 0xfffffff60f0a7836 */ /* 0x040fe40000000000 */
[----:B0-----:R-:W-:Y:S01]  /*35a0*/  VIADD R6, R15, 0xffffffee ;  /* 0xffffffee0f067836 */ /* 0x001fe20000000000 */
[----:B-1----:R-:W3:Y:S01]  /*35b0*/  LDL.LU R85, [R1+0xc34] ;  /* 0x000c340001557983 */ /* 0x002ee20000300800 */
[----:B----4-:R-:W-:Y:S01]  /*35c0*/  IADD3 R81, P6, PT, R9, R2, RZ ;  /* 0x0000000209517210 */ /* 0x010fe20007fde0ff */
[----:B------:R-:W-:-:S03]  /*35d0*/  IMAD R8, R36, 0x70, RZ ;  /* 0x0000007024087824 */ /* 0x000fc600078e02ff */
[----:B------:R-:W-:Y:S01]  /*35e0*/  LEA.HI.X.SX32 R7, R9, R3, 0x1, P6 ;  /* 0x0000000309077211 */ /* 0x000fe200030f0eff */
[----:B------:R-:W-:Y:S01]  /*35f0*/  STL [R1+0x724], R81 ;  /* 0x0007245101007387 */ /* 0x000fe20000100800 */
[----:B------:R-:W-:Y:S02]  /*3600*/  ISETP.GE.U32.AND P0, PT, R10, 0x7fffff77, PT ;  /* 0x7fffff770a00780c */ /* 0x000fe40003f06070 */
[----:B------:R-:W-:Y:S01]  /*3610*/  PRMT R10, RZ, 0x7610, R10 ;  /* 0x00007610ff0a7816 */ /* 0x000fe2000000000a */
[----:B------:R-:W-:Y:S01]  /*3620*/  STL [R1+0x720], R7 ;  /* 0x0007200701007387 */ /* 0x000fe20000100800 */
[----:B------:R-:W-:Y:S01]  /*3630*/  ISETP.GE.U32.AND P4, PT, R6, 0x7fffff6f, PT ;  /* 0x7fffff6f0600780c */ /* 0x000fe20003f86070 */
[----:B------:R-:W-:-:S05]  /*3640*/  @!P5 IMAD.MOV.U32 R6, RZ, RZ, R81 ;  /* 0x000000ffff06d224 */ /* 0x000fca00078e0051 */
[----:B------:R0:W4:Y:S04]  /*3650*/  @!P5 LDG.E.U8 R10, desc[UR18][R6.64] ;  /* 0x00000012060ad981 */ /* 0x000128000c1e1100 */
[----:B--2---:R1:W-:Y:S02]  /*3660*/  STL [R1+0x3f4], R132 ;  /* 0x0003f48401007387 */ /* 0x0043e40000100800 */
[----:B-1----:R-:W-:-:S04]  /*3670*/  IADD3 R132, P6, PT, R8, R2, RZ ;  /* 0x0000000208847210 */ /* 0x002fc80007fde0ff */
[----:B0-----:R-:W-:Y:S01]  /*3680*/  LEA.HI.X.SX32 R7, R8, R3, 0x1, P6 ;  /* 0x0000000308077211 */ /* 0x001fe200030f0eff */
[----:B------:R-:W-:-:S05]  /*3690*/  @!P3 IMAD.MOV.U32 R6, RZ, RZ, R132 ;  /* 0x000000ffff06b224 */ /* 0x000fca00078e0084 */
[----:B------:R0:W2:Y:S01]  /*36a0*/  @!P3 LDG.E.U8 R130, desc[UR18][R6.64] ;  /* 0x000000120682b981 */ /* 0x0000a2000c1e1100 */
[----:B------:R-:W-:-:S05]  /*36b0*/  VIADD R9, R15, 0xffffffe6 ;  /* 0xffffffe60f097836 */ /* 0x000fca0000000000 */
[----:B------:R-:W-:Y:S01]  /*36c0*/  ISETP.GE.U32.AND P5, PT, R9, 0x7fffff67, PT ;  /* 0x7fffff670900780c */ /* 0x000fe20003fa6070 */
[C---:B------:R-:W-:Y:S02]  /*36d0*/  IMAD R9, R36.reuse, 0x78, RZ ;  /* 0x0000007824097824 */ /* 0x040fe400078e02ff */
[----:B------:R-:W-:-:S03]  /*36e0*/  IMAD R8, R36, 0x9, RZ ;  /* 0x0000000924087824 */ /* 0x000fc600078e02ff */
[CC--:B------:R-:W-:Y:S01]  /*36f0*/  IADD3 R81, P6, PT, R9.reuse, R2.reuse, RZ ;  /* 0x0000000209517210 */ /* 0x0c0fe20007fde0ff */
[----:B------:R-:W-:Y:S03]  /*3700*/  STL [R1+0x75c], R132 ;  /* 0x00075c8401007387 */ /* 0x000fe60000100800 */
[----:B------:R-:W-:Y:S02]  /*3710*/  LEA.HI.X.SX32 R9, R9, R3, 0x1, P6 ;  /* 0x0000000309097211 */ /* 0x000fe400030f0eff */
[----:B0-----:R-:W-:Y:S01]  /*3720*/  IADD3 R6, P6, PT, R8, R2, RZ ;  /* 0x0000000208067210 */ /* 0x001fe20007fde0ff */
[----:B----4-:R-:W-:Y:S04]  /*3730*/  STL [R1+0x380], R10 ;  /* 0x0003800a01007387 */ /* 0x010fe80000100800 */
[----:B------:R0:W-:Y:S04]  /*3740*/  STL [R1+0x758], R7 ;  /* 0x0007580701007387 */ /* 0x0001e80000100800 */
[----:B------:R-:W-:Y:S01]  /*3750*/  STL [R1+0x794], R81 ;  /* 0x0007945101007387 */ /* 0x000fe20000100800 */
[----:B------:R-:W-:-:S03]  /*3760*/  PRMT R69, RZ, 0x7610, R69 ;  /* 0x00007610ff457816 */ /* 0x000fc60000000045 */
[----:B------:R-:W-:Y:S01]  /*3770*/  STL [R1+0x790], R9 ;  /* 0x0007900901007387 */ /* 0x000fe20000100800 */
[----:B0-----:R-:W-:Y:S01]  /*3780*/  LEA.HI.X.SX32 R7, R8, R3, 0x1, P6 ;  /* 0x0000000308077211 */ /* 0x001fe200030f0eff */
[----:B------:R-:W-:-:S04]  /*3790*/  @!P2 IMAD.MOV.U32 R8, RZ, RZ, R81 ;  /* 0x000000ffff08a224 */ /* 0x000fc800078e0051 */
[----:B------:R-:W4:Y:S04]  /*37a0*/  @!P0 LDG.E.U8 R11, desc[UR18][R6.64] ;  /* 0x00000012060b8981 */ /* 0x000f28000c1e1100 */
[----:B------:R0:W3:Y:S01]  /*37b0*/  @!P2 LDG.E.U8 R69, desc[UR18][R8.64] ;  /* 0x000000120845a981 */ /* 0x0000e2000c1e1100 */
[C---:B------:R-:W-:Y:S02]  /*37c0*/  VIADD R10, R15.reuse, 0xffffffde ;  /* 0xffffffde0f0a7836 */ /* 0x040fe40000000000 */
[----:B0-----:R-:W-:-:S05]  /*37d0*/  VIADD R8, R15, 0xffffffce ;  /* 0xffffffce0f087836 */ /* 0x001fca0000000000 */
[----:B------:R-:W-:Y:S02]  /*37e0*/  ISETP.GE.U32.AND P0, PT, R8, 0x7fffff4f, PT ;  /* 0x7fffff4f0800780c */ /* 0x000fe40003f06070 */
[----:B------:R-:W-:Y:S01]  /*37f0*/  ISETP.GE.U32.AND P3, PT, R10, 0x7fffff5f, PT ;  /* 0x7fffff5f0a00780c */ /* 0x000fe20003f66070 */
[----:B------:R-:W-:-:S05]  /*3800*/  VIADD R10, R15, 0xffffffd6 ;  /* 0xffffffd60f0a7836 */ /* 0x000fca0000000000 */
[----:B------:R-:W-:Y:S01]  /*3810*/  ISETP.GE.U32.AND P2, PT, R10, 0x7fffff57, PT ;  /* 0x7fffff570a00780c */ /* 0x000fe20003f46070 */
[C---:B------:R-:W-:Y:S01]  /*3820*/  IMAD R10, R36.reuse, 0x19, RZ ;  /* 0x00000019240a7824 */ /* 0x040fe200078e02ff */
[----:B------:R-:W-:Y:S01]  /*3830*/  PRMT R73, RZ, 0x7610, R73 ;  /* 0x00007610ff497816 */ /* 0x000fe20000000049 */
[----:B--2---:R0:W-:Y:S02]  /*3840*/  STL [R1+0x3b8], R130 ;  /* 0x0003b88201007387 */ /* 0x0041e40000100800 */
[----:B0-----:R-:W-:-:S05]  /*3850*/  IMAD R130, R36, 0x11, RZ ;  /* 0x0000001124827824 */ /* 0x001fca00078e02ff */
[----:B------:R-:W-:-:S04]  /*3860*/  IADD3 R132, P6, PT, R130, R2, RZ ;  /* 0x0000000282847210 */ /* 0x000fc80007fde0ff */
[----:B------:R-:W-:Y:S01]  /*3870*/  LEA.HI.X.SX32 R130, R130, R3, 0x1, P6 ;  /* 0x0000000382827211 */ /* 0x000fe200030f0eff */
[----:B------:R-:W-:-:S04]  /*3880*/  @!P4 IMAD.MOV.U32 R8, RZ, RZ, R132 ;  /* 0x000000ffff08c224 */ /* 0x000fc800078e0084 */
[----:B------:R-:W-:-:S05]  /*3890*/  @!P4 IMAD.MOV.U32 R9, RZ, RZ, R130 ;  /* 0x000000ffff09c224 */ /* 0x000fca00078e0082 */
[----:B------:R0:W2:Y:S01]  /*38a0*/  @!P4 LDG.E.U8 R12, desc[UR18][R8.64] ;  /* 0x00000012080cc981 */ /* 0x0000a2000c1e1100 */
[----:B------:R-:W-:-:S04]  /*38b0*/  IADD3 R81, P6, PT, R10, R2, RZ ;  /* 0x000000020a517210 */ /* 0x000fc80007fde0ff */
[----:B0-----:R-:W-:Y:S01]  /*38c0*/  LEA.HI.X.SX32 R9, R10, R3, 0x1, P6 ;  /* 0x000000030a097211 */ /* 0x001fe200030f0eff */
[----:B------:R-:W-:-:S05]  /*38d0*/  @!P5 IMAD.MOV.U32 R8, RZ, RZ, R81 ;  /* 0x000000ffff08d224 */ /* 0x000fca00078e0051 */
[----:B------:R0:W3:Y:S04]  /*38e0*/  @!P5 LDG.E.U8 R73, desc[UR18][R8.64] ;  /* 0x000000120849d981 */ /* 0x0000e8000c1e1100 */
[----:B------:R-:W-:Y:S04]  /*38f0*/  STL [R1+0x9ec], R6 ;  /* 0x0009ec0601007387 */ /* 0x000fe80000100800 */
[----:B------:R-:W-:Y:S04]  /*3900*/  STL [R1+0x9e8], R7 ;  /* 0x0009e80701007387 */ /* 0x000fe80000100800 */
[----:B----4-:R1:W-:Y:S04]  /*3910*/  STL [R1+0x428], R11 ;  /* 0x0004280b01007387 */ /* 0x0103e80000100800 */
[----:B------:R-:W-:Y:S01]  /*3920*/  STL [R1+0x9f4], R132 ;  /* 0x0009f48401007387 */ /* 0x000fe20000100800 */
[----:B-1----:R-:W-:-:S03]  /*3930*/  VIADD R11, R15, 0xffffffc6 ;  /* 0xffffffc60f0b7836 */ /* 0x002fc60000000000 */
[----:B------:R-:W-:Y:S02]  /*3940*/  STL [R1+0x9f0], R130 ;  /* 0x0009f08201007387 */ /* 0x000fe40000100800 */
[----:B------:R-:W-:Y:S01]  /*3950*/  ISETP.GE.U32.AND P4, PT, R11, 0x7fffff47, PT ;  /* 0x7fffff470b00780c */ /* 0x000fe20003f86070 */
[C---:B------:R-:W-:Y:S01]  /*3960*/  IMAD R11, R36.reuse, 0x21, RZ ;  /* 0x00000021240b7824 */ /* 0x040fe200078e02ff */
[----:B------:R1:W-:Y:S01]  /*3970*/  STL [R1+0x94], R81 ;  /* 0x0000945101007387 */ /* 0x0003e20000100800 */
[----:B------:R-:W-:Y:S01]  /*3980*/  IMAD R10, R36, 0x29, RZ ;  /* 0x00000029240a7824 */ /* 0x000fe200078e02ff */
[----:B------:R-:W-:Y:S02]  /*3990*/  PRMT R77, RZ, 0x7610, R77 ;  /* 0x00007610ff4d7816 */ /* 0x000fe4000000004d */
[----:B------:R-:W-:Y:S02]  /*39a0*/  PRMT R106, RZ, 0x7610, R106 ;  /* 0x00007610ff6a7816 */ /* 0x000fe4000000006a */
[----:B------:R-:W-:Y:S01]  /*39b0*/  PRMT R65, RZ, 0x7610, R65 ;  /* 0x00007610ff417816 */ /* 0x000fe20000000041 */
[----:B--2---:R-:W-:Y:S04]  /*39c0*/  STL [R1+0x3f0], R12 ;  /* 0x0003f00c01007387 */ /* 0x004fe80000100800 */
[----:B------:R-:W-:Y:S04]  /*39d0*/  STL [R1+0x2c], R9 ;  /* 0x00002c0901007387 */ /* 0x000fe80000100800 */
[----:B---3--:R2:W-:Y:S04]  /*39e0*/  STL [R1+0x368], R69 ;  /* 0x0003684501007387 */ /* 0x0085e80000100800 */
[----:B-1----:R-:W3:Y:S01]  /*39f0*/  LDL.LU R81, [R1+0xc30] ;  /* 0x000c300001517983 */ /* 0x002ee20000300800 */
[----:B--2---:R-:W-:-:S04]  /*3a00*/  IADD3 R69, P6, PT, R11, R2, RZ ;  /* 0x000000020b457210 */ /* 0x004fc80007fde0ff */
[----:B0-----:R-:W-:Y:S01]  /*3a10*/  LEA.HI.X.SX32 R8, R11, R3, 0x1, P6 ;  /* 0x000000030b087211 */ /* 0x001fe200030f0eff */
[----:B------:R-:W-:Y:S01]  /*3a20*/  IMAD.MOV.U32 R9, RZ, RZ, R69 ;  /* 0x000000ffff097224 */ /* 0x000fe200078e0045 */
[----:B------:R0:W-:Y:S04]  /*3a30*/  STL [R1+0xd4], R69 ;  /* 0x0000d44501007387 */ /* 0x0001e80000100800 */
[----:B------:R-:W-:Y:S01]  /*3a40*/  @!P3 LOP3.LUT R9, R9, R8, RZ, 0x3c, !PT ;  /* 0x000000080909b212 */ /* 0x000fe200078e3cff */
[----:B------:R1:W-:Y:S01]  /*3a50*/  STL [R1+0xd0], R8 ;  /* 0x0000d00801007387 */ /* 0x0003e20000100800 */
[----:B0-----:R-:W-:Y:S02]  /*3a60*/  IADD3 R69, P6, PT, R10, R2, RZ ;  /* 0x000000020a457210 */ /* 0x001fe40007fde0ff */
[----:B-1----:R-:W-:-:S03]  /*3a70*/  @!P3 LOP3.LUT R8, R9, R8, RZ, 0x3c, !PT ;  /* 0x000000080908b212 */ /* 0x002fc600078e3cff */
[----:B------:R-:W-:Y:S01]  /*3a80*/  STL [R1+0x544], R69 ;  /* 0x0005444501007387 */ /* 0x000fe20000100800 */
[----:B------:R-:W-:-:S03]  /*3a90*/  @!P3 LOP3.LUT R9, R9, R8, RZ, 0x3c, !PT ;  /* 0x000000080909b212 */ /* 0x000fc600078e3cff */
[----:B------:R0:W-:Y:S04]  /*3aa0*/  STL [R1+0x3ec], R73 ;  /* 0x0003ec4901007387 */ /* 0x0001e80000100800 */
[----:B------:R1:W2:Y:S01]  /*3ab0*/  @!P3 LDG.E.U8 R77, desc[UR18][R8.64] ;  /* 0x00000012084db981 */ /* 0x0002a2000c1e1100 */
[----:B0-----:R-:W-:Y:S01]  /*3ac0*/  LEA.HI.X.SX32 R73, R10, R3, 0x1, P6 ;  /* 0x000000030a497211 */ /* 0x001fe200030f0eff */
[----:B-1----:R-:W-:-:S04]  /*3ad0*/  @!P2 IMAD.MOV.U32 R8, RZ, RZ, R69 ;  /* 0x000000ffff08a224 */ /* 0x002fc800078e0045 */
[----:B------:R-:W-:-:S05]  /*3ae0*/  @!P2 IMAD.MOV.U32 R9, RZ, RZ, R73 ;  /* 0x000000ffff09a224 */ /* 0x000fca00078e0049 */
[----:B------:R0:W4:Y:S01]  /*3af0*/  @!P2 LDG.E.U8 R106, desc[UR18][R8.64] ;  /* 0x00000012086aa981 */ /* 0x000122000c1e1100 */
[----:B------:R-:W-:-:S05]  /*3b00*/  IMAD R11, R36, 0x31, RZ ;  /* 0x00000031240b7824 */ /* 0x000fca00078e02ff */
[----:B------:R-:W-:Y:S01]  /*3b10*/  IADD3 R10, P6, PT, R11, R2, RZ ;  /* 0x000000020b0a7210 */ /* 0x000fe20007fde0ff */
[----:B0-----:R-:W-:-:S03]  /*3b20*/  VIADD R8, R15, 0xffffffae ;  /* 0xffffffae0f087836 */ /* 0x001fc60000000000 */
[----:B------:R-:W-:Y:S01]  /*3b30*/  LEA.HI.X.SX32 R11, R11, R3, 0x1, P6 ;  /* 0x000000030b0b7211 */ /* 0x000fe200030f0eff */
[----:B------:R-:W-:Y:S01]  /*3b40*/  IMAD.MOV.U32 R9, RZ, RZ, R10 ;  /* 0x000000ffff097224 */ /* 0x000fe200078e000a */
[----:B------:R-:W-:-:S03]  /*3b50*/  ISETP.GE.U32.AND P2, PT, R8, 0x7fffff2f, PT ;  /* 0x7fffff2f0800780c */ /* 0x000fc60003f46070 */
[----:B------:R-:W-:-:S05]  /*3b60*/  IMAD.MOV.U32 R8, RZ, RZ, R11 ;  /* 0x000000ffff087224 */ /* 0x000fca00078e000b */
[----:B------:R-:W-:-:S04]  /*3b70*/  @!P0 LOP3.LUT R9, R9, R8, RZ, 0x3c, !PT ;  /* 0x0000000809098212 */ /* 0x000fc800078e3cff */
[----:B------:R-:W-:-:S04]  /*3b80*/  @!P0 LOP3.LUT R8, R9, R8, RZ, 0x3c, !PT ;  /* 0x0000000809088212 */ /* 0x000fc800078e3cff */
[----:B------:R-:W-:-:S05]  /*3b90*/  @!P0 LOP3.LUT R9, R9, R8, RZ, 0x3c, !PT ;  /* 0x0000000809098212 */ /* 0x000fca00078e3cff */
[----:B------:R0:W3:Y:S01]  /*3ba0*/  @!P0 LDG.E.U8 R65, desc[UR18][R8.64] ;  /* 0x0000001208418981 */ /* 0x0000e2000c1e1100 */
[----:B------:R-:W-:-:S05]  /*3bb0*/  VIADD R12, R15, 0xffffffbe ;  /* 0xffffffbe0f0c7836 */ /* 0x000fca0000000000 */
[----:B------:R-:W-:Y:S01]  /*3bc0*/  ISETP.GE.U32.AND P5, PT, R12, 0x7fffff3f, PT ;  /* 0x7fffff3f0c00780c */ /* 0x000fe20003fa6070 */
[----:B------:R-:W-:-:S05]  /*3bd0*/  VIADD R12, R15, 0xffffffb6 ;  /* 0xffffffb60f0c7836 */ /* 0x000fca0000000000 */
[----:B------:R-:W-:Y:S02]  /*3be0*/  ISETP.GE.U32.AND P3, PT, R12, 0x7fffff37, PT ;  /* 0x7fffff370c00780c */ /* 0x000fe40003f66070 */
[----:B------:R-:W-:Y:S02]  /*3bf0*/  PRMT R61, RZ, 0x7610, R61 ;  /* 0x00007610ff3d7816 */ /* 0x000fe4000000003d */
[----:B------:R-:W-:Y:S01]  /*3c00*/  PRMT R160, RZ, 0x7610, R160 ;  /* 0x00007610ffa07816 */ /* 0x000fe200000000a0 */
[----:B--2---:R1:W-:Y:S04]  /*3c10*/  STL [R1+0x3f8], R77 ;  /* 0x0003f84d01007387 */ /* 0x0043e80000100800 */
[----:B-1----:R-:W2:Y:S04]  /*3c20*/  LDL.LU R77, [R1+0xc2c] ;  /* 0x000c2c00014d7983 */ /* 0x002ea80000300800 */
[----:B------:R1:W-:Y:S04]  /*3c30*/  STL [R1+0x540], R73 ;  /* 0x0005404901007387 */ /* 0x0003e80000100800 */
[----:B-1----:R-:W2:Y:S04]  /*3c40*/  LDL.LU R73, [R1+0xc28] ;  /* 0x000c280001497983 */ /* 0x002ea80000300800 */
[----:B------:R-:W2:Y:S04]  /*3c50*/  LDL.LU R69, [R1+0xc24] ;  /* 0x000c240001457983 */ /* 0x000ea80000300800 */
[----:B----4-:R1:W-:Y:S04]  /*3c60*/  STL [R1+0x478], R106 ;  /* 0x0004786a01007387 */ /* 0x0103e80000100800 */
[----:B-1----:R-:W4:Y:S04]  /*3c70*/  LDL.LU R106, [R1+0xc20] ;  /* 0x000c2000016a7983 */ /* 0x002f280000300800 */
[----:B------:R1:W-:Y:S02]  /*3c80*/  STL [R1+0x584], R10 ;  /* 0x0005840a01007387 */ /* 0x0003e40000100800 */
[----:B-1----:R-:W-:-:S05]  /*3c90*/  IMAD R10, R36, 0x39, RZ ;  /* 0x00000039240a7824 */ /* 0x002fca00078e02ff */
[----:B------:R-:W-:-:S04]  /*3ca0*/  IADD3 R12, P6, PT, R10, R2, RZ ;  /* 0x000000020a0c7210 */ /* 0x000fc80007fde0ff */
        /* <DEDUP_REMOVED lines=11> */
[----:B------:R-:W-:Y:S01]  /*3d60*/  IMAD R11, R36, 0x41, RZ ;  /* 0x00000041240b7824 */ /* 0x000fe200078e02ff */
[----:B---3--:R1:W-:Y:S04]  /*3d70*/  STL [R1+0x43c], R65 ;  /* 0x00043c4101007387 */ /* 0x0083e80000100800 */
[----:B-1----:R-:W-:-:S04]  /*3d80*/  IADD3 R65, P6, PT, R11, R2, RZ ;  /* 0x000000020b417210 */ /* 0x002fc80007fde0ff */
[----:B0-----:R-:W-:Y:S01]  /*3d90*/  LEA.HI.X.SX32 R9, R11, R3, 0x1, P6 ;  /* 0x000000030b097211 */ /* 0x001fe200030f0eff */
[----:B------:R-:W-:-:S05]  /*3da0*/  @!P5 IMAD.MOV.U32 R8, RZ, RZ, R65 ;  /* 0x000000ffff08d224 */ /* 0x000fca00078e0041 */
[----:B------:R0:W3:Y:S01]  /*3db0*/  @!P5 LDG.E.U8 R160, desc[UR18][R8.64] ;  /* 0x0000001208a0d981 */ /* 0x0000e2000c1e1100 */
[----:B------:R-:W-:-:S03]  /*3dc0*/  IMAD R10, R36, 0x49, RZ ;  /* 0x00000049240a7824 */ /* 0x000fc600078e02ff */
[----:B------:R-:W-:Y:S01]  /*3dd0*/  STL [R1+0x604], R65 ;  /* 0x0006044101007387 */ /* 0x000fe20000100800 */
[----:B------:R-:W-:Y:S02]  /*3de0*/  VIADD R12, R15, 0xffffff9e ;  /* 0xffffff9e0f0c7836 */ /* 0x000fe40000000000 */
[----:B------:R-:W-:-:S03]  /*3df0*/  IMAD R11, R36, 0x51, RZ ;  /* 0x00000051240b7824 */ /* 0x000fc600078e02ff */
[----:B------:R-:W-:Y:S01]  /*3e00*/  ISETP.GE.U32.AND P4, PT, R12, 0x7fffff1f, PT ;  /* 0x7fffff1f0c00780c */ /* 0x000fe20003f86070 */
[----:B------:R-:W-:-:S05]  /*3e10*/  VIADD R12, R15, 0xffffff96 ;  /* 0xffffff960f0c7836 */ /* 0x000fca0000000000 */
[----:B------:R-:W-:Y:S02]  /*3e20*/  ISETP.GE.U32.AND P5, PT, R12, 0x7fffff17, PT ;  /* 0x7fffff170c00780c */ /* 0x000fe40003fa6070 */
[----:B------:R-:W-:Y:S01]  /*3e30*/  PRMT R12, RZ, 0x7610, R12 ;  /* 0x00007610ff0c7816 */ /* 0x000fe2000000000c */
[----:B--2---:R1:W-:Y:S02]  /*3e40*/  STL [R1+0x434], R61 ;  /* 0x0004343d01007387 */ /* 0x0043e40000100800 */
[----:B-1----:R-:W-:-:S04]  /*3e50*/  IADD3 R61, P6, PT, R10, R2, RZ ;  /* 0x000000020a3d7210 */ /* 0x002fc80007fde0ff */
[----:B------:R-:W-:Y:S01]  /*3e60*/  LEA.HI.X.SX32 R10, R10, R3, 0x1, P6 ;  /* 0x000000030a0a7211 */ /* 0x000fe200030f0eff */
[----:B------:R1:W-:Y:S01]  /*3e70*/  STL [R1+0x600], R9 ;  /* 0x0006000901007387 */ /* 0x0003e20000100800 */
[----:B0-----:R-:W-:-:S03]  /*3e80*/  @!P3 IMAD.MOV.U32 R8, RZ, RZ, R61 ;  /* 0x000000ffff08b224 */ /* 0x001fc600078e003d */
[----:B-1----:R-:W-:-:S05]  /*3e90*/  @!P3 IMAD.MOV.U32 R9, RZ, RZ, R10 ;  /* 0x000000ffff09b224 */ /* 0x002fca00078e000a */
[----:B------:R0:W2:Y:S04]  /*3ea0*/  @!P3 LDG.E.U8 R138, desc[UR18][R8.64] ;  /* 0x00000012088ab981 */ /* 0x0000a8000c1e1100 */
[----:B------:R1:W-:Y:S04]  /*3eb0*/  STL [R1+0x644], R61 ;  /* 0x0006443d01007387 */ /* 0x0003e80000100800 */
[----:B------:R-:W4:Y:S01]  /*3ec0*/  LDL.LU R65, [R1+0xc1c] ;  /* 0x000c1c0001417983 */ /* 0x000f220000300800 */
[----:B0-----:R-:W-:-:S03]  /*3ed0*/  VIADD R8, R15, 0xffffff8e ;  /* 0xffffff8e0f087836 */ /* 0x001fc60000000000 */
[----:B------:R-:W-:Y:S04]  /*3ee0*/  STL [R1+0x640], R10 ;  /* 0x0006400a01007387 */ /* 0x000fe80000100800 */
[----:B---3--:R0:W-:Y:S01]  /*3ef0*/  STL [R1+0x468], R160 ;  /* 0x000468a001007387 */ /* 0x0081e20000100800 */
[----:B------:R-:W-:-:S03]  /*3f00*/  ISETP.GE.U32.AND P3, PT, R8, 0x7fffff0f, PT ;  /* 0x7fffff0f0800780c */ /* 0x000fc60003f66070 */
[----:B-1----:R-:W3:Y:S01]  /*3f10*/  LDL.LU R61, [R1+0xc18] ;  /* 0x000c1800013d7983 */ /* 0x002ee20000300800 */
[----:B0-----:R-:W-:-:S04]  /*3f20*/  IADD3 R160, P6, PT, R11, R2, RZ ;  /* 0x000000020ba07210 */ /* 0x001fc80007fde0ff */
[----:B------:R-:W-:Y:S01]  /*3f30*/  LEA.HI.X.SX32 R9, R11, R3, 0x1, P6 ;  /* 0x000000030b097211 */ /* 0x000fe200030f0eff */
[----:B------:R-:W-:-:S05]  /*3f40*/  @!P2 IMAD.MOV.U32 R8, RZ, RZ, R160 ;  /* 0x000000ffff08a224 */ /* 0x000fca00078e00a0 */
[----:B------:R0:W3:Y:S01]  /*3f50*/  @!P2 LDG.E.U8 R12, desc[UR18][R8.64] ;  /* 0x00000012080ca981 */ /* 0x0000e2000c1e1100 */
[----:B------:R-:W-:-:S03]  /*3f60*/  IMAD R10, R36, 0x59, RZ ;  /* 0x00000059240a7824 */ /* 0x000fc600078e02ff */
[----:B------:R-:W-:Y:S04]  /*3f70*/  STL [R1+0x684], R160 ;  /* 0x000684a001007387 */ /* 0x000fe80000100800 */
[----:B------:R-:W-:Y:S01]  /*3f80*/  STL [R1+0x680], R9 ;  /* 0x0006800901007387 */ /* 0x000fe20000100800 */
[----:B------:R-:W-:-:S05]  /*3f90*/  VIADD R11, R15, 0xffffff86 ;  /* 0xffffff860f0b7836 */ /* 0x000fca0000000000 */
[----:B------:R-:W-:Y:S01]  /*3fa0*/  ISETP.GE.U32.AND P2, PT, R11, 0x7fffff07, PT ;  /* 0x7fffff070b00780c */ /* 0x000fe20003f46070 */
[----:B------:R-:W-:Y:S01]  /*3fb0*/  IMAD R11, R36, 0x61, RZ ;  /* 0x00000061240b7824 */ /* 0x000fe200078e02ff */
[----:B--2---:R1:W-:Y:S02]  /*3fc0*/  STL [R1+0x4b4], R138 ;  /* 0x0004b48a01007387 */ /* 0x0043e40000100800 */
[----:B-1----:R-:W-:-:S04]  /*3fd0*/  IADD3 R138, P6, PT, R10, R2, RZ ;  /* 0x000000020a8a7210 */ /* 0x002fc80007fde0ff */
[----:B0-----:R-:W-:Y:S01]  /*3fe0*/  LEA.HI.X.SX32 R9, R10, R3, 0x1, P6 ;  /* 0x000000030a097211 */ /* 0x001fe200030f0eff */
[----:B------:R-:W-:-:S05]  /*3ff0*/  @!P0 IMAD.MOV.U32 R8, RZ, RZ, R138 ;  /* 0x000000ffff088224 */ /* 0x000fca00078e008a */
[----:B------:R0:W2:Y:S01]  /*4000*/  @!P0 LDG.E.U8 R135, desc[UR18][R8.64] ;  /* 0x0000001208878981 */ /* 0x0000a2000c1e1100 */
[----:B------:R-:W-:-:S03]  /*4010*/  IADD3 R160, P6, PT, R11, R2, RZ ;  /* 0x000000020ba07210 */ /* 0x000fc60007fde0ff */
[----:B------:R-:W-:Y:S02]  /*4020*/  STL [R1+0x6bc], R138 ;  /* 0x0006bc8a01007387 */ /* 0x000fe40000100800 */
[----:B0-----:R-:W-:Y:S02]  /*4030*/  @!P4 IMAD.MOV.U32 R8, RZ, RZ, R160 ;  /* 0x000000ffff08c224 */ /* 0x001fe400078e00a0 */
[----:B---3--:R-:W-:Y:S04]  /*4040*/  STL [R1+0x4a4], R12 ;  /* 0x0004a40c01007387 */ /* 0x008fe80000100800 */
[----:B------:R0:W-:Y:S02]  /*4050*/  STL [R1+0x6b8], R9 ;  /* 0x0006b80901007387 */ /* 0x0001e40000100800 */
[----:B0-----:R-:W-:-:S05]  /*4060*/  LEA.HI.X.SX32 R9, R11, R3, 0x1, P6 ;  /* 0x000000030b097211 */ /* 0x001fca00030f0eff */
[----:B------:R0:W3:Y:S01]  /*4070*/  @!P4 LDG.E.U8 R28, desc[UR18][R8.64] ;  /* 0x00000012081cc981 */ /* 0x0000e2000c1e1100 */
[----:B------:R-:W-:-:S03]  /*4080*/  IMAD R10, R36, 0x69, RZ ;  /* 0x00000069240a7824 */ /* 0x000fc600078e02ff */
[----:B------:R-:W-:Y:S01]  /*4090*/  STL [R1+0x6f4], R160 ;  /* 0x0006f4a001007387 */ /* 0x000fe20000100800 */
[----:B------:R-:W-:Y:S01]  /*40a0*/  PRMT R115, RZ, 0x7610, R115 ;  /* 0x00007610ff737816 */ /* 0x000fe20000000073 */
[----:B------:R-:W-:Y:S02]  /*40b0*/  IMAD R11, R36, 0x71, RZ ;  /* 0x00000071240b7824 */ /* 0x000fe400078e02ff */
[----:B------:R-:W-:-:S05]  /*40c0*/  VIADD R12, R15, 0xfffffffe ;  /* 0xfffffffe0f0c7836 */ /* 0x000fca0000000000 */
        /* <DEDUP_REMOVED lines=9> */
[----:B-1----:R-:W-:Y:S01]  /*4160*/  @!P5 IMAD.MOV.U32 R9, RZ, RZ, R138 ;  /* 0x000000ffff09d224 */ /* 0x002fe200078e008a */
[----:B------:R-:W-:Y:S04]  /*4170*/  STL [R1+0x72c], R135 ;  /* 0x00072c8701007387 */ /* 0x000fe80000100800 */
[----:B------:R0:W2:Y:S04]  /*4180*/  @!P5 LDG.E.U8 R115, desc[UR18][R8.64] ;  /* 0x000000120873d981 */ /* 0x0000a8000c1e1100 */
[----:B------:R-:W-:Y:S04]  /*4190*/  STL [R1+0x728], R138 ;  /* 0x0007288a01007387 */ /* 0x000fe80000100800 */
[----:B---3--:R1:W-:Y:S01]  /*41a0*/  STL [R1+0x4b0], R28 ;  /* 0x0004b01c01007387 */ /* 0x0083e20000100800 */
[----:B0-----:R-:W-:Y:S01]  /*41b0*/  VIADD R8, R15, 0xfffffff5 ;  /* 0xfffffff50f087836 */ /* 0x001fe20000000000 */
[----:B-1----:R-:W-:-:S04]  /*41c0*/  IADD3 R28, P6, PT, R11, R2, RZ ;  /* 0x000000020b1c7210 */ /* 0x002fc80007fde0ff */
[----:B------:R-:W-:Y:S02]  /*41d0*/  LEA.HI.X.SX32 R135, R11, R3, 0x1, P6 ;  /* 0x000000030b877211 */ /* 0x000fe400030f0eff */
[----:B------:R-:W-:Y:S01]  /*41e0*/  ISETP.GE.U32.AND P5, PT, R8, 0x7fffff76, PT ;  /* 0x7fffff760800780c */ /* 0x000fe20003fa6070 */
[----:B------:R-:W-:Y:S02]  /*41f0*/  @!P3 IMAD.MOV.U32 R8, RZ, RZ, R28 ;  /* 0x000000ffff08b224 */ /* 0x000fe400078e001c */
[----:B------:R-:W-:-:S05]  /*4200*/  @!P3 IMAD.MOV.U32 R9, RZ, RZ, R135 ;  /* 0x000000ffff09b224 */ /* 0x000fca00078e0087 */
[----:B------:R0:W3:Y:S01]  /*4210*/  @!P3 LDG.E.U8 R12, desc[UR18][R8.64] ;  /* 0x00000012080cb981 */ /* 0x0000e2000c1e1100 */
[----:B------:R-:W-:-:S03]  /*4220*/  IMAD R10, R36, 0x79, RZ ;  /* 0x00000079240a7824 */ /* 0x000fc600078e02ff */
[----:B------:R1:W-:Y:S04]  /*4230*/  STL [R1+0x764], R28 ;  /* 0x0007641c01007387 */ /* 0x0003e80000100800 */
[----:B------:R-:W-:Y:S01]  /*4240*/  STL [R1+0x760], R135 ;  /* 0x0007608701007387 */ /* 0x000fe20000100800 */
[----:B------:R-:W-:Y:S01]  /*4250*/  VIADD R11, R15, 0xffffffed ;  /* 0xffffffed0f0b7836 */ /* 0x000fe20000000000 */
[----:B------:R-:W-:-:S04]  /*4260*/  PRMT R114, RZ, 0x7610, R114 ;  /* 0x00007610ff727816 */ /* 0x000fc80000000072 */
[----:B------:R-:W-:Y:S01]  /*4270*/  ISETP.GE.U32.AND P3, PT, R11, 0x7fffff6e, PT ;  /* 0x7fffff6e0b00780c */ /* 0x000fe20003f66070 */
[----:B-1----:R-:W-:Y:S02]  /*4280*/  IMAD.MOV.U32 R28, RZ, RZ, R13 ;  /* 0x000000ffff1c7224 */ /* 0x002fe400078e000d */
[----:B------:R-:W-:Y:S01]  /*4290*/  VIADD R13, R15, 0xffffffe5 ;  /* 0xffffffe50f0d7836 */ /* 0x000fe20000000000 */
[----:B------:R-:W-:Y:S01]  /*42a0*/  PRMT R57, RZ, 0x7610, R57 ;  /* 0x00007610ff397816 */ /* 0x000fe20000000039 */
[----:B--2---:R1:W-:Y:S02]  /*42b0*/  STL [R1+0x4ec], R115 ;  /* 0x0004ec7301007387 */ /* 0x0043e40000100800 */
[----:B-1----:R-:W-:-:S04]  /*42c0*/  IADD3 R115, P6, PT, R10, R2, RZ ;  /* 0x000000020a737210 */ /* 0x002fc80007fde0ff */
[----:B------:R-:W-:Y:S02]  /*42d0*/  LEA.HI.X.SX32 R10, R10, R3, 0x1, P6 ;  /* 0x000000030a0a7211 */ /* 0x000fe400030f0eff */
[----:B0-----:R-:W-:-:S04]  /*42e0*/  IADD3 R8, P6, PT, R2, R36, RZ ;  /* 0x0000002402087210 */ /* 0x001fc80007fde0ff */
[----:B------:R-:W-:Y:S01]  /*42f0*/  LEA.HI.X.SX32 R9, R36, R3, 0x1, P6 ;  /* 0x0000000324097211 */ /* 0x000fe200030f0eff */
[----:B------:R-:W-:Y:S01]  /*4300*/  STL [R1+0x79c], R115 ;  /* 0x00079c7301007387 */ /* 0x000fe20000100800 */
[----:B------:R-:W-:-:S03]  /*4310*/  @!P2 IMAD.MOV.U32 R11, RZ, RZ, R10 ;  /* 0x000000ffff0ba224 */ /* 0x000fc600078e000a */
[----:B------:R-:W2:Y:S04]  /*4320*/  @!P0 LDG.E.U8 R14, desc[UR18][R8.64] ;  /* 0x00000012080e8981 */ /* 0x000ea8000c1e1100 */
[----:B------:R0:W-:Y:S04]  /*4330*/  STL [R1+0x798], R10 ;  /* 0x0007980a01007387 */ /* 0x0001e80000100800 */
[----:B---3--:R1:W-:Y:S01]  /*4340*/  STL [R1+0x4e4], R12 ;  /* 0x0004e40c01007387 */ /* 0x0083e20000100800 */
[----:B0-----:R-:W-:Y:S02]  /*4350*/  @!P2 IMAD.MOV.U32 R10, RZ, RZ, R115 ;  /* 0x000000ffff0aa224 */ /* 0x001fe400078e0073 */
[----:B-1----:R-:W-:-:S03]  /*4360*/  IMAD.SHL.U32 R12, R36, 0x2, RZ ;  /* 0x00000002240c7824 */ /* 0x002fc600078e00ff */
[----:B------:R0:W3:Y:S01]  /*4370*/  @!P2 LDG.E.U8 R114, desc[UR18][R10.64] ;  /* 0x000000120a72a981 */ /* 0x0000e2000c1e1100 */
[----:B------:R-:W-:Y:S01]  /*4380*/  ISETP.GE.U32.AND P2, PT, R13, 0x7fffff66, PT ;  /* 0x7fffff660d00780c */ /* 0x000fe20003f46070 */
[----:B------:R-:W-:Y:S01]  /*4390*/  IMAD R13, R36, 0xa, RZ ;  /* 0x0000000a240d7824 */ /* 0x000fe200078e02ff */
[----:B0-----:R-:W-:-:S04]  /*43a0*/  IADD3 R10, P6, PT, R12, R2, RZ ;  /* 0x000000020c0a7210 */ /* 0x001fc80007fde0ff */
[----:B------:R-:W-:Y:S02]  /*43b0*/  LEA.HI.X.SX32 R11, R12, R3, 0x1, P6 ;  /* 0x000000030c0b7211 */ /* 0x000fe400030f0eff */
[----:B------:R-:W-:-:S04]  /*43c0*/  IADD3 R12, P6, PT, R13, R2, RZ ;  /* 0x000000020d0c7210 */ /* 0x000fc80007fde0ff */
[----:B------:R-:W-:-:S05]  /*43d0*/  LEA.HI.X.SX32 R13, R13, R3, 0x1, P6 ;  /* 0x000000030d0d7211 */ /* 0x000fca00030f0eff */
[----:B------:R0:W4:Y:S04]  /*43e0*/  @!P5 LDG.E.U8 R57, desc[UR18][R12.64] ;  /* 0x000000120c39d981 */ /* 0x000128000c1e1100 */
[----:B------:R-:W-:Y:S04]  /*43f0*/  STL [R1+0x9fc], R8 ;  /* 0x0009fc0801007387 */ /* 0x000fe80000100800 */
[----:B------:R-:W-:Y:S01]  /*4400*/  STL [R1+0x9f8], R9 ;  /* 0x0009f80901007387 */ /* 0x000fe20000100800 */
[----:B------:R-:W-:Y:S01]  /*4410*/  PRMT R113, RZ, 0x7610, R113 ;  /* 0x00007610ff717816 */ /* 0x000fe20000000071 */
[----:B------:R-:W-:-:S05]  /*4420*/  IMAD R135, R36, 0x12, RZ ;  /* 0x0000001224877824 */ /* 0x000fca00078e02ff */
[----:B------:R-:W4:Y:S01]  /*4430*/  @!P4 LDG.E.U8 R113, desc[UR18][R10.64] ;  /* 0x000000120a71c981 */ /* 0x000f22000c1e1100 */
[----:B------:R-:W-:-:S04]  /*4440*/  IADD3 R138, P6, PT, R135, R2, RZ ;  /* 0x00000002878a7210 */ /* 0x000fc80007fde0ff */
[----:B------:R-:W-:Y:S02]  /*4450*/  LEA.HI.X.SX32 R135, R135, R3, 0x1, P6 ;  /* 0x0000000387877211 */ /* 0x000fe400030f0eff */
[----:B------:R-:W-:Y:S01]  /*4460*/  PRMT R117, RZ, 0x7610, R117 ;  /* 0x00007610ff757816 */ /* 0x000fe20000000075 */
[----:B--2---:R1:W-:Y:S02]  /*4470*/  STL [R1+0x4f0], R14 ;  /* 0x0004f00e01007387 */ /* 0x0043e40000100800 */
[----:B-1----:R-:W-:-:S05]  /*4480*/  VIADD R14, R15, 0xffffffdd ;  /* 0xffffffdd0f0e7836 */ /* 0x002fca0000000000 */
[----:B------:R-:W-:Y:S01]  /*4490*/  ISETP.GE.U32.AND P0, PT, R14, 0x7fffff5e, PT ;  /* 0x7fffff5e0e00780c */ /* 0x000fe20003f06070 */
[----:B------:R-:W-:-:S05]  /*44a0*/  VIADD R14, R15, 0xffffffd5 ;  /* 0xffffffd50f0e7836 */ /* 0x000fca0000000000 */
[----:B------:R-:W-:Y:S01]  /*44b0*/  ISETP.GE.U32.AND P4, PT, R14, 0x7fffff56, PT ;  /* 0x7fffff560e00780c */ /* 0x000fe20003f86070 */
[----:B------:R-:W-:Y:S01]  /*44c0*/  IMAD R14, R36, 0x1a, RZ ;  /* 0x0000001a240e7824 */ /* 0x000fe200078e02ff */
[----:B------:R-:W-:Y:S01]  /*44d0*/  STL [R1+0xa04], R10 ;  /* 0x000a040a01007387 */ /* 0x000fe20000100800 */
[----:B------:R-:W-:-:S03]  /*44e0*/  VIADD R15, R15, 0xffffffcd ;  /* 0xffffffcd0f0f7836 */ /* 0x000fc60000000000 */
[----:B------:R-:W-:Y:S01]  /*44f0*/  IADD3 R160, P6, PT, R14, R2, RZ ;  /* 0x000000020ea07210 */ /* 0x000fe20007fde0ff */
[----:B------:R-:W-:Y:S04]  /*4500*/  STL [R1+0xa00], R11 ;  /* 0x000a000b01007387 */ /* 0x000fe80000100800 */
[----:B---3--:R-:W-:Y:S04]  /*4510*/  STL [R1+0x4c0], R114 ;  /* 0x0004c07201007387 */ /* 0x008fe80000100800 */
[----:B------:R0:W-:Y:S01]  /*4520*/  STL [R1+0xa0c], R12 ;  /* 0x000a0c0c01007387 */ /* 0x0001e20000100800 */
[----:B------:R-:W-:-:S03]  /*4530*/  ISETP.GE.U32.AND P5, PT, R15, 0x7fffff4e, PT ;  /* 0x7fffff4e0f00780c */ /* 0x000fc60003fa6070 */
[----:B------:R1:W-:Y:S01]  /*4540*/  STL [R1+0xa08], R13 ;  /* 0x000a080d01007387 */ /* 0x0003e20000100800 */
[----:B------:R-:W-:-:S03]  /*4550*/  @!P3 IMAD.MOV.U32 R15, RZ, RZ, R135 ;  /* 0x000000ffff0fb224 */ /* 0x000fc600078e0087 */
[----:B------:R-:W-:Y:S01]  /*4560*/  STL [R1+0x9c], R160 ;  /* 0x00009ca001007387 */ /* 0x000fe20000100800 */
[----:B0-----:R-:W0:Y:S03]  /*4570*/  LDC R12, c[0x0][0x3a0] ;  /* 0x0000e800ff0c7b82 */ /* 0x001e260000000800 */
[----:B----4-:R2:W-:Y:S01]  /*4580*/  STL [R1+0x4ac], R57 ;  /* 0x0004ac3901007387 */ /* 0x0105e20000100800 */
[----:B-1----:R-:W-:Y:S02]  /*4590*/  PRMT R13, RZ, 0x7610, R13 ;  /* 0x00007610ff0d7816 */ /* 0x002fe4000000000d */
[----:B--2---:R-:W-:Y:S01]  /*45a0*/  LEA.HI.X.SX32 R57, R14, R3, 0x1, P6 ;  /* 0x000000030e397211 */ /* 0x004fe200030f0eff */
[----:B------:R-:W-:-:S05]  /*45b0*/  @!P3 IMAD.MOV.U32 R14, RZ, RZ, R138 ;  /* 0x000000ffff0eb224 */ /* 0x000fca00078e008a */
[----:B------:R1:W2:Y:S02]  /*45c0*/  @!P3 LDG.E.U8 R13, desc[UR18][R14.64] ;  /* 0x000000120e0db981 */ /* 0x0002a4000c1e1100 */
[----:B-1----:R-:W-:Y:S02]  /*45d0*/  @!P2 IMAD.MOV.U32 R14, RZ, RZ, R160 ;  /* 0x000000ffff0ea224 */ /* 0x002fe400078e00a0 */
[----:B------:R-:W-:-:S05]  /*45e0*/  @!P2 IMAD.MOV.U32 R15, RZ, RZ, R57 ;  /* 0x000000ffff0fa224 */ /* 0x000fca00078e0039 */
[----:B------:R1:W3:Y:S01]  /*45f0*/  @!P2 LDG.E.U8 R117, desc[UR18][R14.64] ;  /* 0x000000120e75a981 */ /* 0x0002e2000c1e1100 */
[----:B------:R-:W-:Y:S02]  /*4600*/  IMAD.MOV.U32 R114, RZ, RZ, R16 ;  /* 0x000000ffff727224 */ /* 0x000fe400078e0010 */
[----:B------:R-:W-:Y:S01]  /*4610*/  IMAD R16, R36, 0x22, RZ ;  /* 0x0000002224107824 */ /* 0x000fe200078e02ff */
[----:B------:R-:W-:Y:S01]  /*4620*/  STL [R1+0xa14], R138 ;  /* 0x000a148a01007387 */ /* 0x000fe20000100800 */
[----:B------:R-:W-:-:S03]  /*4630*/  IMAD.MOV.U32 R115, RZ, RZ, R17 ;  /* 0x000000ffff737224 */ /* 0x000fc600078e0011 */
[----:B------:R-:W-:Y:S01]  /*4640*/  STL [R1+0xa10], R135 ;  /* 0x000a108701007387 */ /* 0x000fe20000100800 */
[----:B0-----:R-:W-:-:S03]  /*4650*/  VIADD R17, R12, 0xffffffc5 ;  /* 0xffffffc50c117836 */ /* 0x001fc60000000000 */
[----:B------:R-:W-:Y:S04]  /*4660*/  STL [R1+0x98], R57 ;  /* 0x0000983901007387 */ /* 0x000fe80000100800 */
[----:B------:R0:W-:Y:S01]  /*4670*/  STL [R1+0x4bc], R113 ;  /* 0x0004bc7101007387 */ /* 0x0001e20000100800 */
[----:B-1----:R-:W-:Y:S01]  /*4680*/  VIADD R14, R12, 0xffffffbd ;  /* 0xffffffbd0c0e7836 */ /* 0x002fe20000000000 */
[----:B------:R-:W-:Y:S01]  /*4690*/  ISETP.GE.U32.AND P3, PT, R17, 0x7fffff46, PT ;  /* 0x7fffff461100780c */ /* 0x000fe20003f66070 */
[----:B------:R-:W-:Y:S01]  /*46a0*/  IMAD R17, R36, 0x2a, RZ ;  /* 0x0000002a24117824 */ /* 0x000fe200078e02ff */
[----:B0-----:R-:W-:-:S04]  /*46b0*/  IADD3 R113, P6, PT, R16, R2, RZ ;  /* 0x0000000210717210 */ /* 0x001fc80007fde0ff */
[----:B------:R-:W-:Y:S02]  /*46c0*/  LEA.HI.X.SX32 R160, R16, R3, 0x1, P6 ;  /* 0x0000000310a07211 */ /* 0x000fe400030f0eff */
[----:B------:R-:W-:Y:S02]  /*46d0*/  PRMT R10, RZ, 0x7610, R10 ;  /* 0x00007610ff0a7816 */ /* 0x000fe4000000000a */
[----:B------:R-:W-:Y:S01]  /*46e0*/  ISETP.GE.U32.AND P2, PT, R14, 0x7fffff3e, PT ;  /* 0x7fffff3e0e00780c */ /* 0x000fe20003f46070 */
[----:B------:R-:W-:Y:S02]  /*46f0*/  @!P0 IMAD.MOV.U32 R14, RZ, RZ, R113 ;  /* 0x000000ffff0e8224 */ /* 0x000fe400078e0071 */
[----:B------:R-:W-:Y:S01]  /*4700*/  @!P0 IMAD.MOV.U32 R15, RZ, RZ, R160 ;  /* 0x000000ffff0f8224 */ /* 0x000fe200078e00a0 */
[----:B------:R-:W-:-:S04]  /*4710*/  PRMT R116, RZ, 0x7610, R116 ;  /* 0x00007610ff747816 */ /* 0x000fc80000000074 */
[----:B------:R0:W4:Y:S04]  /*4720*/  @!P0 LDG.E.U8 R10, desc[UR18][R14.64] ;  /* 0x000000120e0a8981 */ /* 0x000128000c1e1100 */
[----:B--2---:R-:W-:Y:S04]  /*4730*/  STL [R1+0xae8], R13 ;  /* 0x000ae80d01007387 */ /* 0x004fe80000100800 */
[----:B------:R-:W2:Y:S04]  /*4740*/  LDL.LU R57, [R1+0xc14] ;  /* 0x000c140001397983 */ /* 0x000ea80000300800 */
[----:B------:R-:W-:Y:S04]  /*4750*/  STL [R1+0xdc], R113 ;  /* 0x0000dc7101007387 */ /* 0x000fe80000100800 */
[----:B------:R-:W-:Y:S04]  /*4760*/  STL [R1+0xd8], R160 ;  /* 0x0000d8a001007387 */ /* 0x000fe80000100800 */
[----:B---3--:R1:W-:Y:S02]  /*4770*/  STL [R1+0x4e8], R117 ;  /* 0x0004e87501007387 */ /* 0x0083e40000100800 */
[----:B-1----:R-:W-:-:S04]  /*4780*/  IADD3 R117, P6, PT, R17, R2, RZ ;  /* 0x0000000211757210 */ /* 0x002fc80007fde0ff */
[----:B0-----:R-:W-:Y:S01]  /*4790*/  LEA.HI.X.SX32 R15, R17, R3, 0x1, P6 ;  /* 0x00000003110f7211 */ /* 0x001fe200030f0eff */
[----:B------:R-:W-:-:S05]  /*47a0*/  @!P4 IMAD.MOV.U32 R14, RZ, RZ, R117 ;  /* 0x000000ffff0ec224 */ /* 0x000fca00078e0075 */
[----:B------:R0:W3:Y:S01]  /*47b0*/  @!P4 LDG.E.U8 R116, desc[UR18][R14.64] ;  /* 0x000000120e74c981 */ /* 0x0000e2000c1e1100 */
[----:B------:R-:W-:-:S05]  /*47c0*/  VIADD R16, R12, 0xffffffb5 ;  /* 0xffffffb50c107836 */ /* 0x000fca0000000000 */
[----:B------:R-:W-:Y:S01]  /*47d0*/  ISETP.GE.U32.AND P0, PT, R16, 0x7fffff36, PT ;  /* 0x7fffff361000780c */ /* 0x000fe20003f06070 */
[C---:B------:R-:W-:Y:S01]  /*47e0*/  IMAD R16, R36.reuse, 0x32, RZ ;  /* 0x0000003224107824 */ /* 0x040fe200078e02ff */
[----:B------:R1:W-:Y:S01]  /*47f0*/  STL [R1+0x54c], R117 ;  /* 0x00054c7501007387 */ /* 0x0003e20000100800 */
[----:B------:R-:W-:-:S03]  /*4800*/  IMAD R17, R36, 0x3a, RZ ;  /* 0x0000003a24117824 */ /* 0x000fc600078e02ff */
[C---:B------:R-:W-:Y:S02]  /*4810*/  IADD3 R160, P6, PT, R16.reuse, R2, RZ ;  /* 0x0000000210a07210 */ /* 0x040fe40007fde0ff */
[----:B------:R-:W-:Y:S01]  /*4820*/  PRMT R11, RZ, 0x7610, R11 ;  /* 0x00007610ff0b7816 */ /* 0x000fe2000000000b */
[----:B----4-:R-:W-:Y:S04]  /*4830*/  STL [R1+0xb24], R10 ;  /* 0x000b240a01007387 */ /* 0x010fe80000100800 */
[----:B------:R0:W-:Y:S04]  /*4840*/  STL [R1+0x548], R15 ;  /* 0x0005480f01007387 */ /* 0x0001e80000100800 */
[----:B-1----:R-:W4:Y:S04]  /*4850*/  LDL.LU R117, [R1+0xc10] ;  /* 0x000c100001757983 */ /* 0x002f280000300800 */
[----:B------:R-:W-:Y:S01]  /*4860*/  STL [R1+0x58c], R160 ;  /* 0x00058ca001007387 */ /* 0x000fe20000100800 */
[----:B0-----:R-:W-:Y:S01]  /*4870*/  LEA.HI.X.SX32 R15, R16, R3, 0x1, P6 ;  /* 0x00000003100f7211 */ /* 0x001fe200030f0eff */
[----:B------:R-:W-:Y:S01]  /*4880*/  @!P5 IMAD.MOV.U32 R14, RZ, RZ, R160 ;  /* 0x000000ffff0ed224 */ /* 0x000fe200078e00a0 */
[----:B------:R-:W-:-:S04]  /*4890*/  PRMT R162, RZ, 0x7610, R162 ;  /* 0x00007610ffa27816 */ /* 0x000fc800000000a2 */
[----:B------:R0:W2:Y:S04]  /*48a0*/  @!P5 LDG.E.U8 R11, desc[UR18][R14.64] ;  /* 0x000000120e0bd981 */ /* 0x0000a8000c1e1100 */
[----:B---3--:R1:W-:Y:S02]  /*48b0*/  STL [R1+0x470], R116 ;  /* 0x0004707401007387 */ /* 0x0083e40000100800 */
[----:B-1----:R-:W-:-:S04]  /*48c0*/  IADD3 R116, P6, PT, R17, R2, RZ ;  /* 0x0000000211747210 */ /* 0x002fc80007fde0ff */
[----:B------:R-:W-:Y:S01]  /*48d0*/  LEA.HI.X.SX32 R17, R17, R3, 0x1, P6 ;  /* 0x0000000311117211 */ /* 0x000fe200030f0eff */
[----:B------:R1:W-:Y:S01]  /*48e0*/  STL [R1+0x588], R15 ;  /* 0x0005880f01007387 */ /* 0x0003e20000100800 */
[----:B0-----:R-:W-:-:S03]  /*48f0*/  @!P3 IMAD.MOV.U32 R14, RZ, RZ, R116 ;  /* 0x000000ffff0eb224 */ /* 0x001fc600078e0074 */
[----:B-1----:R-:W-:-:S05]  /*4900*/  @!P3 IMAD.MOV.U32 R15, RZ, RZ, R17 ;  /* 0x000000ffff0fb224 */ /* 0x002fca00078e0011 */
[----:B------:R0:W3:Y:S01]  /*4910*/  @!P3 LDG.E.U8 R162, desc[UR18][R14.64] ;  /* 0x000000120ea2b981 */ /* 0x0000e2000c1e1100 */
[----:B------:R-:W-:Y:S02]  /*4920*/  IMAD.MOV.U32 R113, RZ, RZ, R114 ;  /* 0x000000ffff717224 */ /* 0x000fe400078e0072 */
[----:B------:R-:W-:Y:S02]  /*4930*/  IMAD.MOV.U32 R114, RZ, RZ, R18 ;  /* 0x000000ffff727224 */ /* 0x000fe400078e0012 */
[----:B------:R-:W-:Y:S02]  /*4940*/  VIADD R18, R12, 0xffffffad ;  /* 0xffffffad0c127836 */ /* 0x000fe40000000000 */
[----:B------:R-:W-:-:S03]  /*4950*/  IMAD R16, R36, 0x42, RZ ;  /* 0x0000004224107824 */ /* 0x000fc600078e02ff */
[----:B------:R-:W-:Y:S01]  /*4960*/  ISETP.GE.U32.AND P4, PT, R18, 0x7fffff2e, PT ;  /* 0x7fffff2e1200780c */ /* 0x000fe20003f86070 */
[----:B------:R-:W-:Y:S01]  /*4970*/  VIADD R18, R12, 0xffffffa5 ;  /* 0xffffffa50c127836 */ /* 0x000fe20000000000 */
[----:B------:R-:W-:Y:S01]  /*4980*/  IADD3 R160, P6, PT, R16, R2, RZ ;  /* 0x0000000210a07210 */ /* 0x000fe20007fde0ff */
[----:B------:R1:W-:Y:S01]  /*4990*/  STL [R1+0x5cc], R116 ;  /* 0x0005cc7401007387 */ /* 0x0003e20000100800 */
[----:B0-----:R-:W-:Y:S02]  /*49a0*/  VIADD R14, R12, 0xffffff9d ;  /* 0xffffff9d0c0e7836 */ /* 0x001fe40000000000 */
[----:B------:R-:W-:Y:S01]  /*49b0*/  ISETP.GE.U32.AND P5, PT, R18, 0x7fffff26, PT ;  /* 0x7fffff261200780c */ /* 0x000fe20003fa6070 */
[----:B--2---:R-:W-:Y:S01]  /*49c0*/  STL [R1+0xb4c], R11 ;  /* 0x000b4c0b01007387 */ /* 0x004fe20000100800 */
[----:B------:R-:W-:-:S03]  /*49d0*/  LEA.HI.X.SX32 R18, R16, R3, 0x1, P6 ;  /* 0x0000000310127211 */ /* 0x000fc600030f0eff */
[----:B------:R0:W-:Y:S01]  /*49e0*/  STL [R1+0x5c8], R17 ;  /* 0x0005c81101007387 */ /* 0x0001e20000100800 */
[----:B------:R-:W-:-:S03]  /*49f0*/  PRMT R8, RZ, 0x7610, R8 ;  /* 0x00007610ff087816 */ /* 0x000fc60000000008 */
[----:B-1----:R-:W2:Y:S01]  /*4a00*/  LDL.LU R116, [R1+0xc0c] ;  /* 0x000c0c0001747983 */ /* 0x002ea20000300800 */
[----:B------:R-:W-:Y:S01]  /*4a10*/  ISETP.GE.U32.AND P3, PT, R14, 0x7fffff1e, PT ;  /* 0x7fffff1e0e00780c */ /* 0x000fe20003f66070 */
[----:B------:R-:W-:Y:S02]  /*4a20*/  @!P2 IMAD.MOV.U32 R14, RZ, RZ, R160 ;  /* 0x000000ffff0ea224 */ /* 0x000fe400078e00a0 */
[----:B------:R-:W-:Y:S01]  /*4a30*/  STL [R1+0x60c], R160 ;  /* 0x00060ca001007387 */ /* 0x000fe20000100800 */
[----:B0-----:R-:W-:-:S03]  /*4a40*/  IMAD R17, R36, 0x4a, RZ ;  /* 0x0000004a24117824 */ /* 0x001fc600078e02ff */
[----:B------:R-:W-:Y:S01]  /*4a50*/  STL [R1+0x608], R18 ;  /* 0x0006081201007387 */ /* 0x000fe20000100800 */
[----:B------:R-:W-:Y:S01]  /*4a60*/  @!P2 IMAD.MOV.U32 R15, RZ, RZ, R18 ;  /* 0x000000ffff0fa224 */ /* 0x000fe200078e0012 */
[----:B------:R-:W-:-:S04]  /*4a70*/  PRMT R161, RZ, 0x7610, R161 ;  /* 0x00007610ffa17816 */ /* 0x000fc800000000a1 */
[----:B------:R0:W2:Y:S04]  /*4a80*/  @!P2 LDG.E.U8 R8, desc[UR18][R14.64] ;  /* 0x000000120e08a981 */ /* 0x0000a8000c1e1100 */
        /* <DEDUP_REMOVED lines=8> */
[----:B------:R-:W-:Y:S01]  /*4b10*/  STL [R1+0x64c], R162 ;  /* 0x00064ca201007387 */ /* 0x000fe20000100800 */
[----:B------:R-:W-:-:S03]  /*4b20*/  IMAD R17, R36, 0x5a, RZ ;  /* 0x0000005a24117824 */ /* 0x000fc600078e02ff */
[C---:B------:R-:W-:Y:S01]  /*4b30*/  IADD3 R160, P6, PT, R16.reuse, R2, RZ ;  /* 0x0000000210a07210 */ /* 0x040fe20007fde0ff */
[----:B--2---:R-:W-:Y:S04]  /*4b40*/  STL [R1+0xb58], R8 ;  /* 0x000b580801007387 */ /* 0x004fe80000100800 */
[----:B------:R1:W-:Y:S04]  /*4b50*/  STL [R1+0x648], R15 ;  /* 0x0006480f01007387 */ /* 0x0003e80000100800 */
[----:B------:R-:W-:Y:S01]  /*4b60*/  STL [R1+0x68c], R160 ;  /* 0x00068ca001007387 */ /* 0x000fe20000100800 */
[----:B------:R-:W-:Y:S01]  /*4b70*/  PRMT R9, RZ, 0x7610, R9 ;  /* 0x00007610ff097816 */ /* 0x000fe20000000009 */
[----:B0-----:R-:W-:Y:S01]  /*4b80*/  @!P4 IMAD.MOV.U32 R14, RZ, RZ, R160 ;  /* 0x000000ffff0ec224 */ /* 0x001fe200078e00a0 */
[----:B-1----:R-:W-:-:S02]  /*4b90*/  LEA.HI.X.SX32 R15, R16, R3, 0x1, P6 ;  /* 0x00000003100f7211 */ /* 0x002fc400030f0eff */
[----:B------:R-:W-:-:S03]  /*4ba0*/  PRMT R152, RZ, 0x7610, R152 ;  /* 0x00007610ff987816 */ /* 0x000fc60000000098 */
        /* <DEDUP_REMOVED lines=8> */
[----:B------:R-:W-:Y:S02]  /*4c30*/  VIADD R18, R12, 0xffffff8d ;  /* 0xffffff8d0c127836 */ /* 0x000fe40000000000 */
[----:B------:R-:W-:-:S03]  /*4c40*/  IMAD R16, R36, 0x62, RZ ;  /* 0x0000006224107824 */ /* 0x000fc600078e02ff */
[----:B------:R-:W-:Y:S01]  /*4c50*/  ISETP.GE.U32.AND P0, PT, R18, 0x7fffff0e, PT ;  /* 0x7fffff0e1200780c */ /* 0x000fe20003f06070 */
[----:B------:R-:W-:Y:S01]  /*4c60*/  VIADD R18, R12, 0xffffff85 ;  /* 0xffffff850c127836 */ /* 0x000fe20000000000 */
[----:B------:R-:W-:Y:S01]  /*4c70*/  IADD3 R160, P6, PT, R16, R2, RZ ;  /* 0x0000000210a07210 */ /* 0x000fe20007fde0ff */
[----:B------:R-:W-:Y:S03]  /*4c80*/  STL [R1+0x6c4], R161 ;  /* 0x0006c4a101007387 */ /* 0x000fe60000100800 */
[----:B------:R-:W-:Y:S02]  /*4c90*/  ISETP.GE.U32.AND P4, PT, R18, 0x7fffff06, PT ;  /* 0x7fffff061200780c */ /* 0x000fe40003f86070 */
[----:B------:R-:W-:Y:S01]  /*4ca0*/  LEA.HI.X.SX32 R18, R16, R3, 0x1, P6 ;  /* 0x0000000310127211 */ /* 0x000fe200030f0eff */
[----:B--2---:R-:W-:Y:S01]  /*4cb0*/  STL [R1+0xb5c], R9 ;  /* 0x000b5c0901007387 */ /* 0x004fe20000100800 */
[----:B------:R-:W-:-:S02]  /*4cc0*/  IMAD R17, R36, 0x6a, RZ ;  /* 0x0000006a24117824 */ /* 0x000fc400078e02ff */
[----:B0-----:R-:W-:Y:S01]  /*4cd0*/  VIADD R14, R12, 0xfffffffc ;  /* 0xfffffffc0c0e7836 */ /* 0x001fe20000000000 */
[----:B------:R-:W-:Y:S04]  /*4ce0*/  STL [R1+0x6c0], R162 ;  /* 0x0006c0a201007387 */ /* 0x000fe80000100800 */
[----:B------:R-:W-:Y:S04]  /*4cf0*/  STL [R1+0x6fc], R160 ;  /* 0x0006fca001007387 */ /* 0x000fe80000100800 */
[----:B------:R-:W-:Y:S01]  /*4d00*/  STL [R1+0x6f8], R18 ;  /* 0x0006f81201007387 */ /* 0x000fe20000100800 */
[----:B------:R-:W-:Y:S01]  /*4d10*/  PRMT R132, RZ, 0x7610, R132 ;  /* 0x00007610ff847816 */ /* 0x000fe20000000084 */
[----:B------:R-:W-:Y:S01]  /*4d20*/  @!P3 IMAD.MOV.U32 R15, RZ, RZ, R18 ;  /* 0x000000ffff0fb224 */ /* 0x000fe200078e0012 */
[----:B------:R-:W-:Y:S01]  /*4d30*/  ISETP.GE.U32.AND P5, PT, R14, 0x7fffff7d, PT ;  /* 0x7fffff7d0e00780c */ /* 0x000fe20003fa6070 */
[----:B------:R-:W-:Y:S01]  /*4d40*/  @!P3 IMAD.MOV.U32 R14, RZ, RZ, R160 ;  /* 0x000000ffff0eb224 */ /* 0x000fe200078e00a0 */
[----:B------:R-:W-:-:S04]  /*4d50*/  PRMT R109, RZ, 0x7610, R109 ;  /* 0x00007610ff6d7816 */ /* 0x000fc8000000006d */
[----:B------:R0:W2:Y:S04]  /*4d60*/  @!P3 LDG.E.U8 R132, desc[UR18][R14.64] ;  /* 0x000000120e84b981 */ /* 0x0000a8000c1e1100 */
[----:B---3--:R1:W-:Y:S02]  /*4d70*/  STL [R1+0x46c], R152 ;  /* 0x00046c9801007387 */ /* 0x0083e40000100800 */
[----:B-1----:R-:W-:-:S04]  /*4d80*/  IADD3 R152, P6, PT, R17, R2, RZ ;  /* 0x0000000211987210 */ /* 0x002fc80007fde0ff */
[----:B------:R-:W-:Y:S01]  /*4d90*/  LEA.HI.X.SX32 R161, R17, R3, 0x1, P6 ;  /* 0x0000000311a17211 */ /* 0x000fe200030f0eff */
[----:B0-----:R-:W-:-:S04]  /*4da0*/  @!P2 IMAD.MOV.U32 R14, RZ, RZ, R152 ;  /* 0x000000ffff0ea224 */ /* 0x001fc800078e0098 */
[----:B------:R-:W-:-:S05]  /*4db0*/  @!P2 IMAD.MOV.U32 R15, RZ, RZ, R161 ;  /* 0x000000ffff0fa224 */ /* 0x000fca00078e00a1 */
[----:B------:R0:W3:Y:S01]  /*4dc0*/  @!P2 LDG.E.U8 R109, desc[UR18][R14.64] ;  /* 0x000000120e6da981 */ /* 0x0000e2000c1e1100 */
[----:B------:R-:W-:-:S05]  /*4dd0*/  VIADD R16, R12, 0xfffffff4 ;  /* 0xfffffff40c107836 */ /* 0x000fca0000000000 */
[----:B------:R-:W-:Y:S01]  /*4de0*/  ISETP.GE.U32.AND P3, PT, R16, 0x7fffff75, PT ;  /* 0x7fffff751000780c */ /* 0x000fe20003f66070 */
[C---:B------:R-:W-:Y:S01]  /*4df0*/  IMAD R16, R36.reuse, 0x72, RZ ;  /* 0x0000007224107824 */ /* 0x040fe200078e02ff */
[----:B------:R-:W-:Y:S01]  /*4e00*/  STL [R1+0x734], R152 ;  /* 0x0007349801007387 */ /* 0x000fe20000100800 */
[----:B------:R-:W-:-:S03]  /*4e10*/  IMAD R17, R36, 0x7a, RZ ;  /* 0x0000007a24117824 */ /* 0x000fc600078e02ff */
[----:B------:R-:W-:Y:S01]  /*4e20*/  IADD3 R160, P6, PT, R16, R2, RZ ;  /* 0x0000000210a07210 */ /* 0x000fe20007fde0ff */
[----:B--2---:R-:W-:Y:S04]  /*4e30*/  STL [R1+0xb60], R132 ;  /* 0x000b608401007387 */ /* 0x004fe80000100800 */
[----:B------:R1:W-:Y:S01]  /*4e40*/  STL [R1+0x730], R161 ;  /* 0x000730a101007387 */ /* 0x0003e20000100800 */
[----:B------:R-:W-:-:S03]  /*4e50*/  PRMT R159, RZ, 0x7610, R159 ;  /* 0x00007610ff9f7816 */ /* 0x000fc6000000009f */
[----:B------:R2:W-:Y:S01]  /*4e60*/  STL [R1+0x76c], R160 ;  /* 0x00076ca001007387 */ /* 0x0005e20000100800 */
[----:B0-----:R-:W-:Y:S01]  /*4e70*/  @!P0 IMAD.MOV.U32 R14, RZ, RZ, R160 ;  /* 0x000000ffff0e8224 */ /* 0x001fe200078e00a0 */
[----:B-1----:R-:W-:Y:S01]  /*4e80*/  LEA.HI.X.SX32 R161, R16, R3, 0x1, P6 ;  /* 0x0000000310a17211 */ /* 0x002fe200030f0eff */
[C---:B------:R-:W-:Y:S02]  /*4e90*/  VIADD R16, R12.reuse, 0xffffffe4 ;  /* 0xffffffe40c107836 */ /* 0x040fe40000000000 */
[----:B------:R-:W-:Y:S02]  /*4ea0*/  VIADD R18, R12, 0xffffffec ;  /* 0xffffffec0c127836 */ /* 0x000fe40000000000 */
[----:B------:R-:W-:Y:S01]  /*4eb0*/  @!P0 IMAD.MOV.U32 R15, RZ, RZ, R161 ;  /* 0x000000ffff0f8224 */ /* 0x000fe200078e00a1 */
[----:B------:R-:W-:Y:S02]  /*4ec0*/  PRMT R130, RZ, 0x7610, R130 ;  /* 0x00007610ff827816 */ /* 0x000fe40000000082 */
[----:B------:R-:W-:-:S02]  /*4ed0*/  ISETP.GE.U32.AND P2, PT, R18, 0x7fffff6d, PT ;  /* 0x7fffff6d1200780c */ /* 0x000fc40003f46070 */
[----:B------:R0:W4:Y:S01]  /*4ee0*/  @!P0 LDG.E.U8 R159, desc[UR18][R14.64] ;  /* 0x000000120e9f8981 */ /* 0x000122000c1e1100 */
[----:B------:R-:W-:Y:S01]  /*4ef0*/  ISETP.GE.U32.AND P0, PT, R16, 0x7fffff65, PT ;  /* 0x7fffff651000780c */ /* 0x000fe20003f06070 */
[C---:B------:R-:W-:Y:S01]  /*4f00*/  IMAD R18, R36.reuse, 0x3, RZ ;  /* 0x0000000324127824 */ /* 0x040fe200078e02ff */
[----:B------:R-:W-:Y:S01]  /*4f10*/  PRMT R108, RZ, 0x7610, R108 ;  /* 0x00007610ff6c7816 */ /* 0x000fe2000000006c */
[----:B--2---:R-:W-:Y:S02]  /*4f20*/  IMAD.MOV.U32 R160, RZ, RZ, R139 ;  /* 0x000000ffffa07224 */ /* 0x004fe400078e008b */
[----:B------:R-:W-:Y:S02]  /*4f30*/  IMAD R139, R36, 0x13, RZ ;  /* 0x00000013248b7824 */ /* 0x000fe400078e02ff */
[----:B------:R-:W-:Y:S02]  /*4f40*/  IMAD.MOV.U32 R162, RZ, RZ, R28 ;  /* 0x000000ffffa27224 */ /* 0x000fe400078e001c */
[----:B------:R-:W-:Y:S01]  /*4f50*/  IMAD.MOV.U32 R28, RZ, RZ, R146 ;  /* 0x000000ffff1c7224 */ /* 0x000fe200078e0092 */
[----:B------:R-:W-:-:S02]  /*4f60*/  PRMT R6, RZ, 0x7610, R6 ;  /* 0x00007610ff067816 */ /* 0x000fc40000000006 */
[----:B------:R-:W-:Y:S01]  /*4f70*/  PRMT R155, RZ, 0x7610, R155 ;  /* 0x00007610ff9b7816 */ /* 0x000fe2000000009b */
[----:B---3--:R1:W-:Y:S02]  /*4f80*/  STL [R1+0x424], R109 ;  /* 0x0004246d01007387 */ /* 0x0083e40000100800 */
[----:B-1----:R-:W-:-:S04]  /*4f90*/  IADD3 R109, P6, PT, R17, R2, RZ ;  /* 0x00000002116d7210 */ /* 0x002fc80007fde0ff */
[----:B------:R-:W-:Y:S01]  /*4fa0*/  LEA.HI.X.SX32 R152, R17, R3, 0x1, P6 ;  /* 0x0000000311987211 */ /* 0x000fe200030f0eff */
[----:B------:R-:W-:-:S04]  /*4fb0*/  @!P4 IMAD.MOV.U32 R16, RZ, RZ, R109 ;  /* 0x000000ffff10c224 */ /* 0x000fc800078e006d */
[----:B------:R-:W-:Y:S01]  /*4fc0*/  @!P4 IMAD.MOV.U32 R17, RZ, RZ, R152 ;  /* 0x000000ffff11c224 */ /* 0x000fe200078e0098 */
[----:B0-----:R-:W-:-:S04]  /*4fd0*/  IADD3 R14, P6, PT, R18, R2, RZ ;  /* 0x00000002120e7210 */ /* 0x001fc80007fde0ff */
[----:B------:R0:W2:Y:S01]  /*4fe0*/  @!P4 LDG.E.U8 R130, desc[UR18][R16.64] ;  /* 0x000000121082c981 */ /* 0x0000a2000c1e1100 */
[----:B------:R-:W-:Y:S01]  /*4ff0*/  LEA.HI.X.SX32 R15, R18, R3, 0x1, P6 ;  /* 0x00000003120f7211 */ /* 0x000fe200030f0eff */
[----:B------:R-:W-:-:S04]  /*5000*/  VIADD R18, R12, 0xffffffd4 ;  /* 0xffffffd40c127836 */ /* 0x000fc80000000000 */
[----:B------:R-:W3:Y:S01]  /*5010*/  @!P5 LDG.E.U8 R108, desc[UR18][R14.64] ;  /* 0x000000120e6cd981 */ /* 0x000ee2000c1e1100 */
[----:B0-----:R-:W-:Y:S02]  /*5020*/  VIADD R16, R12, 0xffffffdc ;  /* 0xffffffdc0c107836 */ /* 0x001fe40000000000 */
[----:B------:R-:W-:-:S03]  /*5030*/  IMAD R17, R36, 0xb, RZ ;  /* 0x0000000b24117824 */ /* 0x000fc600078e02ff */
[----:B------:R-:W-:Y:S02]  /*5040*/  ISETP.GE.U32.AND P4, PT, R16, 0x7fffff5d, PT ;  /* 0x7fffff5d1000780c */ /* 0x000fe40003f86070 */
[CC--:B------:R-:W-:Y:S02]  /*5050*/  IADD3 R16, P6, PT, R17.reuse, R2.reuse, RZ ;  /* 0x0000000211107210 */ /* 0x0c0fe40007fde0ff */
[----:B------:R-:W-:Y:S01]  /*5060*/  ISETP.GE.U32.AND P5, PT, R18, 0x7fffff55, PT ;  /* 0x7fffff551200780c */ /* 0x000fe20003fa6070 */
[----:B------:R-:W-:Y:S01]  /*5070*/  IMAD R18, R36, 0x1b, RZ ;  /* 0x0000001b24127824 */ /* 0x000fe200078e02ff */
[----:B------:R-:W-:Y:S01]  /*5080*/  LEA.HI.X.SX32 R17, R17, R3, 0x1, P6 ;  /* 0x0000000311117211 */ /* 0x000fe200030f0eff */
[----:B------:R-:W-:Y:S01]  /*5090*/  STL [R1+0x768], R161 ;  /* 0x000768a101007387 */ /* 0x000fe20000100800 */
[----:B------:R-:W-:-:S03]  /*50a0*/  IADD3 R146, P6, PT, R139, R2, RZ ;  /* 0x000000028b927210 */ /* 0x000fc60007fde0ff */
[----:B------:R0:W-:Y:S01]  /*50b0*/  STL [R1+0x7a4], R109 ;  /* 0x0007a46d01007387 */ /* 0x0001e20000100800 */
[----:B------:R-:W-:-:S03]  /*50c0*/  LEA.HI.X.SX32 R139, R139, R3, 0x1, P6 ;  /* 0x000000038b8b7211 */ /* 0x000fc600030f0eff */
[----:B------:R1:W-:Y:S04]  /*50d0*/  STL [R1+0x7a0], R152 ;  /* 0x0007a09801007387 */ /* 0x0003e80000100800 */
[----:B------:R-:W4:Y:S01]  /*50e0*/  @!P3 LDG.E.U8 R6, desc[UR18][R16.64] ;  /* 0x000000121006b981 */ /* 0x000f22000c1e1100 */
[----:B0-----:R-:W-:Y:S02]  /*50f0*/  IMAD.MOV.U32 R109, RZ, RZ, R19 ;  /* 0x000000ffff6d7224 */ /* 0x001fe400078e0013 */
[----:B------:R-:W-:Y:S01]  /*5100*/  VIADD R19, R12, 0xffffffcc ;  /* 0xffffffcc0c137836 */ /* 0x000fe20000000000 */
[----:B-1----:R-:W-:Y:S01]  /*5110*/  IADD3 R152, P6, PT, R18, R2, RZ ;  /* 0x0000000212987210 */ /* 0x002fe20007fde0ff */
[----:B------:R-:W-:-:S03]  /*5120*/  IMAD.MOV.U32 R161, RZ, RZ, R115 ;  /* 0x000000ffffa17224 */ /* 0x000fc600078e0073 */
[----:B------:R-:W-:Y:S01]  /*5130*/  ISETP.GE.U32.AND P3, PT, R19, 0x7fffff4d, PT ;  /* 0x7fffff4d1300780c */ /* 0x000fe20003f66070 */
[----:B------:R-:W-:Y:S01]  /*5140*/  @!P2 IMAD.MOV.U32 R19, RZ, RZ, R139 ;  /* 0x000000ffff13a224 */ /* 0x000fe200078e008b */
[----:B------:R-:W-:Y:S01]  /*5150*/  LEA.HI.X.SX32 R115, R18, R3, 0x1, P6 ;  /* 0x0000000312737211 */ /* 0x000fe200030f0eff */
[----:B------:R-:W-:-:S05]  /*5160*/  @!P2 IMAD.MOV.U32 R18, RZ, RZ, R146 ;  /* 0x000000ffff12a224 */ /* 0x000fca00078e0092 */
[----:B------:R0:W4:Y:S01]  /*5170*/  @!P2 LDG.E.U8 R155, desc[UR18][R18.64] ;  /* 0x00000012129ba981 */ /* 0x000122000c1e1100 */
[----:B------:R-:W-:Y:S01]  /*5180*/  PRMT R7, RZ, 0x7610, R7 ;  /* 0x00007610ff077816 */ /* 0x000fe20000000007 */
[----:B0-----:R-:W-:Y:S02]  /*5190*/  @!P0 IMAD.MOV.U32 R18, RZ, RZ, R152 ;  /* 0x000000ffff128224 */ /* 0x001fe400078e0098 */
[----:B------:R-:W-:-:S05]  /*51a0*/  @!P0 IMAD.MOV.U32 R19, RZ, RZ, R115 ;  /* 0x000000ffff138224 */ /* 0x000fca00078e0073 */
[----:B------:R0:W4:Y:S01]  /*51b0*/  @!P0 LDG.E.U8 R7, desc[UR18][R18.64] ;  /* 0x0000001212078981 */ /* 0x000122000c1e1100 */
[----:B------:R-:W-:Y:S01]  /*51c0*/  PRMT R154, RZ, 0x7610, R154 ;  /* 0x00007610ff9a7816 */ /* 0x000fe2000000009a */
[----:B0-----:R-:W-:-:S05]  /*51d0*/  VIADD R18, R12, 0xffffffbc ;  /* 0xffffffbc0c127836 */ /* 0x001fca0000000000 */
[----:B------:R-:W-:Y:S01]  /*51e0*/  ISETP.GE.U32.AND P0, PT, R18, 0x7fffff3d, PT ;  /* 0x7fffff3d1200780c */ /* 0x000fe20003f06070 */
[----:B--2---:R-:W-:Y:S04]  /*51f0*/  STL [R1+0xb6c], R130 ;  /* 0x000b6c8201007387 */ /* 0x004fe80000100800 */
[----:B---3--:R-:W-:Y:S04]  /*5200*/  STL [R1+0x3e8], R108 ;  /* 0x0003e86c01007387 */ /* 0x008fe80000100800 */
[----:B----4-:R0:W-:Y:S04]  /*5210*/  STL [R1+0x42c], R159 ;  /* 0x00042c9f01007387 */ /* 0x0101e80000100800 */
[----:B------:R-:W-:Y:S04]  /*5220*/  STL [R1+0xa1c], R14 ;  /* 0x000a1c0e01007387 */ /* 0x000fe80000100800 */
[----:B------:R-:W-:Y:S01]  /*5230*/  STL [R1+0xa18], R15 ;  /* 0x000a180f01007387 */ /* 0x000fe20000100800 */
[----:B0-----:R-:W-:-:S02]  /*5240*/  IMAD.MOV.U32 R159, RZ, RZ, R21 ;  /* 0x000000ffff9f7224 */ /* 0x001fc400078e0015 */
[----:B------:R-:W-:Y:S01]  /*5250*/  IMAD R21, R36, 0x23, RZ ;  /* 0x0000002324157824 */ /* 0x000fe200078e02ff */
[----:B------:R-:W-:Y:S04]  /*5260*/  STL [R1+0xb70], R6 ;  /* 0x000b700601007387 */ /* 0x000fe80000100800 */
[----:B------:R-:W-:Y:S04]  /*5270*/  STL [R1+0xa24], R16 ;  /* 0x000a241001007387 */ /* 0x000fe80000100800 */
[----:B------:R-:W-:Y:S04]  /*5280*/  STL [R1+0xa20], R17 ;  /* 0x000a201101007387 */ /* 0x000fe80000100800 */
[----:B------:R-:W-:Y:S04]  /*5290*/  STL [R1+0xa4], R152 ;  /* 0x0000a49801007387 */ /* 0x000fe80000100800 */
[----:B------:R-:W-:Y:S04]  /*52a0*/  STL [R1+0xa2c], R146 ;  /* 0x000a2c9201007387 */ /* 0x000fe80000100800 */
[----:B------:R-:W-:Y:S04]  /*52b0*/  STL [R1+0xa28], R139 ;  /* 0x000a288b01007387 */ /* 0x000fe80000100800 */
[----:B------:R-:W-:Y:S04]  /*52c0*/  STL [R1+0xa0], R115 ;  /* 0x0000a07301007387 */ /* 0x000fe80000100800 */
[----:B------:R0:W-:Y:S01]  /*52d0*/  STL [R1+0x3c0], R155 ;  /* 0x0003c09b01007387 */ /* 0x0001e20000100800 */
[----:B------:R-:W-:Y:S01]  /*52e0*/  IMAD.MOV.U32 R108, RZ, RZ, R113 ;  /* 0x000000ffff6c7224 */ /* 0x000fe200078e0071 */
[----:B0-----:R-:W-:-:S02]  /*52f0*/  IADD3 R155, P6, PT, R21, R2, RZ ;  /* 0x00000002159b7210 */ /* 0x001fc40007fde0ff */
[----:B------:R-:W2:Y:S02]  /*5300*/  LDL.LU R115, [R1+0xc08] ;  /* 0x000c080001737983 */ /* 0x000ea40000300800 */
[----:B------:R-:W-:Y:S01]  /*5310*/  LEA.HI.X.SX32 R19, R21, R3, 0x1, P6 ;  /* 0x0000000315137211 */ /* 0x000fe200030f0eff */
[----:B------:R-:W-:-:S05]  /*5320*/  @!P4 IMAD.MOV.U32 R18, RZ, RZ, R155 ;  /* 0x000000ffff12c224 */ /* 0x000fca00078e009b */
[----:B------:R0:W3:Y:S01]  /*5330*/  @!P4 LDG.E.U8 R154, desc[UR18][R18.64] ;  /* 0x00000012129ac981 */ /* 0x0000e2000c1e1100 */
[----:B------:R-:W-:Y:S02]  /*5340*/  IMAD.MOV.U32 R113, RZ, RZ, R20 ;  /* 0x000000ffff717224 */ /* 0x000fe400078e0014 */
[----:B------:R-:W-:-:S05]  /*5350*/  VIADD R20, R12, 0xffffffc4 ;  /* 0xffffffc40c147836 */ /* 0x000fca0000000000 */
[----:B------:R-:W-:Y:S01]  /*5360*/  ISETP.GE.U32.AND P2, PT, R20, 0x7fffff45, PT ;  /* 0x7fffff451400780c */ /* 0x000fe20003f46070 */
[----:B------:R-:W-:Y:S02]  /*5370*/  IMAD R20, R36, 0x2b, RZ ;  /* 0x0000002b24147824 */ /* 0x000fe400078e02ff */
[----:B------:R-:W-:-:S03]  /*5380*/  VIADD R21, R12, 0xffffffb4 ;  /* 0xffffffb40c157836 */ /* 0x000fc60000000000 */
[C---:B------:R-:W-:Y:S01]  /*5390*/  IADD3 R152, P6, PT, R20.reuse, R2, RZ ;  /* 0x0000000214987210 */ /* 0x040fe20007fde0ff */
[----:B------:R-:W-:Y:S01]  /*53a0*/  STL [R1+0xb78], R7 ;  /* 0x000b780701007387 */ /* 0x000fe20000100800 */
[----:B------:R-:W-:Y:S02]  /*53b0*/  ISETP.GE.U32.AND P4, PT, R21, 0x7fffff35, PT ;  /* 0x7fffff351500780c */ /* 0x000fe40003f86070 */
[----:B0-----:R-:W-:Y:S01]  /*53c0*/  LEA.HI.X.SX32 R18, R20, R3, 0x1, P6 ;  /* 0x0000000314127211 */ /* 0x001fe200030f0eff */
[----:B------:R-:W-:Y:S01]  /*53d0*/  STL [R1+0xe4], R155 ;  /* 0x0000e49b01007387 */ /* 0x000fe20000100800 */
[----:B------:R-:W-:-:S03]  /*53e0*/  IMAD R21, R36, 0x33, RZ ;  /* 0x0000003324157824 */ /* 0x000fc600078e02ff */
[----:B------:R0:W-:Y:S01]  /*53f0*/  STL [R1+0xe0], R19 ;  /* 0x0000e01301007387 */ /* 0x0001e20000100800 */
[----:B------:R-:W-:-:S03]  /*5400*/  PRMT R126, RZ, 0x7610, R126 ;  /* 0x00007610ff7e7816 */ /* 0x000fc6000000007e */
[----:B------:R-:W-:Y:S01]  /*5410*/  STL [R1+0x554], R152 ;  /* 0x0005549801007387 */ /* 0x000fe20000100800 */
[----:B0-----:R-:W-:Y:S01]  /*5420*/  @!P5 IMAD.MOV.U32 R19, RZ, RZ, R18 ;  /* 0x000000ffff13d224 */ /* 0x001fe200078e0012 */
[----:B------:R-:W-:Y:S02]  /*5430*/  PRMT R153, RZ, 0x7610, R153 ;  /* 0x00007610ff997816 */ /* 0x000fe40000000099 */
[----:B---3--:R0:W-:Y:S04]  /*5440*/  STL [R1+0x3b4], R154 ;  /* 0x0003b49a01007387 */ /* 0x0081e80000100800 */
[----:B------:R1:W-:Y:S01]  /*5450*/  STL [R1+0x550], R18 ;  /* 0x0005501201007387 */ /* 0x0003e20000100800 */
[----:B0-----:R-:W-:Y:S02]  /*5460*/  IMAD.MOV.U32 R154, RZ, RZ, R161 ;  /* 0x000000ffff9a7224 */ /* 0x001fe400078e00a1 */
[----:B------:R-:W-:Y:S01]  /*5470*/  IMAD.MOV.U32 R161, RZ, RZ, R114 ;  /* 0x000000ffffa17224 */ /* 0x000fe200078e0072 */
[----:B------:R-:W-:Y:S01]  /*5480*/  IADD3 R114, P6, PT, R21, R2, RZ ;  /* 0x0000000215727210 */ /* 0x000fe20007fde0ff */
[----:B-1----:R-:W-:-:S05]  /*5490*/  @!P5 IMAD.MOV.U32 R18, RZ, RZ, R152 ;  /* 0x000000ffff12d224 */ /* 0x002fca00078e0098 */
[----:B------:R0:W3:Y:S02]  /*54a0*/  @!P5 LDG.E.U8 R126, desc[UR18][R18.64] ;  /* 0x00000012127ed981 */ /* 0x0000e4000c1e1100 */
[----:B0-----:R-:W-:Y:S01]  /*54b0*/  LEA.HI.X.SX32 R19, R21, R3, 0x1, P6 ;  /* 0x0000000315137211 */ /* 0x001fe200030f0eff */
[----:B------:R-:W-:-:S05]  /*54c0*/  @!P3 IMAD.MOV.U32 R18, RZ, RZ, R114 ;  /* 0x000000ffff12b224 */ /* 0x000fca00078e0072 */
[----:B------:R0:W4:Y:S01]  /*54d0*/  @!P3 LDG.E.U8 R153, desc[UR18][R18.64] ;  /* 0x000000121299b981 */ /* 0x000122000c1e1100 */
[----:B------:R-:W-:-:S05]  /*54e0*/  IMAD R20, R36, 0x3b, RZ ;  /* 0x0000003b24147824 */ /* 0x000fca00078e02ff */
[----:B------:R-:W-:Y:S01]  /*54f0*/  IADD3 R152, P6, PT, R20, R2, RZ ;  /* 0x0000000214987210 */ /* 0x000fe20007fde0ff */
[----:B------:R-:W-:-:S03]  /*5500*/  IMAD.MOV.U32 R155, RZ, RZ, R159 ;  /* 0x000000ffff9b7224 */ /* 0x000fc600078e009f */
[----:B------:R-:W-:Y:S01]  /*5510*/  LEA.HI.X.SX32 R20, R20, R3, 0x1, P6 ;  /* 0x0000000314147211 */ /* 0x000fe200030f0eff */
[----:B------:R-:W-:Y:S01]  /*5520*/  IMAD.MOV.U32 R159, RZ, RZ, R108 ;  /* 0x000000ffff9f7224 */ /* 0x000fe200078e006c */
[----:B------:R-:W-:Y:S01]  /*5530*/  PRMT R125, RZ, 0x7610, R125 ;  /* 0x00007610ff7d7816 */ /* 0x000fe2000000007d */
[----:B------:R-:W-:Y:S02]  /*5540*/  IMAD.MOV.U32 R108, RZ, RZ, R22 ;  /* 0x000000ffff6c7224 */ /* 0x000fe400078e0016 */
[----:B------:R-:W-:Y:S02]  /*5550*/  VIADD R22, R12, 0xffffffac ;  /* 0xffffffac0c167836 */ /* 0x000fe40000000000 */
[----:B0-----:R-:W-:Y:S02]  /*5560*/  @!P2 IMAD.MOV.U32 R18, RZ, RZ, R152 ;  /* 0x000000ffff12a224 */ /* 0x001fe400078e0098 */
[----:B------:R-:W-:Y:S01]  /*5570*/  IMAD R21, R36, 0x43, RZ ;  /* 0x0000004324157824 */ /* 0x000fe200078e02ff */
[----:B------:R-:W-:Y:S01]  /*5580*/  ISETP.GE.U32.AND P5, PT, R22, 0x7fffff2d, PT ;  /* 0x7fffff2d1600780c */ /* 0x000fe20003fa6070 */
[----:B------:R-:W-:-:S05]  /*5590*/  VIADD R22, R12, 0xffffffa4 ;  /* 0xffffffa40c167836 */ /* 0x000fca0000000000 */
[----:B------:R-:W-:Y:S02]  /*55a0*/  ISETP.GE.U32.AND P3, PT, R22, 0x7fffff25, PT ;  /* 0x7fffff251600780c */ /* 0x000fe40003f66070 */
[----:B------:R-:W-:Y:S01]  /*55b0*/  PRMT R22, RZ, 0x7610, R22 ;  /* 0x00007610ff167816 */ /* 0x000fe20000000016 */
[----:B---3--:R-:W-:Y:S04]  /*55c0*/  STL [R1+0xb80], R126 ;  /* 0x000b807e01007387 */ /* 0x008fe80000100800 */
[----:B------:R0:W-:Y:S04]  /*55d0*/  STL [R1+0x594], R114 ;  /* 0x0005947201007387 */ /* 0x0001e80000100800 */
[----:B------:R1:W-:Y:S04]  /*55e0*/  STL [R1+0x590], R19 ;  /* 0x0005901301007387 */ /* 0x0003e80000100800 */
[----:B------:R-:W-:Y:S04]  /*55f0*/  STL [R1+0x5d4], R152 ;  /* 0x0005d49801007387 */ /* 0x000fe80000100800 */
[----:B0-----:R-:W3:Y:S01]  /*5600*/  LDL.LU R114, [R1+0xc04] ;  /* 0x000c040001727983 */ /* 0x001ee20000300800 */
[----:B-1----:R-:W-:-:S03]  /*5610*/  @!P2 IMAD.MOV.U32 R19, RZ, RZ, R20 ;  /* 0x000000ffff13a224 */ /* 0x002fc600078e0014 */
[----:B------:R-:W-:Y:S04]  /*5620*/  STL [R1+0x5d0], R20 ;  /* 0x0005d01401007387 */ /* 0x000fe80000100800 */
[----:B----4-:R0:W-:Y:S04]  /*5630*/  STL [R1+0x3ac], R153 ;  /* 0x0003ac9901007387 */ /* 0x0101e80000100800 */
[----:B------:R1:W4:Y:S01]  /*5640*/  @!P2 LDG.E.U8 R125, desc[UR18][R18.64] ;  /* 0x00000012127da981 */ /* 0x000322000c1e1100 */
[----:B0-----:R-:W-:Y:S02]  /*5650*/  IMAD.MOV.U32 R153, RZ, RZ, R159 ;  /* 0x000000ffff997224 */ /* 0x001fe400078e009f */
[----:B------:R-:W-:-:S02]  /*5660*/  IMAD.MOV.U32 R159, RZ, RZ, R108 ;  /* 0x000000ffff9f7224 */ /* 0x000fc400078e006c */
[----:B------:R-:W-:Y:S01]  /*5670*/  IMAD.MOV.U32 R108, RZ, RZ, R113 ;  /* 0x000000ffff6c7224 */ /* 0x000fe200078e0071 */
[----:B------:R-:W-:Y:S01]  /*5680*/  IADD3 R113, P6, PT, R21, R2, RZ ;  /* 0x0000000215717210 */ /* 0x000fe20007fde0ff */
[----:B-1----:R-:W-:-:S03]  /*5690*/  VIADD R18, R12, 0xffffff9c ;  /* 0xffffff9c0c127836 */ /* 0x002fc60000000000 */
[----:B------:R-:W-:Y:S02]  /*56a0*/  LEA.HI.X.SX32 R19, R21, R3, 0x1, P6 ;  /* 0x0000000315137211 */ /* 0x000fe400030f0eff */
[----:B------:R-:W-:Y:S01]  /*56b0*/  ISETP.GE.U32.AND P2, PT, R18, 0x7fffff1d, PT ;  /* 0x7fffff1d1200780c */ /* 0x000fe20003f46070 */
[----:B------:R-:W-:-:S05]  /*56c0*/  @!P0 IMAD.MOV.U32 R18, RZ, RZ, R113 ;  /* 0x000000ffff128224 */ /* 0x000fca00078e0071 */
[----:B------:R0:W2:Y:S01]  /*56d0*/  @!P0 LDG.E.U8 R22, desc[UR18][R18.64] ;  /* 0x0000001212168981 */ /* 0x0000a2000c1e1100 */
[----:B------:R-:W-:Y:S02]  /*56e0*/  IMAD R20, R36, 0x4b, RZ ;  /* 0x0000004b24147824 */ /* 0x000fe400078e02ff */
[----:B------:R-:W-:-:S03]  /*56f0*/  VIADD R21, R12, 0xffffff94 ;  /* 0xffffff940c157836 */ /* 0x000fc60000000000 */
[----:B------:R-:W-:Y:S02]  /*5700*/  IADD3 R152, P6, PT, R20, R2, RZ ;  /* 0x0000000214987210 */ /* 0x000fe40007fde0ff */
[----:B------:R-:W-:Y:S01]  /*5710*/  ISETP.GE.U32.AND P0, PT, R21, 0x7fffff15, PT ;  /* 0x7fffff151500780c */ /* 0x000fe20003f06070 */
[----:B------:R-:W-:Y:S01]  /*5720*/  IMAD R21, R36, 0x53, RZ ;  /* 0x0000005324157824 */ /* 0x000fe200078e02ff */
[----:B------:R-:W-:Y:S01]  /*5730*/  PRMT R4, RZ, 0x7610, R4 ;  /* 0x00007610ff047816 */ /* 0x000fe20000000004 */
[----:B0-----:R-:W-:Y:S01]  /*5740*/  @!P4 IMAD.MOV.U32 R18, RZ, RZ, R152 ;  /* 0x000000ffff12c224 */ /* 0x001fe200078e0098 */
[----:B------:R-:W-:Y:S01]  /*5750*/  PRMT R151, RZ, 0x7610, R151 ;  /* 0x00007610ff977816 */ /* 0x000fe20000000097 */
[----:B----4-:R-:W-:Y:S04]  /*5760*/  STL [R1+0xb88], R125 ;  /* 0x000b887d01007387 */ /* 0x010fe80000100800 */
[----:B------:R-:W-:Y:S04]  /*5770*/  STL [R1+0x614], R113 ;  /* 0x0006147101007387 */ /* 0x000fe80000100800 */
[----:B------:R0:W-:Y:S04]  /*5780*/  STL [R1+0x610], R19 ;  /* 0x0006101301007387 */ /* 0x0001e80000100800 */
[----:B------:R-:W-:Y:S01]  /*5790*/  STL [R1+0x654], R152 ;  /* 0x0006549801007387 */ /* 0x000fe20000100800 */
[----:B0-----:R-:W-:-:S02]  /*57a0*/  LEA.HI.X.SX32 R19, R20, R3, 0x1, P6 ;  /* 0x0000000314137211 */ /* 0x001fc400030f0eff */
[----:B------:R-:W-:-:S03]  /*57b0*/  IADD3 R113, P6, PT, R21, R2, RZ ;  /* 0x0000000215717210 */ /* 0x000fc60007fde0ff */
[----:B------:R0:W4:Y:S04]  /*57c0*/  @!P4 LDG.E.U8 R4, desc[UR18][R18.64] ;  /* 0x000000121204c981 */ /* 0x000128000c1e1100 */
[----:B--2---:R-:W-:Y:S04]  /*57d0*/  STL [R1+0x37c], R22 ;  /* 0x00037c1601007387 */ /* 0x004fe80000100800 */
[----:B------:R1:W-:Y:S01]  /*57e0*/  STL [R1+0x650], R19 ;  /* 0x0006501301007387 */ /* 0x0003e20000100800 */
[----:B0-----:R-:W-:Y:S01]  /*57f0*/  @!P5 IMAD.MOV.U32 R18, RZ, RZ, R113 ;  /* 0x000000ffff12d224 */ /* 0x001fe200078e0071 */
[----:B-1----:R-:W-:-:S05]  /*5800*/  LEA.HI.X.SX32 R19, R21, R3, 0x1, P6 ;  /* 0x0000000315137211 */ /* 0x002fca00030f0eff */
[----:B------:R0:W2:Y:S01]  /*5810*/  @!P5 LDG.E.U8 R151, desc[UR18][R18.64] ;  /* 0x000000121297d981 */ /* 0x0000a2000c1e1100 */
[----:B------:R-:W-:Y:S02]  /*5820*/  IMAD R20, R36, 0x5b, RZ ;  /* 0x0000005b24147824 */ /* 0x000fe400078e02ff */
[----:B------:R-:W-:Y:S02]  /*5830*/  IMAD.MOV.U32 R152, RZ, RZ, R159 ;  /* 0x000000ffff987224 */ /* 0x000fe400078e009f */
[----:B------:R-:W-:Y:S01]  /*5840*/  IMAD.MOV.U32 R159, RZ, RZ, R109 ;  /* 0x000000ffff9f7224 */ /* 0x000fe200078e006d */
[C---:B------:R-:W-:Y:S01]  /*5850*/  IADD3 R109, P6, PT, R20.reuse, R2, RZ ;  /* 0x00000002146d7210 */ /* 0x040fe20007fde0ff */
[----:B------:R1:W-:Y:S03]  /*5860*/  STL [R1+0x694], R113 ;  /* 0x0006947101007387 */ /* 0x0003e60000100800 */
[----:B------:R-:W-:Y:S01]  /*5870*/  LEA.HI.X.SX32 R20, R20, R3, 0x1, P6 ;  /* 0x0000000314147211 */ /* 0x000fe200030f0eff */
[----:B------:R-:W-:Y:S01]  /*5880*/  VIADD R22, R12, 0xffffff8c ;  /* 0xffffff8c0c167836 */ /* 0x000fe20000000000 */
[----:B------:R-:W-:Y:S01]  /*5890*/  PRMT R148, RZ, 0x7610, R148 ;  /* 0x00007610ff947816 */ /* 0x000fe20000000094 */
[----:B0-----:R-:W-:-:S02]  /*58a0*/  @!P3 IMAD.MOV.U32 R18, RZ, RZ, R109 ;  /* 0x000000ffff12b224 */ /* 0x001fc400078e006d */
[----:B------:R-:W-:Y:S01]  /*58b0*/  IMAD R21, R36, 0x63, RZ ;  /* 0x0000006324157824 */ /* 0x000fe200078e02ff */
[----:B------:R-:W-:Y:S01]  /*58c0*/  ISETP.GE.U32.AND P4, PT, R22, 0x7fffff0d, PT ;  /* 0x7fffff0d1600780c */ /* 0x000fe20003f86070 */
[----:B------:R-:W-:-:S05]  /*58d0*/  VIADD R22, R12, 0xffffff84 ;  /* 0xffffff840c167836 */ /* 0x000fca0000000000 */
[----:B------:R-:W-:Y:S02]  /*58e0*/  ISETP.GE.U32.AND P5, PT, R22, 0x7fffff05, PT ;  /* 0x7fffff051600780c */ /* 0x000fe40003fa6070 */
[----:B------:R-:W-:Y:S01]  /*58f0*/  PRMT R22, RZ, 0x7610, R22 ;  /* 0x00007610ff167816 */ /* 0x000fe20000000016 */
[----:B----4-:R-:W-:Y:S04]  /*5900*/  STL [R1+0xb8c], R4 ;  /* 0x000b8c0401007387 */ /* 0x010fe80000100800 */
[----:B------:R0:W-:Y:S04]  /*5910*/  STL [R1+0x690], R19 ;  /* 0x0006901301007387 */ /* 0x0001e80000100800 */
[----:B------:R-:W-:Y:S04]  /*5920*/  STL [R1+0x6cc], R109 ;  /* 0x0006cc6d01007387 */ /* 0x000fe80000100800 */
[----:B-1----:R-:W4:Y:S01]  /*5930*/  LDL.LU R113, [R1+0xc00] ;  /* 0x000c000001717983 */ /* 0x002f220000300800 */
[----:B0-----:R-:W-:-:S03]  /*5940*/  @!P3 IMAD.MOV.U32 R19, RZ, RZ, R20 ;  /* 0x000000ffff13b224 */ /* 0x001fc600078e0014 */
[----:B------:R0:W-:Y:S04]  /*5950*/  STL [R1+0x6c8], R20 ;  /* 0x0006c81401007387 */ /* 0x0001e80000100800 */
[----:B------:R1:W3:Y:S04]  /*5960*/  @!P3 LDG.E.U8 R148, desc[UR18][R18.64] ;  /* 0x000000121294b981 */ /* 0x0002e8000c1e1100 */
[----:B--2---:R2:W-:Y:S01]  /*5970*/  STL [R1+0x370], R151 ;  /* 0x0003709701007387 */ /* 0x0045e20000100800 */
[----:B0-----:R-:W-:-:S03]  /*5980*/  IMAD R20, R36, 0x6b, RZ ;  /* 0x0000006b24147824 */ /* 0x001fc600078e02ff */
[----:B------:R-:W4:Y:S01]  /*5990*/  LDL.LU R109, [R1+0xbfc] ;  /* 0x000bfc00016d7983 */ /* 0x000f220000300800 */
[----:B-1----:R-:W-:Y:S01]  /*59a0*/  VIADD R18, R12, 0xfffffffb ;  /* 0xfffffffb0c127836 */ /* 0x002fe20000000000 */
[----:B--2---:R-:W-:-:S04]  /*59b0*/  IADD3 R151, P6, PT, R21, R2, RZ ;  /* 0x0000000215977210 */ /* 0x004fc80007fde0ff */
[----:B------:R-:W-:Y:S02]  /*59c0*/  ISETP.GE.U32.AND P3, PT, R18, 0x7fffff7c, PT ;  /* 0x7fffff7c1200780c */ /* 0x000fe40003f66070 */
[----:B------:R-:W-:Y:S01]  /*59d0*/  LEA.HI.X.SX32 R19, R21, R3, 0x1, P6 ;  /* 0x0000000315137211 */ /* 0x000fe200030f0eff */
[----:B------:R-:W-:-:S05]  /*59e0*/  @!P2 IMAD.MOV.U32 R18, RZ, RZ, R151 ;  /* 0x000000ffff12a224 */ /* 0x000fca00078e0097 */
[----:B------:R0:W2:Y:S04]  /*59f0*/  @!P2 LDG.E.U8 R22, desc[UR18][R18.64] ;  /* 0x000000121216a981 */ /* 0x0000a8000c1e1100 */
[----:B------:R-:W-:Y:S04]  /*5a00*/  STL [R1+0x704], R151 ;  /* 0x0007049701007387 */ /* 0x000fe80000100800 */
[----:B------:R-:W-:Y:S01]  /*5a10*/  STL [R1+0x700], R19 ;  /* 0x0007001301007387 */ /* 0x000fe20000100800 */
[----:B------:R-:W-:-:S03]  /*5a20*/  PRMT R147, RZ, 0x7610, R147 ;  /* 0x00007610ff937816 */ /* 0x000fc60000000093 */
[----:B---3--:R1:W-:Y:S02]  /*5a30*/  STL [R1+0x3a4], R148 ;  /* 0x0003a49401007387 */ /* 0x0083e40000100800 */
[----:B-1----:R-:W-:-:S04]  /*5a40*/  IADD3 R148, P6, PT, R20, R2, RZ ;  /* 0x0000000214947210 */ /* 0x002fc80007fde0ff */
[----:B0-----:R-:W-:Y:S01]  /*5a50*/  LEA.HI.X.SX32 R18, R20, R3, 0x1, P6 ;  /* 0x0000000314127211 */ /* 0x001fe200030f0eff */
[----:B------:R-:W-:Y:S04]  /*5a60*/  STL [R1+0x73c], R148 ;  /* 0x00073c9401007387 */ /* 0x000fe80000100800 */
[----:B------:R-:W-:Y:S01]  /*5a70*/  @!P0 IMAD.MOV.U32 R19, RZ, RZ, R18 ;  /* 0x000000ffff138224 */ /* 0x000fe200078e0012 */
[----:B--2---:R-:W-:Y:S04]  /*5a80*/  STL [R1+0x33c], R22 ;  /* 0x00033c1601007387 */ /* 0x004fe80000100800 */
[----:B------:R0:W-:Y:S02]  /*5a90*/  STL [R1+0x738], R18 ;  /* 0x0007381201007387 */ /* 0x0001e40000100800 */
[----:B0-----:R-:W-:-:S05]  /*5aa0*/  @!P0 IMAD.MOV.U32 R18, RZ, RZ, R148 ;  /* 0x000000ffff128224 */ /* 0x001fca00078e0094 */
[----:B------:R0:W2:Y:S01]  /*5ab0*/  @!P0 LDG.E.U8 R147, desc[UR18][R18.64] ;  /* 0x0000001212938981 */ /* 0x0000a2000c1e1100 */
[----:B------:R-:W-:-:S05]  /*5ac0*/  VIADD R21, R12, 0xfffffff3 ;  /* 0xfffffff30c157836 */ /* 0x000fca0000000000 */
[----:B------:R-:W-:Y:S01]  /*5ad0*/  ISETP.GE.U32.AND P2, PT, R21, 0x7fffff74, PT ;  /* 0x7fffff741500780c */ /* 0x000fe20003f46070 */
[C---:B------:R-:W-:Y:S02]  /*5ae0*/  IMAD R21, R36.reuse, 0x73, RZ ;  /* 0x0000007324157824 */ /* 0x040fe400078e02ff */
[----:B------:R-:W-:-:S03]  /*5af0*/  IMAD R20, R36, 0x7b, RZ ;  /* 0x0000007b24147824 */ /* 0x000fc600078e02ff */
[C---:B------:R-:W-:Y:S02]  /*5b00*/  IADD3 R151, P6, PT, R21.reuse, R2, RZ ;  /* 0x0000000215977210 */ /* 0x040fe40007fde0ff */
[----:B------:R-:W-:Y:S02]  /*5b10*/  PRMT R149, RZ, 0x7610, R149 ;  /* 0x00007610ff957816 */ /* 0x000fe40000000095 */
[----:B0-----:R-:W-:Y:S01]  /*5b20*/  LEA.HI.X.SX32 R19, R21, R3, 0x1, P6 ;  /* 0x0000000315137211 */ /* 0x001fe200030f0eff */
[----:B------:R-:W-:Y:S01]  /*5b30*/  STL [R1+0x774], R151 ;  /* 0x0007749701007387 */ /* 0x000fe20000100800 */
[----:B------:R-:W-:Y:S02]  /*5b40*/  @!P4 IMAD.MOV.U32 R18, RZ, RZ, R151 ;  /* 0x000000ffff12c224 */ /* 0x000fe400078e0097 */
[C---:B------:R-:W-:Y:S02]  /*5b50*/  VIADD R21, R12.reuse, 0xffffffe3 ;  /* 0xffffffe30c157836 */ /* 0x040fe40000000000 */
[----:B------:R-:W-:Y:S01]  /*5b60*/  VIADD R22, R12, 0xffffffeb ;  /* 0xffffffeb0c167836 */ /* 0x000fe20000000000 */
[----:B------:R0:W3:Y:S01]  /*5b70*/  @!P4 LDG.E.U8 R149, desc[UR18][R18.64] ;  /* 0x000000121295c981 */ /* 0x0000e2000c1e1100 */
[----:B------:R-:W-:-:S02]  /*5b80*/  PRMT R145, RZ, 0x7610, R145 ;  /* 0x00007610ff917816 */ /* 0x000fc40000000091 */
[----:B------:R-:W-:Y:S02]  /*5b90*/  ISETP.GE.U32.AND P4, PT, R21, 0x7fffff64, PT ;  /* 0x7fffff641500780c */ /* 0x000fe40003f86070 */
[----:B------:R-:W-:Y:S01]  /*5ba0*/  ISETP.GE.U32.AND P0, PT, R22, 0x7fffff6c, PT ;  /* 0x7fffff6c1600780c */ /* 0x000fe20003f06070 */
[----:B------:R-:W-:Y:S01]  /*5bb0*/  IMAD.SHL.U32 R22, R36, 0x4, RZ ;  /* 0x0000000424167824 */ /* 0x000fe200078e00ff */
[----:B------:R-:W-:Y:S01]  /*5bc0*/  PRMT R144, RZ, 0x7610, R144 ;  /* 0x00007610ff907816 */ /* 0x000fe20000000090 */
[----:B--2---:R1:W-:Y:S02]  /*5bd0*/  STL [R1+0x32c], R147 ;  /* 0x00032c9301007387 */ /* 0x0043e40000100800 */
[----:B-1----:R-:W-:-:S04]  /*5be0*/  IADD3 R147, P6, PT, R20, R2, RZ ;  /* 0x0000000214937210 */ /* 0x002fc80007fde0ff */
[----:B------:R-:W-:Y:S01]  /*5bf0*/  LEA.HI.X.SX32 R148, R20, R3, 0x1, P6 ;  /* 0x0000000314947211 */ /* 0x000fe200030f0eff */
[----:B------:R-:W-:-:S04]  /*5c00*/  @!P5 IMAD.MOV.U32 R20, RZ, RZ, R147 ;  /* 0x000000ffff14d224 */ /* 0x000fc800078e0093 */
[----:B------:R-:W-:Y:S01]  /*5c10*/  @!P5 IMAD.MOV.U32 R21, RZ, RZ, R148 ;  /* 0x000000ffff15d224 */ /* 0x000fe200078e0094 */
[----:B0-----:R-:W-:-:S04]  /*5c20*/  IADD3 R18, P6, PT, R22, R2, RZ ;  /* 0x0000000216127210 */ /* 0x001fc80007fde0ff */
[----:B------:R0:W2:Y:S04]  /*5c30*/  @!P5 LDG.E.U8 R145, desc[UR18][R20.64] ;  /* 0x000000121491d981 */ /* 0x0000a8000c1e1100 */
[----:B------:R1:W-:Y:S01]  /*5c40*/  STL [R1+0x770], R19 ;  /* 0x0007701301007387 */ /* 0x0003e20000100800 */
[----:B0-----:R-:W-:Y:S02]  /*5c50*/  VIADD R20, R12, 0xffffffdb ;  /* 0xffffffdb0c147836 */ /* 0x001fe40000000000 */
[----:B------:R-:W-:Y:S01]  /*5c60*/  IMAD R21, R36, 0xc, RZ ;  /* 0x0000000c24157824 */ /* 0x000fe200078e02ff */
[----:B-1----:R-:W-:Y:S02]  /*5c70*/  LEA.HI.X.SX32 R19, R22, R3, 0x1, P6 ;  /* 0x0000000316137211 */ /* 0x002fe400030f0eff */
[----:B------:R-:W-:-:S02]  /*5c80*/  ISETP.GE.U32.AND P5, PT, R20, 0x7fffff5c, PT ;  /* 0x7fffff5c1400780c */ /* 0x000fc40003fa6070 */
[C---:B------:R-:W-:Y:S01]  /*5c90*/  IADD3 R20, P6, PT, R21.reuse, R2, RZ ;  /* 0x0000000215147210 */ /* 0x040fe20007fde0ff */
[----:B------:R-:W2:Y:S03]  /*5ca0*/  @!P3 LDG.E.U8 R23, desc[UR18][R18.64] ;  /* 0x000000121217b981 */ /* 0x000ea6000c1e1100 */
[----:B------:R-:W-:-:S05]  /*5cb0*/  LEA.HI.X.SX32 R21, R21, R3, 0x1, P6 ;  /* 0x0000000315157211 */ /* 0x000fca00030f0eff */
[----:B------:R-:W4:Y:S01]  /*5cc0*/  @!P2 LDG.E.U8 R144, desc[UR18][R20.64] ;  /* 0x000000121490a981 */ /* 0x000f22000c1e1100 */
[----:B------:R-:W-:-:S03]  /*5cd0*/  VIADD R22, R12, 0xffffffd3 ;  /* 0xffffffd30c167836 */ /* 0x000fc60000000000 */
[----:B------:R-:W-:Y:S04]  /*5ce0*/  STL [R1+0x7ac], R147 ;  /* 0x0007ac9301007387 */ /* 0x000fe80000100800 */
[----:B------:R-:W-:Y:S04]  /*5cf0*/  STL [R1+0x7a8], R148 ;  /* 0x0007a89401007387 */ /* 0x000fe80000100800 */
[----:B---3--:R0:W-:Y:S01]  /*5d00*/  STL [R1+0x324], R149 ;  /* 0x0003249501007387 */ /* 0x0081e20000100800 */
[----:B------:R-:W-:Y:S01]  /*5d10*/  IMAD.MOV.U32 R151, RZ, RZ, R156 ;  /* 0x000000ffff977224 */ /* 0x000fe200078e009c */
[----:B------:R-:W-:-:S02]  /*5d20*/  ISETP.GE.U32.AND P3, PT, R22, 0x7fffff54, PT ;  /* 0x7fffff541600780c */ /* 0x000fc40003f66070 */
[----:B------:R-:W-:Y:S01]  /*5d30*/  STL [R1+0xa34], R18 ;  /* 0x000a341201007387 */ /* 0x000fe20000100800 */
[----:B0-----:R-:W-:Y:S02]  /*5d40*/  IMAD.MOV.U32 R149, RZ, RZ, R150 ;  /* 0x000000ffff957224 */ /* 0x001fe400078e0096 */
[C---:B------:R-:W-:Y:S01]  /*5d50*/  IMAD R150, R36.reuse, 0x14, RZ ;  /* 0x0000001424967824 */ /* 0x040fe200078e02ff */
[----:B------:R-:W-:Y:S01]  /*5d60*/  STL [R1+0xa30], R19 ;  /* 0x000a301301007387 */ /* 0x000fe20000100800 */
[----:B------:R-:W-:-:S03]  /*5d70*/  IMAD R22, R36, 0x1c, RZ ;  /* 0x0000001c24167824 */ /* 0x000fc600078e02ff */
[----:B------:R-:W-:-:S04]  /*5d80*/  IADD3 R156, P6, PT, R150, R2, RZ ;  /* 0x00000002969c7210 */ /* 0x000fc80007fde0ff */
[----:B------:R-:W-:Y:S01]  /*5d90*/  LEA.HI.X.SX32 R150, R150, R3, 0x1, P6 ;  /* 0x0000000396967211 */ /* 0x000fe200030f0eff */
[----:B------:R-:W-:Y:S01]  /*5da0*/  IMAD.MOV.U32 R148, RZ, RZ, R108 ;  /* 0x000000ffff947224 */ /* 0x000fe200078e006c */
[----:B------:R-:W-:Y:S02]  /*5db0*/  PRMT R29, RZ, 0x7610, R29 ;  /* 0x00007610ff1d7816 */ /* 0x000fe4000000001d */
[----:B------:R-:W-:Y:S01]  /*5dc0*/  PRMT R143, RZ, 0x7610, R143 ;  /* 0x00007610ff8f7816 */ /* 0x000fe2000000008f */
[----:B--2---:R0:W-:Y:S04]  /*5dd0*/  STL [R1+0x2f8], R23 ;  /* 0x0002f81701007387 */ /* 0x0041e80000100800 */
[----:B------:R-:W-:Y:S04]  /*5de0*/  STL [R1+0x300], R145 ;  /* 0x0003009101007387 */ /* 0x000fe80000100800 */
[----:B------:R-:W-:Y:S04]  /*5df0*/  STL [R1+0xa3c], R20 ;  /* 0x000a3c1401007387 */ /* 0x000fe80000100800 */
[----:B------:R-:W-:Y:S01]  /*5e00*/  STL [R1+0xa38], R21 ;  /* 0x000a381501007387 */ /* 0x000fe20000100800 */
[----:B0-----:R-:W-:-:S03]  /*5e10*/  VIADD R23, R12, 0xffffffcb ;  /* 0xffffffcb0c177836 */ /* 0x001fc60000000000 */
[----:B----4-:R0:W-:Y:S02]  /*5e20*/  STL [R1+0x2ec], R144 ;  /* 0x0002ec9001007387 */ /* 0x0101e40000100800 */
[----:B------:R-:W-:Y:S01]  /*5e30*/  ISETP.GE.U32.AND P2, PT, R23, 0x7fffff4c, PT ;  /* 0x7fffff4c1700780c */ /* 0x000fe20003f46070 */
[----:B------:R-:W-:Y:S01]  /*5e40*/  @!P0 IMAD.MOV.U32 R23, RZ, RZ, R150 ;  /* 0x000000ffff178224 */ /* 0x000fe200078e0096 */
[----:B0-----:R-:W-:-:S04]  /*5e50*/  IADD3 R144, P6, PT, R22, R2, RZ ;  /* 0x0000000216907210 */ /* 0x001fc80007fde0ff */
[----:B------:R-:W-:Y:S01]  /*5e60*/  LEA.HI.X.SX32 R108, R22, R3, 0x1, P6 ;  /* 0x00000003166c7211 */ /* 0x000fe200030f0eff */
[----:B------:R-:W-:Y:S01]  /*5e70*/  STL [R1+0xac], R144 ;  /* 0x0000ac9001007387 */ /* 0x000fe20000100800 */
[----:B------:R-:W-:-:S03]  /*5e80*/  @!P0 IMAD.MOV.U32 R22, RZ, RZ, R156 ;  /* 0x000000ffff168224 */ /* 0x000fc600078e009c */
[----:B------:R0:W-:Y:S04]  /*5e90*/  STL [R1+0xa44], R156 ;  /* 0x000a449c01007387 */ /* 0x0001e80000100800 */
[----:B------:R1:W2:Y:S01]  /*5ea0*/  @!P0 LDG.E.U8 R29, desc[UR18][R22.64] ;  /* 0x00000012161d8981 */ /* 0x0002a2000c1e1100 */
[----:B0-----:R-:W-:Y:S02]  /*5eb0*/  IMAD.MOV.U32 R156, RZ, RZ, R108 ;  /* 0x000000ffff9c7224 */ /* 0x001fe400078e006c */
[----:B-1----:R-:W-:Y:S02]  /*5ec0*/  @!P4 IMAD.MOV.U32 R22, RZ, RZ, R144 ;  /* 0x000000ffff16c224 */ /* 0x002fe400078e0090 */
[----:B------:R-:W-:-:S05]  /*5ed0*/  @!P4 IMAD.MOV.U32 R23, RZ, RZ, R156 ;  /* 0x000000ffff17c224 */ /* 0x000fca00078e009c */
[----:B------:R0:W3:Y:S01]  /*5ee0*/  @!P4 LDG.E.U8 R143, desc[UR18][R22.64] ;  /* 0x00000012168fc981 */ /* 0x0000e2000c1e1100 */
[----:B------:R-:W-:Y:S02]  /*5ef0*/  IMAD.MOV.U32 R147, RZ, RZ, R25 ;  /* 0x000000ffff937224 */ /* 0x000fe400078e0019 */
[----:B------:R-:W-:Y:S01]  /*5f00*/  IMAD R25, R36, 0x24, RZ ;  /* 0x0000002424197824 */ /* 0x000fe200078e02ff */
[----:B------:R1:W-:Y:S01]  /*5f10*/  STL [R1+0xa8], R108 ;  /* 0x0000a86c01007387 */ /* 0x0003e20000100800 */
[----:B------:R-:W-:Y:S02]  /*5f20*/  IMAD.MOV.U32 R145, RZ, RZ, R24 ;  /* 0x000000ffff917224 */ /* 0x000fe400078e0018 */
[C---:B------:R-:W-:Y:S01]  /*5f30*/  VIADD R24, R12.reuse, 0xffffffc3 ;  /* 0xffffffc30c187836 */ /* 0x040fe20000000000 */
[----:B-1----:R-:W4:Y:S04]  /*5f40*/  LDL.LU R108, [R1+0xbf8] ;  /* 0x000bf800016c7983 */ /* 0x002f280000300800 */
[----:B------:R1:W-:Y:S01]  /*5f50*/  STL [R1+0xa40], R150 ;  /* 0x000a409601007387 */ /* 0x0003e20000100800 */
[----:B0-----:R-:W-:Y:S01]  /*5f60*/  VIADD R22, R12, 0xffffffbb ;  /* 0xffffffbb0c167836 */ /* 0x001fe20000000000 */
[----:B------:R-:W-:Y:S01]  /*5f70*/  ISETP.GE.U32.AND P0, PT, R24, 0x7fffff44, PT ;  /* 0x7fffff441800780c */ /* 0x000fe20003f06070 */
[----:B------:R-:W-:Y:S01]  /*5f80*/  IMAD R24, R36, 0x2c, RZ ;  /* 0x0000002c24187824 */ /* 0x000fe200078e02ff */
[----:B-1----:R-:W-:-:S04]  /*5f90*/  IADD3 R150, P6, PT, R25, R2, RZ ;  /* 0x0000000219967210 */ /* 0x002fc80007fde0ff */
[----:B------:R-:W-:Y:S02]  /*5fa0*/  LEA.HI.X.SX32 R23, R25, R3, 0x1, P6 ;  /* 0x0000000319177211 */ /* 0x000fe400030f0eff */
[----:B------:R-:W-:Y:S02]  /*5fb0*/  PRMT R146, RZ, 0x7610, R146 ;  /* 0x00007610ff927816 */ /* 0x000fe40000000092 */
[----:B------:R-:W-:Y:S01]  /*5fc0*/  ISETP.GE.U32.AND P4, PT, R22, 0x7fffff3c, PT ;  /* 0x7fffff3c1600780c */ /* 0x000fe20003f86070 */
[----:B------:R-:W-:-:S05]  /*5fd0*/  @!P5 IMAD.MOV.U32 R22, RZ, RZ, R150 ;  /* 0x000000ffff16d224 */ /* 0x000fca00078e0096 */
[----:B------:R0:W4:Y:S01]  /*5fe0*/  @!P5 LDG.E.U8 R146, desc[UR18][R22.64] ;  /* 0x000000121692d981 */ /* 0x000122000c1e1100 */
[----:B------:R-:W-:-:S03]  /*5ff0*/  PRMT R142, RZ, 0x7610, R142 ;  /* 0x00007610ff8e7816 */ /* 0x000fc6000000008e */
[----:B--2---:R1:W-:Y:S04]  /*6000*/  STL [R1+0x2c0], R29 ;  /* 0x0002c01d01007387 */ /* 0x0043e80000100800 */
[----:B-1----:R-:W2:Y:S04]  /*6010*/  LDL.LU R29, [R1+0xbf4] ;  /* 0x000bf400011d7983 */ /* 0x002ea80000300800 */
[----:B------:R-:W-:Y:S04]  /*6020*/  STL [R1+0xec], R150 ;  /* 0x0000ec9601007387 */ /* 0x000fe80000100800 */
[----:B------:R-:W-:Y:S04]  /*6030*/  STL [R1+0xe8], R23 ;  /* 0x0000e81701007387 */ /* 0x000fe80000100800 */
[----:B---3--:R1:W-:Y:S02]  /*6040*/  STL [R1+0x2bc], R143 ;  /* 0x0002bc8f01007387 */ /* 0x0083e40000100800 */
[----:B-1----:R-:W-:-:S04]  /*6050*/  IADD3 R143, P6, PT, R24, R2, RZ ;  /* 0x00000002188f7210 */ /* 0x002fc80007fde0ff */
[----:B0-----:R-:W-:Y:S01]  /*6060*/  LEA.HI.X.SX32 R22, R24, R3, 0x1, P6 ;  /* 0x0000000318167211 */ /* 0x001fe200030f0eff */
[----:B------:R-:W-:Y:S04]  /*6070*/  STL [R1+0x55c], R143 ;  /* 0x00055c8f01007387 */ /* 0x000fe80000100800 */
[----:B------:R0:W-:Y:S01]  /*6080*/  STL [R1+0x558], R22 ;  /* 0x0005581601007387 */ /* 0x0001e20000100800 */
[----:B------:R-:W-:Y:S02]  /*6090*/  @!P3 IMAD.MOV.U32 R23, RZ, RZ, R22 ;  /* 0x000000ffff17b224 */ /* 0x000fe400078e0016 */
[----:B0-----:R-:W-:-:S05]  /*60a0*/  @!P3 IMAD.MOV.U32 R22, RZ, RZ, R143 ;  /* 0x000000ffff16b224 */ /* 0x001fca00078e008f */
[----:B------:R0:W3:Y:S01]  /*60b0*/  @!P3 LDG.E.U8 R142, desc[UR18][R22.64] ;  /* 0x00000012168eb981 */ /* 0x0000e2000c1e1100 */
[----:B------:R-:W-:-:S05]  /*60c0*/  VIADD R25, R12, 0xffffffb3 ;  /* 0xffffffb30c197836 */ /* 0x000fca0000000000 */
[----:B------:R-:W-:Y:S01]  /*60d0*/  ISETP.GE.U32.AND P5, PT, R25, 0x7fffff34, PT ;  /* 0x7fffff341900780c */ /* 0x000fe20003fa6070 */
[----:B------:R-:W-:Y:S01]  /*60e0*/  IMAD R25, R36, 0x34, RZ ;  /* 0x0000003424197824 */ /* 0x000fe200078e02ff */
[----:B----4-:R1:W-:Y:S01]  /*60f0*/  STL [R1+0x2b8], R146 ;  /* 0x0002b89201007387 */ /* 0x0103e20000100800 */
[----:B------:R-:W-:-:S03]  /*6100*/  PRMT R141, RZ, 0x7610, R141 ;  /* 0x00007610ff8d7816 */ /* 0x000fc6000000008d */
[----:B-1----:R-:W-:-:S04]  /*6110*/  IADD3 R146, P6, PT, R25, R2, RZ ;  /* 0x0000000219927210 */ /* 0x002fc80007fde0ff */
[----:B0-----:R-:W-:Y:S01]  /*6120*/  LEA.HI.X.SX32 R22, R25, R3, 0x1, P6 ;  /* 0x0000000319167211 */ /* 0x001fe200030f0eff */
[----:B------:R-:W-:Y:S04]  /*6130*/  STL [R1+0x59c], R146 ;  /* 0x00059c9201007387 */ /* 0x000fe80000100800 */
[----:B------:R-:W-:Y:S01]  /*6140*/  @!P2 IMAD.MOV.U32 R23, RZ, RZ, R22 ;  /* 0x000000ffff17a224 */ /* 0x000fe200078e0016 */
[----:B---3--:R-:W-:Y:S04]  /*6150*/  STL [R1+0x2b4], R142 ;  /* 0x0002b48e01007387 */ /* 0x008fe80000100800 */
[----:B------:R0:W-:Y:S02]  /*6160*/  STL [R1+0x598], R22 ;  /* 0x0005981601007387 */ /* 0x0001e40000100800 */
[----:B0-----:R-:W-:-:S05]  /*6170*/  @!P2 IMAD.MOV.U32 R22, RZ, RZ, R146 ;  /* 0x000000ffff16a224 */ /* 0x001fca00078e0092 */
[----:B------:R0:W3:Y:S01]  /*6180*/  @!P2 LDG.E.U8 R141, desc[UR18][R22.64] ;  /* 0x00000012168da981 */ /* 0x0000e2000c1e1100 */
[----:B------:R-:W-:-:S05]  /*6190*/  IMAD R24, R36, 0x3c, RZ ;  /* 0x0000003c24187824 */ /* 0x000fca00078e02ff */
[----:B------:R-:W-:Y:S01]  /*61a0*/  IADD3 R142, P6, PT, R24, R2, RZ ;  /* 0x00000002188e7210 */ /* 0x000fe20007fde0ff */
[----:B------:R-:W-:-:S03]  /*61b0*/  IMAD.MOV.U32 R144, RZ, RZ, R161 ;  /* 0x000000ffff907224 */ /* 0x000fc600078e00a1 */
[----:B------:R-:W-:Y:S01]  /*61c0*/  LEA.HI.X.SX32 R143, R24, R3, 0x1, P6 ;  /* 0x00000003188f7211 */ /* 0x000fe200030f0eff */
[----:B------:R-:W-:Y:S01]  /*61d0*/  IMAD.MOV.U32 R161, RZ, RZ, R26 ;  /* 0x000000ffffa17224 */ /* 0x000fe200078e001a */
[----:B------:R-:W-:Y:S01]  /*61e0*/  PRMT R140, RZ, 0x7610, R140 ;  /* 0x00007610ff8c7816 */ /* 0x000fe2000000008c */
[----:B------:R-:W-:Y:S02]  /*61f0*/  VIADD R26, R12, 0xffffffab ;  /* 0xffffffab0c1a7836 */ /* 0x000fe40000000000 */
[----:B0-----:R-:W-:Y:S02]  /*6200*/  @!P0 IMAD.MOV.U32 R22, RZ, RZ, R142 ;  /* 0x000000ffff168224 */ /* 0x001fe400078e008e */
[----:B------:R-:W-:Y:S02]  /*6210*/  @!P0 IMAD.MOV.U32 R23, RZ, RZ, R143 ;  /* 0x000000ffff178224 */ /* 0x000fe400078e008f */
[----:B------:R-:W-:Y:S01]  /*6220*/  IMAD R25, R36, 0x44, RZ ;  /* 0x0000004424197824 */ /* 0x000fe200078e02ff */
[----:B------:R-:W-:Y:S01]  /*6230*/  ISETP.GE.U32.AND P3, PT, R26, 0x7fffff2c, PT ;  /* 0x7fffff2c1a00780c */ /* 0x000fe20003f66070 */
[----:B------:R-:W-:Y:S01]  /*6240*/  STL [R1+0x5dc], R142 ;  /* 0x0005dc8e01007387 */ /* 0x000fe20000100800 */
[----:B------:R-:W-:-:S03]  /*6250*/  VIADD R26, R12, 0xffffffa3 ;  /* 0xffffffa30c1a7836 */ /* 0x000fc60000000000 */
[----:B------:R-:W-:Y:S04]  /*6260*/  STL [R1+0x5d8], R143 ;  /* 0x0005d88f01007387 */ /* 0x000fe80000100800 */
[----:B------:R0:W4:Y:S01]  /*6270*/  @!P0 LDG.E.U8 R140, desc[UR18][R22.64] ;  /* 0x00000012168c8981 */ /* 0x000122000c1e1100 */
[----:B------:R-:W-:Y:S02]  /*6280*/  ISETP.GE.U32.AND P2, PT, R26, 0x7fffff24, PT ;  /* 0x7fffff241a00780c */ /* 0x000fe40003f46070 */
[----:B------:R-:W-:Y:S01]  /*6290*/  PRMT R26, RZ, 0x7610, R26 ;  /* 0x00007610ff1a7816 */ /* 0x000fe2000000001a */
[----:B0-----:R-:W-:-:S05]  /*62a0*/  VIADD R22, R12, 0xffffff9b ;  /* 0xffffff9b0c167836 */ /* 0x001fca0000000000 */
[----:B------:R-:W-:Y:S01]  /*62b0*/  ISETP.GE.U32.AND P0, PT, R22, 0x7fffff1c, PT ;  /* 0x7fffff1c1600780c */ /* 0x000fe20003f06070 */
[----:B---3--:R0:W-:Y:S02]  /*62c0*/  STL [R1+0x2b0], R141 ;  /* 0x0002b08d01007387 */ /* 0x0081e40000100800 */
[----:B0-----:R-:W-:-:S04]  /*62d0*/  IADD3 R141, P6, PT, R25, R2, RZ ;  /* 0x00000002198d7210 */ /* 0x001fc80007fde0ff */
[----:B------:R-:W-:Y:S01]  /*62e0*/  LEA.HI.X.SX32 R23, R25, R3, 0x1, P6 ;  /* 0x0000000319177211 */ /* 0x000fe200030f0eff */
[----:B------:R-:W-:-:S05]  /*62f0*/  @!P4 IMAD.MOV.U32 R22, RZ, RZ, R141 ;  /* 0x000000ffff16c224 */ /* 0x000fca00078e008d */
[----:B------:R0:W3:Y:S01]  /*6300*/  @!P4 LDG.E.U8 R26, desc[UR18][R22.64] ;  /* 0x00000012161ac981 */ /* 0x0000e2000c1e1100 */
[----:B------:R-:W-:-:S03]  /*6310*/  IMAD R24, R36, 0x4c, RZ ;  /* 0x0000004c24187824 */ /* 0x000fc600078e02ff */
[----:B------:R-:W-:Y:S04]  /*6320*/  STL [R1+0x61c], R141 ;  /* 0x00061c8d01007387 */ /* 0x000fe80000100800 */
[----:B------:R-:W-:Y:S04]  /*6330*/  STL [R1+0x618], R23 ;  /* 0x0006181701007387 */ /* 0x000fe80000100800 */
[----:B----4-:R1:W-:Y:S01]  /*6340*/  STL [R1+0x2ac], R140 ;  /* 0x0002ac8c01007387 */ /* 0x0103e20000100800 */
[----:B------:R-:W-:Y:S02]  /*6350*/  PRMT R139, RZ, 0x7610, R139 ;  /* 0x00007610ff8b7816 */ /* 0x000fe4000000008b */
        /* <DEDUP_REMOVED lines=8> */
[----:B------:R-:W-:-:S05]  /*63e0*/  VIADD R25, R12, 0xffffff93 ;  /* 0xffffff930c197836 */ /* 0x000fca0000000000 */
[----:B------:R-:W-:Y:S01]  /*63f0*/  ISETP.GE.U32.AND P4, PT, R25, 0x7fffff14, PT ;  /* 0x7fffff141900780c */ /* 0x000fe20003f86070 */
[----:B------:R-:W-:-:S05]  /*6400*/  IMAD R25, R36, 0x54, RZ ;  /* 0x0000005424197824 */ /* 0x000fca00078e02ff */
[----:B------:R-:W-:Y:S01]  /*6410*/  IADD3 R141, P6, PT, R25, R2, RZ ;  /* 0x00000002198d7210 */ /* 0x000fe20007fde0ff */
[----:B------:R-:W-:-:S03]  /*6420*/  IMAD R24, R36, 0x5c, RZ ;  /* 0x0000005c24187824 */ /* 0x000fc600078e02ff */
[----:B------:R-:W-:Y:S01]  /*6430*/  LEA.HI.X.SX32 R142, R25, R3, 0x1, P6 ;  /* 0x00000003198e7211 */ /* 0x000fe200030f0eff */
[----:B------:R-:W-:Y:S01]  /*6440*/  STL [R1+0x69c], R141 ;  /* 0x00069c8d01007387 */ /* 0x000fe20000100800 */
[----:B------:R-:W-:Y:S01]  /*6450*/  PRMT R137, RZ, 0x7610, R137 ;  /* 0x00007610ff897816 */ /* 0x000fe20000000089 */
[----:B0-----:R-:W-:Y:S02]  /*6460*/  @!P3 IMAD.MOV.U32 R22, RZ, RZ, R141 ;  /* 0x000000ffff16b224 */ /* 0x001fe400078e008d */
[----:B------:R-:W-:-:S05]  /*6470*/  @!P3 IMAD.MOV.U32 R23, RZ, RZ, R142 ;  /* 0x000000ffff17b224 */ /* 0x000fca00078e008e */
[----:B------:R0:W4:Y:S01]  /*6480*/  @!P3 LDG.E.U8 R137, desc[UR18][R22.64] ;  /* 0x000000121689b981 */ /* 0x000122000c1e1100 */
[----:B------:R-:W-:-:S03]  /*6490*/  PRMT R138, RZ, 0x7610, R138 ;  /* 0x00007610ff8a7816 */ /* 0x000fc6000000008a */
[----:B---3--:R1:W-:Y:S02]  /*64a0*/  STL [R1+0x27c], R139 ;  /* 0x00027c8b01007387 */ /* 0x0083e40000100800 */
[----:B-1----:R-:W-:-:S04]  /*64b0*/  IADD3 R139, P6, PT, R24, R2, RZ ;  /* 0x00000002188b7210 */ /* 0x002fc80007fde0ff */
[----:B------:R-:W-:Y:S01]  /*64c0*/  LEA.HI.X.SX32 R140, R24, R3, 0x1, P6 ;  /* 0x00000003188c7211 */ /* 0x000fe200030f0eff */
[----:B0-----:R-:W-:-:S04]  /*64d0*/  @!P2 IMAD.MOV.U32 R22, RZ, RZ, R139 ;  /* 0x000000ffff16a224 */ /* 0x001fc800078e008b */
[----:B------:R-:W-:-:S05]  /*64e0*/  @!P2 IMAD.MOV.U32 R23, RZ, RZ, R140 ;  /* 0x000000ffff17a224 */ /* 0x000fca00078e008c */
[----:B------:R0:W3:Y:S01]  /*64f0*/  @!P2 LDG.E.U8 R138, desc[UR18][R22.64] ;  /* 0x00000012168aa981 */ /* 0x0000e2000c1e1100 */
[----:B------:R-:W-:-:S03]  /*6500*/  IMAD R25, R36, 0x64, RZ ;  /* 0x0000006424197824 */ /* 0x000fc600078e02ff */
[----:B------:R-:W-:Y:S04]  /*6510*/  STL [R1+0x698], R142 ;  /* 0x0006988e01007387 */ /* 0x000fe80000100800 */
[----:B------:R-:W-:Y:S01]  /*6520*/  STL [R1+0x6d4], R139 ;  /* 0x0006d48b01007387 */ /* 0x000fe20000100800 */
[----:B------:R-:W-:-:S03]  /*6530*/  VIADD R26, R12, 0xffffff8b ;  /* 0xffffff8b0c1a7836 */ /* 0x000fc60000000000 */
[----:B------:R-:W-:Y:S04]  /*6540*/  STL [R1+0x6d0], R140 ;  /* 0x0006d08c01007387 */ /* 0x000fe80000100800 */
[----:B----4-:R1:W-:Y:S01]  /*6550*/  STL [R1+0x278], R137 ;  /* 0x0002788901007387 */ /* 0x0103e20000100800 */
[----:B------:R-:W-:Y:S01]  /*6560*/  ISETP.GE.U32.AND P5, PT, R26, 0x7fffff0c, PT ;  /* 0x7fffff0c1a00780c */ /* 0x000fe20003fa6070 */
[----:B------:R-:W-:Y:S01]  /*6570*/  IMAD R24, R36, 0x6c, RZ ;  /* 0x0000006c24187824 */ /* 0x000fe200078e02ff */
[----:B-1----:R-:W-:Y:S01]  /*6580*/  IADD3 R137, P6, PT, R25, R2, RZ ;  /* 0x0000000219897210 */ /* 0x002fe20007fde0ff */
[----:B------:R-:W-:-:S03]  /*6590*/  VIADD R26, R12, 0xffffff83 ;  /* 0xffffff830c1a7836 */ /* 0x000fc60000000000 */
[----:B0-----:R-:W-:Y:S01]  /*65a0*/  LEA.HI.X.SX32 R23, R25, R3, 0x1, P6 ;  /* 0x0000000319177211 */ /* 0x001fe200030f0eff */
[----:B------:R-:W-:Y:S01]  /*65b0*/  STL [R1+0x70c], R137 ;  /* 0x00070c8901007387 */ /* 0x000fe20000100800 */
[----:B------:R-:W-:-:S03]  /*65c0*/  VIADD R22, R12, 0xfffffffa ;  /* 0xfffffffa0c167836 */ /* 0x000fc60000000000 */
[----:B------:R-:W-:Y:S01]  /*65d0*/  STL [R1+0x708], R23 ;  /* 0x0007081701007387 */ /* 0x000fe20000100800 */
[----:B------:R-:W-:Y:S02]  /*65e0*/  ISETP.GE.U32.AND P3, PT, R26, 0x7fffff04, PT ;  /* 0x7fffff041a00780c */ /* 0x000fe40003f66070 */
[----:B------:R-:W-:Y:S02]  /*65f0*/  PRMT R26, RZ, 0x7610, R26 ;  /* 0x00007610ff1a7816 */ /* 0x000fe4000000001a */
[----:B------:R-:W-:Y:S01]  /*6600*/  ISETP.GE.U32.AND P2, PT, R22, 0x7fffff7b, PT ;  /* 0x7fffff7b1600780c */ /* 0x000fe20003f46070 */
[----:B------:R-:W-:Y:S01]  /*6610*/  @!P0 IMAD.MOV.U32 R22, RZ, RZ, R137 ;  /* 0x000000ffff168224 */ /* 0x000fe200078e0089 */
[----:B------:R-:W-:-:S04]  /*6620*/  PRMT R135, RZ, 0x7610, R135 ;  /* 0x00007610ff877816 */ /* 0x000fc80000000087 */
[----:B------:R0:W4:Y:S04]  /*6630*/  @!P0 LDG.E.U8 R26, desc[UR18][R22.64] ;  /* 0x00000012161a8981 */ /* 0x000128000c1e1100 */
        /* <DEDUP_REMOVED lines=8> */
[C---:B------:R-:W-:Y:S02]  /*66c0*/  IMAD R25, R36.reuse, 0x74, RZ ;  /* 0x0000007424197824 */ /* 0x040fe400078e02ff */
[----:B------:R-:W-:-:S03]  /*66d0*/  IMAD R24, R36, 0x7c, RZ ;  /* 0x0000007c24187824 */ /* 0x000fc600078e02ff */
[CC--:B------:R-:W-:Y:S01]  /*66e0*/  IADD3 R137, P6, PT, R25.reuse, R2.reuse, RZ ;  /* 0x0000000219897210 */ /* 0x0c0fe20007fde0ff */
[----:B------:R-:W-:Y:S02]  /*66f0*/  IMAD.MOV.U32 R143, RZ, RZ, R154 ;  /* 0x000000ffff8f7224 */ /* 0x000fe400078e009a */
[----:B------:R-:W-:Y:S01]  /*6700*/  IMAD.MOV.U32 R154, RZ, RZ, R159 ;  /* 0x000000ffff9a7224 */ /* 0x000fe200078e009f */
[----:B0-----:R-:W-:Y:S01]  /*6710*/  LEA.HI.X.SX32 R22, R25, R3, 0x1, P6 ;  /* 0x0000000319167211 */ /* 0x001fe200030f0eff */
[----:B------:R-:W-:Y:S01]  /*6720*/  IMAD.MOV.U32 R159, RZ, RZ, R111 ;  /* 0x000000ffff9f7224 */ /* 0x000fe200078e006f */
[----:B------:R-:W-:Y:S01]  /*6730*/  STL [R1+0x744], R138 ;  /* 0x0007448a01007387 */ /* 0x000fe20000100800 */
[----:B------:R-:W-:-:S03]  /*6740*/  IADD3 R111, P6, PT, R24, R2, RZ ;  /* 0x00000002186f7210 */ /* 0x000fc60007fde0ff */
[----:B----4-:R-:W-:Y:S01]  /*6750*/  STL [R1+0x270], R26 ;  /* 0x0002701a01007387 */ /* 0x010fe20000100800 */
[----:B------:R-:W-:Y:S01]  /*6760*/  PRMT R136, RZ, 0x7610, R136 ;  /* 0x00007610ff887816 */ /* 0x000fe20000000088 */
[----:B------:R-:W-:Y:S02]  /*6770*/  @!P5 IMAD.MOV.U32 R23, RZ, RZ, R22 ;  /* 0x000000ffff17d224 */ /* 0x000fe400078e0016 */
[----:B------:R-:W-:Y:S01]  /*6780*/  STL [R1+0x740], R139 ;  /* 0x0007408b01007387 */ /* 0x000fe20000100800 */
[----:B------:R-:W-:-:S03]  /*6790*/  VIADD R25, R12, 0xffffffe2 ;  /* 0xffffffe20c197836 */ /* 0x000fc60000000000 */
[----:B------:R-:W-:Y:S04]  /*67a0*/  STL [R1+0x77c], R137 ;  /* 0x00077c8901007387 */ /* 0x000fe80000100800 */
[----:B------:R0:W-:Y:S04]  /*67b0*/  STL [R1+0x778], R22 ;  /* 0x0007781601007387 */ /* 0x0001e80000100800 */
[----:B------:R-:W-:Y:S01]  /*67c0*/  STL [R1+0x7b4], R111 ;  /* 0x0007b46f01007387 */ /* 0x000fe20000100800 */
[----:B0-----:R-:W-:-:S05]  /*67d0*/  @!P5 IMAD.MOV.U32 R22, RZ, RZ, R137 ;  /* 0x000000ffff16d224 */ /* 0x001fca00078e0089 */
[----:B------:R-:W4:Y:S01]  /*67e0*/  @!P5 LDG.E.U8 R136, desc[UR18][R22.64] ;  /* 0x000000121688d981 */ /* 0x000f22000c1e1100 */
[----:B------:R-:W-:-:S03]  /*67f0*/  ISETP.GE.U32.AND P5, PT, R25, 0x7fffff63, PT ;  /* 0x7fffff631900780c */ /* 0x000fc60003fa6070 */
[----:B---3--:R0:W-:Y:S02]  /*6800*/  STL [R1+0x26c], R135 ;  /* 0x00026c8701007387 */ /* 0x0081e40000100800 */
[----:B0-----:R-:W-:Y:S01]  /*6810*/  LEA.HI.X.SX32 R135, R24, R3, 0x1, P6 ;  /* 0x0000000318877211 */ /* 0x001fe200030f0eff */
[----:B------:R-:W-:-:S04]  /*6820*/  @!P3 IMAD.MOV.U32 R24, RZ, RZ, R111 ;  /* 0x000000ffff18b224 */ /* 0x000fc800078e006f */
[----:B------:R-:W-:-:S05]  /*6830*/  @!P3 IMAD.MOV.U32 R25, RZ, RZ, R135 ;  /* 0x000000ffff19b224 */ /* 0x000fca00078e0087 */
[----:B------:R0:W3:Y:S01]  /*6840*/  @!P3 LDG.E.U8 R110, desc[UR18][R24.64] ;  /* 0x00000012186eb981 */ /* 0x0000e2000c1e1100 */
[----:B------:R-:W-:-:S05]  /*6850*/  VIADD R26, R12, 0xffffffea ;  /* 0xffffffea0c1a7836 */ /* 0x000fca0000000000 */
[----:B------:R-:W-:Y:S01]  /*6860*/  ISETP.GE.U32.AND P4, PT, R26, 0x7fffff6b, PT ;  /* 0x7fffff6b1a00780c */ /* 0x000fe20003f86070 */
[----:B------:R-:W-:Y:S01]  /*6870*/  IMAD R26, R36, 0x5, RZ ;  /* 0x00000005241a7824 */ /* 0x000fe200078e02ff */
[----:B------:R-:W-:Y:S01]  /*6880*/  STL [R1+0x7b0], R135 ;  /* 0x0007b08701007387 */ /* 0x000fe20000100800 */
[----:B0-----:R-:W-:-:S03]  /*6890*/  VIADD R24, R12, 0xffffffda ;  /* 0xffffffda0c187836 */ /* 0x001fc60000000000 */
[C---:B------:R-:W-:Y:S02]  /*68a0*/  IADD3 R22, P6, PT, R26.reuse, R2, RZ ;  /* 0x000000021a167210 */ /* 0x040fe40007fde0ff */
[----:B------:R-:W-:Y:S02]  /*68b0*/  PRMT R134, RZ, 0x7610, R134 ;  /* 0x00007610ff867816 */ /* 0x000fe40000000086 */
[----:B------:R-:W-:Y:S02]  /*68c0*/  LEA.HI.X.SX32 R23, R26, R3, 0x1, P6 ;  /* 0x000000031a177211 */ /* 0x000fe400030f0eff */
[----:B------:R-:W-:Y:S01]  /*68d0*/  ISETP.GE.U32.AND P3, PT, R24, 0x7fffff5b, PT ;  /* 0x7fffff5b1800780c */ /* 0x000fe20003f66070 */
[----:B------:R-:W-:Y:S01]  /*68e0*/  VIADD R24, R12, 0xffffffd2 ;  /* 0xffffffd20c187836 */ /* 0x000fe20000000000 */
[----:B------:R-:W-:Y:S01]  /*68f0*/  PRMT R133, RZ, 0x7610, R133 ;  /* 0x00007610ff857816 */ /* 0x000fe20000000085 */
[----:B------:R-:W2:Y:S03]  /*6900*/  @!P2 LDG.E.U8 R134, desc[UR18][R22.64] ;  /* 0x000000121686a981 */ /* 0x000ea6000c1e1100 */
[----:B------:R-:W-:Y:S01]  /*6910*/  ISETP.GE.U32.AND P2, PT, R24, 0x7fffff53, PT ;  /* 0x7fffff531800780c */ /* 0x000fe20003f46070 */
[----:B---3--:R0:W-:Y:S02]  /*6920*/  STL [R1+0x244], R110 ;  /* 0x0002446e01007387 */ /* 0x0081e40000100800 */
[----:B0-----:R-:W-:-:S05]  /*6930*/  IMAD R110, R36, 0xd, RZ ;  /* 0x0000000d246e7824 */ /* 0x001fca00078e02ff */
[----:B------:R-:W-:-:S04]  /*6940*/  IADD3 R111, P6, PT, R110, R2, RZ ;  /* 0x000000026e6f7210 */ /* 0x000fc80007fde0ff */
[----:B------:R-:W-:Y:S01]  /*6950*/  LEA.HI.X.SX32 R110, R110, R3, 0x1, P6 ;  /* 0x000000036e6e7211 */ /* 0x000fe200030f0eff */
[----:B------:R-:W-:-:S04]  /*6960*/  @!P0 IMAD.MOV.U32 R24, RZ, RZ, R111 ;  /* 0x000000ffff188224 */ /* 0x000fc800078e006f */
[----:B------:R-:W-:-:S05]  /*6970*/  @!P0 IMAD.MOV.U32 R25, RZ, RZ, R110 ;  /* 0x000000ffff198224 */ /* 0x000fca00078e006e */
[----:B------:R0:W3:Y:S01]  /*6980*/  @!P0 LDG.E.U8 R133, desc[UR18][R24.64] ;  /* 0x0000001218858981 */ /* 0x0000e2000c1e1100 */
[----:B------:R-:W-:Y:S02]  /*6990*/  IMAD.MOV.U32 R142, RZ, RZ, R143 ;  /* 0x000000ffff8e7224 */ /* 0x000fe400078e008f */
[----:B------:R-:W-:Y:S02]  /*69a0*/  IMAD.MOV.U32 R143, RZ, RZ, R145 ;  /* 0x000000ffff8f7224 */ /* 0x000fe400078e0091 */
[----:B------:R-:W-:Y:S02]  /*69b0*/  IMAD.MOV.U32 R145, RZ, RZ, R147 ;  /* 0x000000ffff917224 */ /* 0x000fe400078e0093 */
[----:B------:R-:W-:Y:S02]  /*69c0*/  IMAD.MOV.U32 R147, RZ, RZ, R149 ;  /* 0x000000ffff937224 */ /* 0x000fe400078e0095 */
[----:B------:R-:W-:Y:S02]  /*69d0*/  IMAD.MOV.U32 R149, RZ, RZ, R151 ;  /* 0x000000ffff957224 */ /* 0x000fe400078e0097 */
[----:B------:R-:W-:-:S02]  /*69e0*/  IMAD.MOV.U32 R151, RZ, RZ, R157 ;  /* 0x000000ffff977224 */ /* 0x000fc400078e009d */
[C---:B------:R-:W-:Y:S02]  /*69f0*/  IMAD R157, R36.reuse, 0x15, RZ ;  /* 0x00000015249d7824 */ /* 0x040fe400078e02ff */
[----:B------:R-:W-:Y:S02]  /*6a00*/  IMAD.MOV.U32 R140, RZ, RZ, R148 ;  /* 0x000000ffff8c7224 */ /* 0x000fe400078e0094 */
[----:B------:R-:W-:Y:S02]  /*6a10*/  IMAD.MOV.U32 R148, RZ, RZ, R162 ;  /* 0x000000ffff947224 */ /* 0x000fe400078e00a2 */
[----:B------:R-:W-:Y:S01]  /*6a20*/  IMAD.MOV.U32 R162, RZ, RZ, R158 ;  /* 0x000000ffffa27224 */ /* 0x000fe200078e009e */
[C---:B------:R-:W-:Y:S01]  /*6a30*/  IADD3 R158, P6, PT, R157.reuse, R2, RZ ;  /* 0x000000029d9e7210 */ /* 0x040fe20007fde0ff */
[----:B----4-:R-:W-:Y:S01]  /*6a40*/  STL [R1+0x248], R136 ;  /* 0x0002488801007387 */ /* 0x010fe20000100800 */
[----:B------:R-:W-:Y:S02]  /*6a50*/  IMAD R26, R36, 0x1d, RZ ;  /* 0x0000001d241a7824 */ /* 0x000fe400078e02ff */
[----:B------:R-:W-:Y:S01]  /*6a60*/  LEA.HI.X.SX32 R157, R157, R3, 0x1, P6 ;  /* 0x000000039d9d7211 */ /* 0x000fe200030f0eff */
[----:B------:R-:W-:Y:S01]  /*6a70*/  STL [R1+0xa4c], R22 ;  /* 0x000a4c1601007387 */ /* 0x000fe20000100800 */
[----:B------:R-:W-:-:S03]  /*6a80*/  PRMT R132, RZ, 0x7610, R132 ;  /* 0x00007610ff847816 */ /* 0x000fc60000000084 */
[----:B------:R-:W-:Y:S01]  /*6a90*/  STL [R1+0xa48], R23 ;  /* 0x000a481701007387 */ /* 0x000fe20000100800 */
[----:B0-----:R-:W-:-:S03]  /*6aa0*/  @!P4 IMAD.MOV.U32 R24, RZ, RZ, R158 ;  /* 0x000000ffff18c224 */ /* 0x001fc600078e009e */
[----:B------:R-:W-:Y:S01]  /*6ab0*/  STL [R1+0xa54], R111 ;  /* 0x000a546f01007387 */ /* 0x000fe20000100800 */
[----:B------:R-:W-:-:S03]  /*6ac0*/  @!P4 IMAD.MOV.U32 R25, RZ, RZ, R157 ;  /* 0x000000ffff19c224 */ /* 0x000fc600078e009d */
[----:B------:R-:W-:Y:S04]  /*6ad0*/  STL [R1+0xa50], R110 ;  /* 0x000a506e01007387 */ /* 0x000fe80000100800 */
[----:B--2---:R-:W-:Y:S04]  /*6ae0*/  STL [R1+0x23c], R134 ;  /* 0x00023c8601007387 */ /* 0x004fe80000100800 */
[----:B------:R0:W2:Y:S01]  /*6af0*/  @!P4 LDG.E.U8 R132, desc[UR18][R24.64] ;  /* 0x000000121884c981 */ /* 0x0000a2000c1e1100 */
[----:B------:R-:W-:-:S03]  /*6b00*/  PRMT R131, RZ, 0x7610, R131 ;  /* 0x00007610ff837816 */ /* 0x000fc60000000083 */
[----:B---3--:R1:W-:Y:S02]  /*6b10*/  STL [R1+0x238], R133 ;  /* 0x0002388501007387 */ /* 0x0083e40000100800 */
[----:B-1----:R-:W-:-:S04]  /*6b20*/  IADD3 R133, P6, PT, R26, R2, RZ ;  /* 0x000000021a857210 */ /* 0x002fc80007fde0ff */
[----:B------:R-:W-:Y:S01]  /*6b30*/  LEA.HI.X.SX32 R134, R26, R3, 0x1, P6 ;  /* 0x000000031a867211 */ /* 0x000fe200030f0eff */
[----:B0-----:R-:W-:-:S04]  /*6b40*/  @!P5 IMAD.MOV.U32 R24, RZ, RZ, R133 ;  /* 0x000000ffff18d224 */ /* 0x001fc800078e0085 */
[----:B------:R-:W-:-:S05]  /*6b50*/  @!P5 IMAD.MOV.U32 R25, RZ, RZ, R134 ;  /* 0x000000ffff19d224 */ /* 0x000fca00078e0086 */
[----:B------:R0:W3:Y:S01]  /*6b60*/  @!P5 LDG.E.U8 R131, desc[UR18][R24.64] ;  /* 0x000000121883d981 */ /* 0x0000e2000c1e1100 */
[----:B------:R-:W-:Y:S02]  /*6b70*/  IMAD.MOV.U32 R141, RZ, RZ, R144 ;  /* 0x000000ffff8d7224 */ /* 0x000fe400078e0090 */
[----:B------:R-:W-:Y:S02]  /*6b80*/  IMAD.MOV.U32 R144, RZ, RZ, R153 ;  /* 0x000000ffff907224 */ /* 0x000fe400078e0099 */
[----:B------:R-:W-:Y:S02]  /*6b90*/  IMAD.MOV.U32 R153, RZ, RZ, R27 ;  /* 0x000000ffff997224 */ /* 0x000fe400078e001b */
[----:B------:R-:W-:Y:S01]  /*6ba0*/  VIADD R27, R12, 0xffffffca ;  /* 0xffffffca0c1b7836 */ /* 0x000fe20000000000 */
[----:B------:R-:W-:Y:S04]  /*6bb0*/  STL [R1+0xb4], R133 ;  /* 0x0000b48501007387 */ /* 0x000fe80000100800 */
[----:B------:R-:W-:Y:S01]  /*6bc0*/  ISETP.GE.U32.AND P0, PT, R27, 0x7fffff4b, PT ;  /* 0x7fffff4b1b00780c */ /* 0x000fe20003f06070 */
[----:B------:R-:W-:Y:S01]  /*6bd0*/  IMAD R27, R36, 0x25, RZ ;  /* 0x00000025241b7824 */ /* 0x000fe200078e02ff */
[----:B------:R-:W-:Y:S04]  /*6be0*/  STL [R1+0xa5c], R158 ;  /* 0x000a5c9e01007387 */ /* 0x000fe80000100800 */
[----:B------:R-:W-:Y:S04]  /*6bf0*/  STL [R1+0xa58], R157 ;  /* 0x000a589d01007387 */ /* 0x000fe80000100800 */
[----:B------:R-:W-:Y:S04]  /*6c00*/  STL [R1+0xb0], R134 ;  /* 0x0000b08601007387 */ /* 0x000fe80000100800 */
[----:B--2---:R1:W-:Y:S01]  /*6c10*/  STL [R1+0x234], R132 ;  /* 0x0002348401007387 */ /* 0x0043e20000100800 */
[----:B------:R-:W-:-:S02]  /*6c20*/  IMAD.MOV.U32 R137, RZ, RZ, R148 ;  /* 0x000000ffff897224 */ /* 0x000fc400078e0094 */
[----:B------:R-:W-:Y:S02]  /*6c30*/  IMAD.MOV.U32 R148, RZ, RZ, R151 ;  /* 0x000000ffff947224 */ /* 0x000fe400078e0097 */
[----:B------:R-:W-:Y:S01]  /*6c40*/  IMAD.MOV.U32 R151, RZ, RZ, R153 ;  /* 0x000000ffff977224 */ /* 0x000fe200078e0099 */
[----:B-1----:R-:W-:Y:S01]  /*6c50*/  IADD3 R132, P6, PT, R27, R2, RZ ;  /* 0x000000021b847210 */ /* 0x002fe20007fde0ff */
[----:B------:R-:W-:-:S03]  /*6c60*/  IMAD.MOV.U32 R153, RZ, RZ, R28 ;  /* 0x000000ffff997224 */ /* 0x000fc600078e001c */
[----:B0-----:R-:W-:Y:S01]  /*6c70*/  LEA.HI.X.SX32 R25, R27, R3, 0x1, P6 ;  /* 0x000000031b197211 */ /* 0x001fe200030f0eff */
[----:B------:R-:W-:Y:S01]  /*6c80*/  IMAD R26, R36, 0x2d, RZ ;  /* 0x0000002d241a7824 */ /* 0x000fe200078e02ff */
[----:B------:R-:W-:Y:S01]  /*6c90*/  STL [R1+0x524], R132 ;  /* 0x0005248401007387 */ /* 0x000fe20000100800 */
[C---:B------:R-:W-:Y:S02]  /*6ca0*/  VIADD R28, R12.reuse, 0xffffffc2 ;  /* 0xffffffc20c1c7836 */ /* 0x040fe40000000000 */
[----:B------:R-:W-:Y:S01]  /*6cb0*/  VIADD R24, R12, 0xffffffba ;  /* 0xffffffba0c187836 */ /* 0x000fe20000000000 */
[----:B------:R-:W-:Y:S02]  /*6cc0*/  STL [R1+0xf0], R25 ;  /* 0x0000f01901007387 */ /* 0x000fe40000100800 */
[----:B------:R-:W-:Y:S02]  /*6cd0*/  ISETP.GE.U32.AND P4, PT, R28, 0x7fffff43, PT ;  /* 0x7fffff431c00780c */ /* 0x000fe40003f86070 */
[----:B------:R-:W-:-:S02]  /*6ce0*/  PRMT R28, RZ, 0x7610, R28 ;  /* 0x00007610ff1c7816 */ /* 0x000fc4000000001c */
        /* <DEDUP_REMOVED lines=13> */
[----:B------:R-:W-:Y:S04]  /*6dc0*/  STL [R1+0x564], R131 ;  /* 0x0005648301007387 */ /* 0x000fe80000100800 */
[----:B------:R-:W-:Y:S01]  /*6dd0*/  IADD3 R132, P6, PT, R27, R2, RZ ;  /* 0x000000021b847210 */ /* 0x000fe20007fde0ff */
[----:B------:R-:W-:-:S03]  /*6de0*/  IMAD R26, R36, 0x3d, RZ ;  /* 0x0000003d241a7824 */ /* 0x000fc600078e02ff */
[----:B0-----:R-:W-:Y:S02]  /*6df0*/  LEA.HI.X.SX32 R24, R27, R3, 0x1, P6 ;  /* 0x000000031b187211 */ /* 0x001fe400030f0eff */
[----:B------:R-:W-:-:S03]  /*6e00*/  PRMT R129, RZ, 0x7610, R129 ;  /* 0x00007610ff817816 */ /* 0x000fc60000000081 */
[----:B------:R-:W-:Y:S01]  /*6e10*/  @!P0 IMAD.MOV.U32 R25, RZ, RZ, R24 ;  /* 0x000000ffff198224 */ /* 0x000fe200078e0018 */
[----:B--2---:R-:W-:Y:S04]  /*6e20*/  STL [R1+0x22c], R28 ;  /* 0x00022c1c01007387 */ /* 0x004fe80000100800 */
[----:B------:R-:W-:Y:S04]  /*6e30*/  STL [R1+0x560], R133 ;  /* 0x0005608501007387 */ /* 0x000fe80000100800 */
[----:B------:R-:W-:Y:S01]  /*6e40*/  STL [R1+0x5a4], R132 ;  /* 0x0005a48401007387 */ /* 0x000fe20000100800 */
[----:B------:R-:W-:-:S03]  /*6e50*/  PRMT R128, RZ, 0x7610, R128 ;  /* 0x00007610ff807816 */ /* 0x000fc60000000080 */
[----:B---3--:R0:W-:Y:S04]  /*6e60*/  STL [R1+0x228], R130 ;  /* 0x0002288201007387 */ /* 0x0081e80000100800 */
[----:B------:R1:W-:Y:S01]  /*6e70*/  STL [R1+0x5a0], R24 ;  /* 0x0005a01801007387 */ /* 0x0003e20000100800 */
[----:B0-----:R-:W-:Y:S01]  /*6e80*/  IADD3 R130, P6, PT, R26, R2, RZ ;  /* 0x000000021a827210 */ /* 0x001fe20007fde0ff */
[----:B-1----:R-:W-:-:S03]  /*6e90*/  @!P0 IMAD.MOV.U32 R24, RZ, RZ, R132 ;  /* 0x000000ffff188224 */ /* 0x002fc600078e0084 */
[----:B------:R-:W-:Y:S02]  /*6ea0*/  LEA.HI.X.SX32 R131, R26, R3, 0x1, P6 ;  /* 0x000000031a837211 */ /* 0x000fe400030f0eff */
[----:B------:R0:W2:Y:S02]  /*6eb0*/  @!P0 LDG.E.U8 R129, desc[UR18][R24.64] ;  /* 0x0000001218818981 */ /* 0x0000a4000c1e1100 */
[----:B0-----:R-:W-:Y:S02]  /*6ec0*/  @!P4 IMAD.MOV.U32 R24, RZ, RZ, R130 ;  /* 0x000000ffff18c224 */ /* 0x001fe400078e0082 */
[----:B------:R-:W-:-:S05]  /*6ed0*/  @!P4 IMAD.MOV.U32 R25, RZ, RZ, R131 ;  /* 0x000000ffff19c224 */ /* 0x000fca00078e0083 */
[----:B------:R0:W3:Y:S01]  /*6ee0*/  @!P4 LDG.E.U8 R128, desc[UR18][R24.64] ;  /* 0x000000121880c981 */ /* 0x0000e2000c1e1100 */
[----:B------:R-:W-:-:S03]  /*6ef0*/  IMAD R27, R36, 0x45, RZ ;  /* 0x00000045241b7824 */ /* 0x000fc600078e02ff */
[----:B------:R-:W-:Y:S01]  /*6f00*/  STL [R1+0x5e4], R130 ;  /* 0x0005e48201007387 */ /* 0x000fe20000100800 */
[----:B------:R-:W-:-:S03]  /*6f10*/  VIADD R28, R12, 0xffffffaa ;  /* 0xffffffaa0c1c7836 */ /* 0x000fc60000000000 */
[----:B------:R-:W-:Y:S01]  /*6f20*/  STL [R1+0x5e0], R131 ;  /* 0x0005e08301007387 */ /* 0x000fe20000100800 */
[----:B------:R-:W-:Y:S01]  /*6f30*/  IMAD R26, R36, 0x4d, RZ ;  /* 0x0000004d241a7824 */ /* 0x000fe200078e02ff */
[----:B------:R-:W-:Y:S01]  /*6f40*/  ISETP.GE.U32.AND P2, PT, R28, 0x7fffff2b, PT ;  /* 0x7fffff2b1c00780c */ /* 0x000fe20003f46070 */
[C---:B------:R-:W-:Y:S02]  /*6f50*/  VIADD R28, R12.reuse, 0xffffffa2 ;  /* 0xffffffa20c1c7836 */ /* 0x040fe40000000000 */
[----:B0-----:R-:W-:-:S03]  /*6f60*/  VIADD R24, R12, 0xffffff9a ;  /* 0xffffff9a0c187836 */ /* 0x001fc60000000000 */
[----:B------:R-:W-:Y:S02]  /*6f70*/  ISETP.GE.U32.AND P0, PT, R28, 0x7fffff23, PT ;  /* 0x7fffff231c00780c */ /* 0x000fe40003f06070 */
[----:B------:R-:W-:Y:S02]  /*6f80*/  PRMT R28, RZ, 0x7610, R28 ;  /* 0x00007610ff1c7816 */ /* 0x000fe4000000001c */
[----:B------:R-:W-:Y:S02]  /*6f90*/  ISETP.GE.U32.AND P4, PT, R24, 0x7fffff1b, PT ;  /* 0x7fffff1b1800780c */ /* 0x000fe40003f86070 */
[----:B------:R-:W-:Y:S01]  /*6fa0*/  PRMT R127, RZ, 0x7610, R127 ;  /* 0x00007610ff7f7816 */ /* 0x000fe2000000007f */
[----:B--2---:R0:W-:Y:S02]  /*6fb0*/  STL [R1+0x220], R129 ;  /* 0x0002208101007387 */ /* 0x0041e40000100800 */
[----:B0-----:R-:W-:-:S04]  /*6fc0*/  IADD3 R129, P6, PT, R27, R2, RZ ;  /* 0x000000021b817210 */ /* 0x001fc80007fde0ff */
[----:B------:R-:W-:Y:S01]  /*6fd0*/  LEA.HI.X.SX32 R25, R27, R3, 0x1, P6 ;  /* 0x000000031b197211 */ /* 0x000fe200030f0eff */
[----:B------:R-:W-:Y:S04]  /*6fe0*/  STL [R1+0x624], R129 ;  /* 0x0006248101007387 */ /* 0x000fe80000100800 */
[----:B------:R-:W-:Y:S04]  /*6ff0*/  STL [R1+0x620], R25 ;  /* 0x0006201901007387 */ /* 0x000fe80000100800 */
[----:B---3--:R0:W-:Y:S01]  /*7000*/  STL [R1+0x21c], R128 ;  /* 0x00021c8001007387 */ /* 0x0081e20000100800 */
[----:B------:R-:W-:-:S05]  /*7010*/  @!P5 IMAD.MOV.U32 R24, RZ, RZ, R129 ;  /* 0x000000ffff18d224 */ /* 0x000fca00078e0081 */
[----:B------:R1:W2:Y:S01]  /*7020*/  @!P5 LDG.E.U8 R28, desc[UR18][R24.64] ;  /* 0x00000012181cd981 */ /* 0x0002a2000c1e1100 */
[----:B0-----:R-:W-:-:S04]  /*7030*/  IADD3 R128, P6, PT, R26, R2, RZ ;  /* 0x000000021a807210 */ /* 0x001fc80007fde0ff */
[----:B------:R-:W-:Y:S01]  /*7040*/  LEA.HI.X.SX32 R130, R26, R3, 0x1, P6 ;  /* 0x000000031a827211 */ /* 0x000fe200030f0eff */
[----:B-1----:R-:W-:-:S04]  /*7050*/  @!P3 IMAD.MOV.U32 R24, RZ, RZ, R128 ;  /* 0x000000ffff18b224 */ /* 0x002fc800078e0080 */
        /* <DEDUP_REMOVED lines=11> */
[----:B------:R-:W-:Y:S01]  /*7110*/  PRMT R126, RZ, 0x7610, R126 ;  /* 0x00007610ff7e7816 */ /* 0x000fe2000000007e */
[----:B--2---:R-:W-:Y:S04]  /*7120*/  STL [R1+0x218], R28 ;  /* 0x0002181c01007387 */ /* 0x004fe80000100800 */
[----:B------:R-:W-:Y:S04]  /*7130*/  STL [R1+0x660], R130 ;  /* 0x0006608201007387 */ /* 0x000fe80000100800 */
[----:B------:R-:W-:Y:S04]  /*7140*/  STL [R1+0x6a4], R129 ;  /* 0x0006a48101007387 */ /* 0x000fe80000100800 */
        /* <DEDUP_REMOVED lines=36> */
[C---:B------:R-:W-:Y:S02]  /*7390*/  IMAD R27, R36.reuse, 0x75, RZ ;  /* 0x00000075241b7824 */ /* 0x040fe400078e02ff */
[----:B------:R-:W-:Y:S02]  /*73a0*/  IMAD.MOV.U32 R136, RZ, RZ, R137 ;  /* 0x000000ffff887224 */ /* 0x000fe400078e0089 */
[----:B------:R-:W-:Y:S01]  /*73b0*/  IMAD R26, R36, 0x7d, RZ ;  /* 0x0000007d241a7824 */ /* 0x000fe200078e02ff */
[CC--:B------:R-:W-:Y:S01]  /*73c0*/  IADD3 R125, P6, PT, R27.reuse, R2.reuse, RZ ;  /* 0x000000021b7d7210 */ /* 0x0c0fe20007fde0ff */
[----:B------:R-:W-:Y:S02]  /*73d0*/  IMAD.MOV.U32 R137, RZ, RZ, R140 ;  /* 0x000000ffff897224 */ /* 0x000fe400078e008c */
[----:B------:R-:W-:Y:S02]  /*73e0*/  IMAD.MOV.U32 R140, RZ, RZ, R141 ;  /* 0x000000ffff8c7224 */ /* 0x000fe400078e008d */
[----:B------:R-:W-:Y:S01]  /*73f0*/  IMAD.MOV.U32 R141, RZ, RZ, R145 ;  /* 0x000000ffff8d7224 */ /* 0x000fe200078e0091 */
[----:B0-----:R-:W-:Y:S01]  /*7400*/  LEA.HI.X.SX32 R24, R27, R3, 0x1, P6 ;  /* 0x000000031b187211 */ /* 0x001fe200030f0eff */
[----:B------:R-:W-:Y:S01]  /*7410*/  IMAD.MOV.U32 R145, RZ, RZ, R149 ;  /* 0x000000ffff917224 */ /* 0x000fe200078e0095 */
[----:B------:R-:W-:Y:S01]  /*7420*/  STL [R1+0x74c], R126 ;  /* 0x00074c7e01007387 */ /* 0x000fe20000100800 */
[----:B------:R-:W-:Y:S01]  /*7430*/  IMAD.MOV.U32 R149, RZ, RZ, R118 ;  /* 0x000000ffff957224 */ /* 0x000fe200078e0076 */
[----:B------:R-:W-:Y:S01]  /*7440*/  IADD3 R118, P6, PT, R26, R2, RZ ;  /* 0x000000021a767210 */ /* 0x000fe20007fde0ff */
[----:B------:R-:W-:Y:S01]  /*7450*/  @!P3 IMAD.MOV.U32 R25, RZ, RZ, R24 ;  /* 0x000000ffff19b224 */ /* 0x000fe200078e0018 */
[----:B------:R-:W-:Y:S01]  /*7460*/  PRMT R124, RZ, 0x7610, R124 ;  /* 0x00007610ff7c7816 */ /* 0x000fe2000000007c */
[----:B------:R-:W-:Y:S01]  /*7470*/  VIADD R27, R12, 0xffffffe1 ;  /* 0xffffffe10c1b7836 */ /* 0x000fe20000000000 */
[----:B------:R-:W-:Y:S01]  /*7480*/  PRMT R121, RZ, 0x7610, R121 ;  /* 0x00007610ff797816 */ /* 0x000fe20000000079 */
[----:B--2---:R-:W-:Y:S04]  /*7490*/  STL [R1+0x1e0], R28 ;  /* 0x0001e01c01007387 */ /* 0x004fe80000100800 */
[----:B------:R-:W-:Y:S04]  /*74a0*/  STL [R1+0x748], R127 ;  /* 0x0007487f01007387 */ /* 0x000fe80000100800 */
[----:B------:R-:W-:Y:S04]  /*74b0*/  STL [R1+0x784], R125 ;  /* 0x0007847d01007387 */ /* 0x000fe80000100800 */
[----:B------:R0:W-:Y:S04]  /*74c0*/  STL [R1+0x780], R24 ;  /* 0x0007801801007387 */ /* 0x0001e80000100800 */
[----:B------:R-:W-:Y:S04]  /*74d0*/  STL [R1+0x7bc], R118 ;  /* 0x0007bc7601007387 */ /* 0x000fe80000100800 */
[----:B---3--:R1:W-:Y:S01]  /*74e0*/  STL [R1+0x1dc], R122 ;  /* 0x0001dc7a01007387 */ /* 0x0083e20000100800 */
[----:B0-----:R-:W-:-:S05]  /*74f0*/  @!P3 IMAD.MOV.U32 R24, RZ, RZ, R125 ;  /* 0x000000ffff18b224 */ /* 0x001fca00078e007d */
[----:B------:R0:W2:Y:S01]  /*7500*/  @!P3 LDG.E.U8 R124, desc[UR18][R24.64] ;  /* 0x00000012187cb981 */ /* 0x0000a2000c1e1100 */
[----:B-1----:R-:W-:Y:S01]  /*7510*/  LEA.HI.X.SX32 R122, R26, R3, 0x1, P6 ;  /* 0x000000031a7a7211 */ /* 0x002fe200030f0eff */
[----:B------:R-:W-:Y:S01]  /*7520*/  @!P2 IMAD.MOV.U32 R26, RZ, RZ, R118 ;  /* 0x000000ffff1aa224 */ /* 0x000fe200078e0076 */
[----:B------:R-:W-:-:S03]  /*7530*/  ISETP.GE.U32.AND P3, PT, R27, 0x7fffff62, PT ;  /* 0x7fffff621b00780c */ /* 0x000fc60003f66070 */
[----:B------:R-:W-:-:S05]  /*7540*/  @!P2 IMAD.MOV.U32 R27, RZ, RZ, R122 ;  /* 0x000000ffff1ba224 */ /* 0x000fca00078e007a */
[----:B------:R1:W3:Y:S01]  /*7550*/  @!P2 LDG.E.U8 R112, desc[UR18][R26.64] ;  /* 0x000000121a70a981 */ /* 0x0002e2000c1e1100 */
[----:B------:R-:W-:-:S05]  /*7560*/  VIADD R28, R12, 0xffffffe9 ;  /* 0xffffffe90c1c7836 */ /* 0x000fca0000000000 */
[----:B------:R-:W-:Y:S01]  /*7570*/  ISETP.GE.U32.AND P5, PT, R28, 0x7fffff6a, PT ;  /* 0x7fffff6a1c00780c */ /* 0x000fe20003fa6070 */
[----:B------:R-:W-:-:S05]  /*7580*/  IMAD R28, R36, 0x6, RZ ;  /* 0x00000006241c7824 */ /* 0x000fca00078e02ff */
[----:B0-----:R-:W-:-:S04]  /*7590*/  IADD3 R24, P6, PT, R28, R2, RZ ;  /* 0x000000021c187210 */ /* 0x001fc80007fde0ff */
[----:B------:R-:W-:-:S05]  /*75a0*/  LEA.HI.X.SX32 R25, R28, R3, 0x1, P6 ;  /* 0x000000031c197211 */ /* 0x000fca00030f0eff */
[----:B------:R-:W4:Y:S04]  /*75b0*/  @!P0 LDG.E.U8 R121, desc[UR18][R24.64] ;  /* 0x0000001218798981 */ /* 0x000f28000c1e1100 */
[----:B------:R-:W-:Y:S01]  /*75c0*/  STL [R1+0x7b8], R122 ;  /* 0x0007b87a01007387 */ /* 0x000fe20000100800 */
[----:B-1----:R-:W-:-:S05]  /*75d0*/  VIADD R26, R12, 0xffffffd9 ;  /* 0xffffffd90c1a7836 */ /* 0x002fca0000000000 */
[----:B------:R-:W-:Y:S01]  /*75e0*/  ISETP.GE.U32.AND P2, PT, R26, 0x7fffff5a, PT ;  /* 0x7fffff5a1a00780c */ /* 0x000fe20003f46070 */
[----:B------:R-:W-:Y:S01]  /*75f0*/  VIADD R26, R12, 0xffffffd1 ;  /* 0xffffffd10c1a7836 */ /* 0x000fe20000000000 */
[----:B------:R-:W-:Y:S01]  /*7600*/  PRMT R120, RZ, 0x7610, R120 ;  /* 0x00007610ff787816 */ /* 0x000fe20000000078 */
[----:B------:R-:W-:Y:S02]  /*7610*/  IMAD.MOV.U32 R131, RZ, RZ, R136 ;  /* 0x000000ffff837224 */ /* 0x000fe400078e0088 */
[----:B------:R-:W-:Y:S01]  /*7620*/  IMAD.MOV.U32 R136, RZ, RZ, R155 ;  /* 0x000000ffff887224 */ /* 0x000fe200078e009b */
[----:B------:R-:W-:Y:S01]  /*7630*/  ISETP.GE.U32.AND P0, PT, R26, 0x7fffff52, PT ;  /* 0x7fffff521a00780c */ /* 0x000fe20003f06070 */
[----:B------:R-:W-:Y:S02]  /*7640*/  IMAD.MOV.U32 R155, RZ, RZ, R163 ;  /* 0x000000ffff9b7224 */ /* 0x000fe400078e00a3 */
[----:B------:R-:W-:Y:S02]  /*7650*/  IMAD R163, R36, 0x16, RZ ;  /* 0x0000001624a37824 */ /* 0x000fe400078e02ff */
[----:B------:R-:W-:-:S02]  /*7660*/  IMAD.MOV.U32 R134, RZ, RZ, R140 ;  /* 0x000000ffff867224 */ /* 0x000fc400078e008c */
[----:B------:R-:W-:Y:S02]  /*7670*/  IMAD.MOV.U32 R140, RZ, RZ, R141 ;  /* 0x000000ffff8c7224 */ /* 0x000fe400078e008d */
[----:B------:R-:W-:Y:S02]  /*7680*/  IMAD.MOV.U32 R141, RZ, RZ, R147 ;  /* 0x000000ffff8d7224 */ /* 0x000fe400078e0093 */
[----:B------:R-:W-:Y:S01]  /*7690*/  IMAD.MOV.U32 R147, RZ, RZ, R164 ;  /* 0x000000ffff937224 */ /* 0x000fe200078e00a4 */
[----:B---3--:R0:W-:Y:S02]  /*76a0*/  STL [R1+0x1d4], R112 ;  /* 0x0001d47001007387 */ /* 0x0081e40000100800 */
[----:B0-----:R-:W-:-:S05]  /*76b0*/  IMAD R112, R36, 0xe, RZ ;  /* 0x0000000e24707824 */ /* 0x001fca00078e02ff */
[----:B------:R-:W-:-:S04]  /*76c0*/  IADD3 R118, P6, PT, R112, R2, RZ ;  /* 0x0000000270767210 */ /* 0x000fc80007fde0ff */
[----:B------:R-:W-:Y:S01]  /*76d0*/  LEA.HI.X.SX32 R112, R112, R3, 0x1, P6 ;  /* 0x0000000370707211 */ /* 0x000fe200030f0eff */
[----:B------:R-:W-:-:S04]  /*76e0*/  @!P4 IMAD.MOV.U32 R26, RZ, RZ, R118 ;  /* 0x000000ffff1ac224 */ /* 0x000fc800078e0076 */
[----:B------:R-:W-:Y:S01]  /*76f0*/  @!P4 IMAD.MOV.U32 R27, RZ, RZ, R112 ;  /* 0x000000ffff1bc224 */ /* 0x000fe200078e0070 */
[----:B------:R-:W-:-:S04]  /*7700*/  IADD3 R164, P6, PT, R163, R2, RZ ;  /* 0x00000002a3a47210 */ /* 0x000fc80007fde0ff */
[----:B------:R0:W3:Y:S01]  /*7710*/  @!P4 LDG.E.U8 R120, desc[UR18][R26.64] ;  /* 0x000000121a78c981 */ /* 0x0000e2000c1e1100 */
[----:B------:R-:W-:-:S03]  /*7720*/  LEA.HI.X.SX32 R163, R163, R3, 0x1, P6 ;  /* 0x00000003a3a37211 */ /* 0x000fc600030f0eff */
[----:B--2---:R-:W-:Y:S04]  /*7730*/  STL [R1+0x1d8], R124 ;  /* 0x0001d87c01007387 */ /* 0x004fe80000100800 */
[----:B------:R-:W-:Y:S04]  /*7740*/  STL [R1+0xa64], R24 ;  /* 0x000a641801007387 */ /* 0x000fe80000100800 */
[----:B------:R-:W-:Y:S01]  /*7750*/  STL [R1+0xa60], R25 ;  /* 0x000a601901007387 */ /* 0x000fe20000100800 */
[----:B0-----:R-:W-:-:S03]  /*7760*/  @!P5 IMAD.MOV.U32 R26, RZ, RZ, R164 ;  /* 0x000000ffff1ad224 */ /* 0x001fc600078e00a4 */
[----:B----4-:R-:W-:Y:S01]  /*7770*/  STL [R1+0x1d0], R121 ;  /* 0x0001d07901007387 */ /* 0x010fe20000100800 */
[----:B------:R-:W-:-:S03]  /*7780*/  @!P5 IMAD.MOV.U32 R27, RZ, RZ, R163 ;  /* 0x000000ffff1bd224 */ /* 0x000fc600078e00a3 */
[----:B------:R0:W-:Y:S02]  /*7790*/  STL [R1+0xa6c], R118 ;  /* 0x000a6c7601007387 */ /* 0x0001e40000100800 */
[----:B0-----:R-:W-:-:S06]  /*77a0*/  PRMT R118, RZ, 0x7610, R118 ;  /* 0x00007610ff767816 */ /* 0x001fcc0000000076 */
[----:B------:R0:W2:Y:S01]  /*77b0*/  @!P5 LDG.E.U8 R118, desc[UR18][R26.64] ;  /* 0x000000121a76d981 */ /* 0x0000a2000c1e1100 */
[----:B------:R-:W-:-:S03]  /*77c0*/  IMAD R28, R36, 0x1e, RZ ;  /* 0x0000001e241c7824 */ /* 0x000fc600078e02ff */
[----:B------:R1:W-:Y:S01]  /*77d0*/  STL [R1+0xa68], R112 ;  /* 0x000a687001007387 */ /* 0x0003e20000100800 */
[----:B------:R-:W-:Y:S02]  /*77e0*/  IMAD.MOV.U32 R133, RZ, RZ, R137 ;  /* 0x000000ffff857224 */ /* 0x000fe400078e0089 */
[----:B------:R-:W-:Y:S02]  /*77f0*/  IMAD.MOV.U32 R137, RZ, RZ, R145 ;  /* 0x000000ffff897224 */ /* 0x000fe400078e0091 */
[----:B------:R-:W-:Y:S02]  /*7800*/  IMAD.MOV.U32 R145, RZ, RZ, R162 ;  /* 0x000000ffff917224 */ /* 0x000fe400078e00a2 */
[----:B------:R-:W-:Y:S02]  /*7810*/  IMAD.MOV.U32 R162, RZ, RZ, R30 ;  /* 0x000000ffffa27224 */ /* 0x000fe400078e001e */
[----:B------:R-:W-:Y:S01]  /*7820*/  VIADD R30, R12, 0xffffffc9 ;  /* 0xffffffc90c1e7836 */ /* 0x000fe20000000000 */
[----:B-1----:R-:W-:Y:S01]  /*7830*/  PRMT R112, RZ, 0x7610, R112 ;  /* 0x00007610ff707816 */ /* 0x002fe20000000070 */
[----:B------:R-:W-:-:S02]  /*7840*/  IMAD.MOV.U32 R129, RZ, RZ, R134 ;  /* 0x000000ffff817224 */ /* 0x000fc400078e0086 */
[----:B------:R-:W-:Y:S01]  /*7850*/  IMAD.MOV.U32 R134, RZ, RZ, R136 ;  /* 0x000000ffff867224 */ /* 0x000fe200078e0088 */
[----:B------:R-:W-:Y:S01]  /*7860*/  ISETP.GE.U32.AND P4, PT, R30, 0x7fffff4a, PT ;  /* 0x7fffff4a1e00780c */ /* 0x000fe20003f86070 */
[----:B------:R-:W-:Y:S02]  /*7870*/  IMAD R30, R36, 0x26, RZ ;  /* 0x00000026241e7824 */ /* 0x000fe400078e02ff */
[----:B------:R-:W-:Y:S02]  /*7880*/  IMAD.MOV.U32 R136, RZ, RZ, R145 ;  /* 0x000000ffff887224 */ /* 0x000fe400078e0091 */
[----:B------:R-:W-:Y:S02]  /*7890*/  IMAD.MOV.U32 R145, RZ, RZ, R31 ;  /* 0x000000ffff917224 */ /* 0x000fe400078e001f */
[----:B------:R-:W-:-:S05]  /*78a0*/  VIADD R31, R12, 0xffffffc1 ;  /* 0xffffffc10c1f7836 */ /* 0x000fca0000000000 */
[----:B------:R-:W-:Y:S02]  /*78b0*/  ISETP.GE.U32.AND P5, PT, R31, 0x7fffff42, PT ;  /* 0x7fffff421f00780c */ /* 0x000fe40003fa6070 */
[----:B------:R-:W-:Y:S01]  /*78c0*/  PRMT R31, RZ, 0x7610, R31 ;  /* 0x00007610ff1f7816 */ /* 0x000fe2000000001f */
[----:B---3--:R1:W-:Y:S02]  /*78d0*/  STL [R1+0x1cc], R120 ;  /* 0x0001cc7801007387 */ /* 0x0083e40000100800 */
[----:B-1----:R-:W-:-:S04]  /*78e0*/  IADD3 R120, P6, PT, R28, R2, RZ ;  /* 0x000000021c787210 */ /* 0x002fc80007fde0ff */
[----:B------:R-:W-:Y:S01]  /*78f0*/  LEA.HI.X.SX32 R121, R28, R3, 0x1, P6 ;  /* 0x000000031c797211 */ /* 0x000fe200030f0eff */
[----:B0-----:R-:W-:Y:S01]  /*7900*/  @!P3 IMAD.MOV.U32 R26, RZ, RZ, R120 ;  /* 0x000000ffff1ab224 */ /* 0x001fe200078e0078 */
[----:B------:R-:W-:Y:S03]  /*7910*/  STL [R1+0xbc], R120 ;  /* 0x0000bc7801007387 */ /* 0x000fe60000100800 */
[----:B------:R-:W-:Y:S01]  /*7920*/  @!P3 IMAD.MOV.U32 R27, RZ, RZ, R121 ;  /* 0x000000ffff1bb224 */ /* 0x000fe200078e0079 */
[----:B------:R-:W-:Y:S04]  /*7930*/  STL [R1+0xa74], R164 ;  /* 0x000a74a401007387 */ /* 0x000fe80000100800 */
[----:B------:R-:W-:Y:S04]  /*7940*/  STL [R1+0xa70], R163 ;  /* 0x000a70a301007387 */ /* 0x000fe80000100800 */
[----:B------:R-:W-:Y:S04]  /*7950*/  STL [R1+0xb8], R121 ;  /* 0x0000b87901007387 */ /* 0x000fe80000100800 */
[----:B------:R0:W3:Y:S04]  /*7960*/  @!P3 LDG.E.U8 R112, desc[UR18][R26.64] ;  /* 0x000000121a70b981 */ /* 0x0000e8000c1e1100 */
[----:B--2---:R1:W-:Y:S01]  /*7970*/  STL [R1+0x1a0], R118 ;  /* 0x0001a07601007387 */ /* 0x0043e20000100800 */
[----:B0-----:R-:W-:Y:S01]  /*7980*/  VIADD R26, R12, 0xffffffb9 ;  /* 0xffffffb90c1a7836 */ /* 0x001fe20000000000 */
[----:B-1----:R-:W-:-:S04]  /*7990*/  IADD3 R118, P6, PT, R30, R2, RZ ;  /* 0x000000021e767210 */ /* 0x002fc80007fde0ff */
[----:B------:R-:W-:Y:S02]  /*79a0*/  ISETP.GE.U32.AND P3, PT, R26, 0x7fffff3a, PT ;  /* 0x7fffff3a1a00780c */ /* 0x000fe40003f66070 */
[----:B------:R-:W-:Y:S01]  /*79b0*/  LEA.HI.X.SX32 R27, R30, R3, 0x1, P6 ;  /* 0x000000031e1b7211 */ /* 0x000fe200030f0eff */
[----:B------:R-:W-:-:S05]  /*79c0*/  @!P2 IMAD.MOV.U32 R26, RZ, RZ, R118 ;  /* 0x000000ffff1aa224 */ /* 0x000fca00078e0076 */
[----:B------:R0:W2:Y:S01]  /*79d0*/  @!P2 LDG.E.U8 R31, desc[UR18][R26.64] ;  /* 0x000000121a1fa981 */ /* 0x0000a2000c1e1100 */
[----:B------:R-:W-:-:S03]  /*79e0*/  IMAD R28, R36, 0x2e, RZ ;  /* 0x0000002e241c7824 */ /* 0x000fc600078e02ff */
[----:B------:R-:W-:Y:S01]  /*79f0*/  STL [R1+0x52c], R118 ;  /* 0x00052c7601007387 */ /* 0x000fe20000100800 */
[----:B------:R-:W-:-:S03]  /*7a00*/  PRMT R111, RZ, 0x7610, R111 ;  /* 0x00007610ff6f7816 */ /* 0x000fc6000000006f */
[----:B---3--:R1:W-:Y:S04]  /*7a10*/  STL [R1+0x19c], R112 ;  /* 0x00019c7001007387 */ /* 0x0083e80000100800 */
[----:B------:R3:W-:Y:S01]  /*7a20*/  STL [R1+0x528], R27 ;  /* 0x0005281b01007387 */ /* 0x0007e20000100800 */
[----:B-1----:R-:W-:-:S04]  /*7a30*/  IADD3 R112, P6, PT, R28, R2, RZ ;  /* 0x000000021c707210 */ /* 0x002fc80007fde0ff */
[----:B0-----:R-:W-:Y:S01]  /*7a40*/  LEA.HI.X.SX32 R26, R28, R3, 0x1, P6 ;  /* 0x000000031c1a7211 */ /* 0x001fe200030f0eff */
[----:B------:R-:W-:Y:S04]  /*7a50*/  STL [R1+0x56c], R112 ;  /* 0x00056c7001007387 */ /* 0x000fe80000100800 */
[----:B---3--:R-:W-:Y:S01]  /*7a60*/  @!P0 IMAD.MOV.U32 R27, RZ, RZ, R26 ;  /* 0x000000ffff1b8224 */ /* 0x008fe200078e001a */
[----:B--2---:R-:W-:Y:S04]  /*7a70*/  STL [R1+0x198], R31 ;  /* 0x0001981f01007387 */ /* 0x004fe80000100800 */
[----:B------:R0:W-:Y:S02]  /*7a80*/  STL [R1+0x568], R26 ;  /* 0x0005681a01007387 */ /* 0x0001e40000100800 */
[----:B0-----:R-:W-:-:S05]  /*7a90*/  @!P0 IMAD.MOV.U32 R26, RZ, RZ, R112 ;  /* 0x000000ffff1a8224 */ /* 0x001fca00078e0070 */
[----:B------:R0:W2:Y:S01]  /*7aa0*/  @!P0 LDG.E.U8 R111, desc[UR18][R26.64] ;  /* 0x000000121a6f8981 */ /* 0x0000a2000c1e1100 */
[----:B------:R-:W-:-:S05]  /*7ab0*/  VIADD R30, R12, 0xffffffb1 ;  /* 0xffffffb10c1e7836 */ /* 0x000fca0000000000 */
[----:B------:R-:W-:Y:S01]  /*7ac0*/  ISETP.GE.U32.AND P2, PT, R30, 0x7fffff32, PT ;  /* 0x7fffff321e00780c */ /* 0x000fe20003f46070 */
[----:B------:R-:W-:-:S05]  /*7ad0*/  IMAD R30, R36, 0x36, RZ ;  /* 0x00000036241e7824 */ /* 0x000fca00078e02ff */
[----:B------:R-:W-:-:S04]  /*7ae0*/  IADD3 R118, P6, PT, R30, R2, RZ ;  /* 0x000000021e767210 */ /* 0x000fc80007fde0ff */
[----:B0-----:R-:W-:Y:S01]  /*7af0*/  LEA.HI.X.SX32 R26, R30, R3, 0x1, P6 ;  /* 0x000000031e1a7211 */ /* 0x001fe200030f0eff */
[----:B------:R-:W-:Y:S01]  /*7b00*/  STL [R1+0x5ac], R118 ;  /* 0x0005ac7601007387 */ /* 0x000fe20000100800 */
[----:B------:R-:W-:-:S03]  /*7b10*/  PRMT R110, RZ, 0x7610, R110 ;  /* 0x00007610ff6e7816 */ /* 0x000fc6000000006e */
[----:B------:R-:W-:Y:S01]  /*7b20*/  @!P4 IMAD.MOV.U32 R27, RZ, RZ, R26 ;  /* 0x000000ffff1bc224 */ /* 0x000fe200078e001a */
[----:B--2---:R-:W-:Y:S04]  /*7b30*/  STL [R1+0x194], R111 ;  /* 0x0001946f01007387 */ /* 0x004fe80000100800 */
[----:B------:R0:W-:Y:S02]  /*7b40*/  STL [R1+0x5a8], R26 ;  /* 0x0005a81a01007387 */ /* 0x0001e40000100800 */
[----:B0-----:R-:W-:-:S05]  /*7b50*/  @!P4 IMAD.MOV.U32 R26, RZ, RZ, R118 ;  /* 0x000000ffff1ac224 */ /* 0x001fca00078e0076 */
[----:B------:R0:W2:Y:S01]  /*7b60*/  @!P4 LDG.E.U8 R110, desc[UR18][R26.64] ;  /* 0x000000121a6ec981 */ /* 0x0000a2000c1e1100 */
[----:B------:R-:W-:-:S05]  /*7b70*/  IMAD R28, R36, 0x3e, RZ ;  /* 0x0000003e241c7824 */ /* 0x000fca00078e02ff */
[----:B------:R-:W-:-:S04]  /*7b80*/  IADD3 R111, P6, PT, R28, R2, RZ ;  /* 0x000000021c6f7210 */ /* 0x000fc80007fde0ff */
[----:B------:R-:W-:Y:S01]  /*7b90*/  LEA.HI.X.SX32 R112, R28, R3, 0x1, P6 ;  /* 0x000000031c707211 */ /* 0x000fe200030f0eff */
[----:B0-----:R-:W-:Y:S01]  /*7ba0*/  @!P5 IMAD.MOV.U32 R26, RZ, RZ, R111 ;  /* 0x000000ffff1ad224 */ /* 0x001fe200078e006f */
[----:B------:R-:W-:Y:S01]  /*7bb0*/  PRMT R22, RZ, 0x7610, R22 ;  /* 0x00007610ff167816 */ /* 0x000fe20000000016 */
[----:B------:R-:W-:Y:S02]  /*7bc0*/  IMAD R30, R36, 0x46, RZ ;  /* 0x00000046241e7824 */ /* 0x000fe400078e02ff */
[----:B------:R-:W-:Y:S01]  /*7bd0*/  @!P5 IMAD.MOV.U32 R27, RZ, RZ, R112 ;  /* 0x000000ffff1bd224 */ /* 0x000fe200078e0070 */
[----:B------:R-:W-:Y:S04]  /*7be0*/  STL [R1+0x5ec], R111 ;  /* 0x0005ec6f01007387 */ /* 0x000fe80000100800 */
[----:B------:R-:W-:Y:S04]  /*7bf0*/  STL [R1+0x5e8], R112 ;  /* 0x0005e87001007387 */ /* 0x000fe80000100800 */
[----:B------:R0:W3:Y:S01]  /*7c00*/  @!P5 LDG.E.U8 R22, desc[UR18][R26.64] ;  /* 0x000000121a16d981 */ /* 0x0000e2000c1e1100 */
[----:B------:R-:W-:Y:S01]  /*7c10*/  PRMT R25, RZ, 0x7610, R25 ;  /* 0x00007610ff197816 */ /* 0x000fe20000000019 */
[----:B0-----:R-:W-:-:S05]  /*7c20*/  VIADD R26, R12, 0xffffff99 ;  /* 0xffffff990c1a7836 */ /* 0x001fca0000000000 */
[----:B------:R-:W-:Y:S01]  /*7c30*/  ISETP.GE.U32.AND P5, PT, R26, 0x7fffff1a, PT ;  /* 0x7fffff1a1a00780c */ /* 0x000fe20003fa6070 */
[----:B--2---:R0:W-:Y:S02]  /*7c40*/  STL [R1+0x190], R110 ;  /* 0x0001906e01007387 */ /* 0x0041e40000100800 */
[----:B0-----:R-:W-:-:S04]  /*7c50*/  IADD3 R110, P6, PT, R30, R2, RZ ;  /* 0x000000021e6e7210 */ /* 0x001fc80007fde0ff */
[----:B------:R-:W-:Y:S01]  /*7c60*/  LEA.HI.X.SX32 R27, R30, R3, 0x1, P6 ;  /* 0x000000031e1b7211 */ /* 0x000fe200030f0eff */
[----:B------:R-:W-:-:S05]  /*7c70*/  @!P3 IMAD.MOV.U32 R26, RZ, RZ, R110 ;  /* 0x000000ffff1ab224 */ /* 0x000fca00078e006e */
[----:B------:R0:W2:Y:S01]  /*7c80*/  @!P3 LDG.E.U8 R25, desc[UR18][R26.64] ;  /* 0x000000121a19b981 */ /* 0x0000a2000c1e1100 */
[----:B------:R-:W-:-:S03]  /*7c90*/  IMAD R28, R36, 0x4e, RZ ;  /* 0x0000004e241c7824 */ /* 0x000fc600078e02ff */
[----:B------:R-:W-:Y:S04]  /*7ca0*/  STL [R1+0x62c], R110 ;  /* 0x00062c6e01007387 */ /* 0x000fe80000100800 */
[----:B---3--:R1:W-:Y:S01]  /*7cb0*/  STL [R1+0x18c], R22 ;  /* 0x00018c1601007387 */ /* 0x0083e20000100800 */
[----:B------:R-:W-:-:S03]  /*7cc0*/  VIADD R31, R12, 0xffffffa9 ;  /* 0xffffffa90c1f7836 */ /* 0x000fc60000000000 */
[----:B------:R-:W-:Y:S01]  /*7cd0*/  STL [R1+0x628], R27 ;  /* 0x0006281b01007387 */ /* 0x000fe20000100800 */
[----:B-1----:R-:W-:-:S05]  /*7ce0*/  IADD3 R22, P6, PT, R28, R2, RZ ;  /* 0x000000021c167210 */ /* 0x002fca0007fde0ff */
[----:B------:R-:W-:Y:S01]  /*7cf0*/  STL [R1+0x66c], R22 ;  /* 0x00066c1601007387 */ /* 0x000fe20000100800 */
[----:B------:R-:W-:Y:S01]  /*7d00*/  ISETP.GE.U32.AND P0, PT, R31, 0x7fffff2a, PT ;  /* 0x7fffff2a1f00780c */ /* 0x000fe20003f06070 */
[----:B0-----:R-:W-:Y:S01]  /*7d10*/  @!P2 IMAD.MOV.U32 R26, RZ, RZ, R22 ;  /* 0x000000ffff1aa224 */ /* 0x001fe200078e0016 */
[----:B------:R-:W-:Y:S02]  /*7d20*/  PRMT R20, RZ, 0x7610, R20 ;  /* 0x00007610ff147816 */ /* 0x000fe40000000014 */
[----:B------:R-:W-:Y:S01]  /*7d30*/  PRMT R21, RZ, 0x7610, R21 ;  /* 0x00007610ff157816 */ /* 0x000fe20000000015 */
[----:B--2---:R0:W-:Y:S02]  /*7d40*/  STL [R1+0x160], R25 ;  /* 0x0001601901007387 */ /* 0x0041e40000100800 */
[----:B0-----:R-:W-:Y:S01]  /*7d50*/  LEA.HI.X.SX32 R25, R28, R3, 0x1, P6 ;  /* 0x000000031c197211 */ /* 0x001fe200030f0eff */
[----:B------:R-:W-:-:S05]  /*7d60*/  IMAD R28, R36, 0x56, RZ ;  /* 0x00000056241c7824 */ /* 0x000fca00078e02ff */
[C---:B------:R-:W-:Y:S01]  /*7d70*/  IADD3 R22, P6, PT, R28.reuse, R2, RZ ;  /* 0x000000021c167210 */ /* 0x040fe20007fde0ff */
[----:B------:R-:W-:Y:S01]  /*7d80*/  @!P2 IMAD.MOV.U32 R27, RZ, RZ, R25 ;  /* 0x000000ffff1ba224 */ /* 0x000fe200078e0019 */
[----:B------:R0:W-:Y:S04]  /*7d90*/  STL [R1+0x668], R25 ;  /* 0x0006681901007387 */ /* 0x0001e80000100800 */
[----:B------:R1:W2:Y:S01]  /*7da0*/  @!P2 LDG.E.U8 R20, desc[UR18][R26.64] ;  /* 0x000000121a14a981 */ /* 0x0002a2000c1e1100 */
[----:B0-----:R-:W-:Y:S01]  /*7db0*/  LEA.HI.X.SX32 R25, R28, R3, 0x1, P6 ;  /* 0x000000031c197211 */ /* 0x001fe200030f0eff */
[----:B-1----:R-:W-:-:S04]  /*7dc0*/  @!P0 IMAD.MOV.U32 R26, RZ, RZ, R22 ;  /* 0x000000ffff1a8224 */ /* 0x002fc800078e0016 */
[----:B------:R-:W-:-:S05]  /*7dd0*/  @!P0 IMAD.MOV.U32 R27, RZ, RZ, R25 ;  /* 0x000000ffff1b8224 */ /* 0x000fca00078e0019 */
[----:B------:R0:W3:Y:S01]  /*7de0*/  @!P0 LDG.E.U8 R21, desc[UR18][R26.64] ;  /* 0x000000121a158981 */ /* 0x0000e2000c1e1100 */
[C---:B------:R-:W-:Y:S02]  /*7df0*/  VIADD R30, R12.reuse, 0xffffff91 ;  /* 0xffffff910c1e7836 */ /* 0x040fe40000000000 */
[----:B------:R-:W-:-:S03]  /*7e00*/  VIADD R31, R12, 0xffffffa1 ;  /* 0xffffffa10c1f7836 */ /* 0x000fc60000000000 */
[----:B------:R-:W-:Y:S01]  /*7e10*/  ISETP.GE.U32.AND P3, PT, R30, 0x7fffff12, PT ;  /* 0x7fffff121e00780c */ /* 0x000fe20003f66070 */
[----:B------:R-:W-:Y:S01]  /*7e20*/  VIADD R30, R12, 0xffffff89 ;  /* 0xffffff890c1e7836 */ /* 0x000fe20000000000 */
[----:B------:R-:W-:-:S04]  /*7e30*/  ISETP.GE.U32.AND P4, PT, R31, 0x7fffff22, PT ;  /* 0x7fffff221f00780c */ /* 0x000fc80003f86070 */
[----:B------:R-:W-:Y:S01]  /*7e40*/  ISETP.GE.U32.AND P2, PT, R30, 0x7fffff0a, PT ;  /* 0x7fffff0a1e00780c */ /* 0x000fe20003f46070 */
[----:B------:R-:W-:Y:S01]  /*7e50*/  IMAD R30, R36, 0x5e, RZ ;  /* 0x0000005e241e7824 */ /* 0x000fe200078e02ff */
[----:B------:R-:W-:Y:S01]  /*7e60*/  STL [R1+0x6ac], R22 ;  /* 0x0006ac1601007387 */ /* 0x000fe20000100800 */
[----:B------:R-:W-:-:S05]  /*7e70*/  VIADD R28, R12, 0xffffff81 ;  /* 0xffffff810c1c7836 */ /* 0x000fca0000000000 */
[----:B------:R-:W-:Y:S01]  /*7e80*/  ISETP.GE.U32.AND P0, PT, R28, 0x7fffff02, PT ;  /* 0x7fffff021c00780c */ /* 0x000fe20003f06070 */
[----:B------:R-:W-:Y:S01]  /*7e90*/  IMAD R28, R36, 0x66, RZ ;  /* 0x00000066241c7824 */ /* 0x000fe200078e02ff */
[----:B------:R-:W-:Y:S02]  /*7ea0*/  PRMT R18, RZ, 0x7610, R18 ;  /* 0x00007610ff127816 */ /* 0x000fe40000000012 */
[----:B------:R-:W-:Y:S01]  /*7eb0*/  PRMT R19, RZ, 0x7610, R19 ;  /* 0x00007610ff137816 */ /* 0x000fe20000000013 */
[----:B--2---:R1:W-:Y:S04]  /*7ec0*/  STL [R1+0x15c], R20 ;  /* 0x00015c1401007387 */ /* 0x0043e80000100800 */
[----:B------:R-:W-:Y:S01]  /*7ed0*/  STL [R1+0x6a8], R25 ;  /* 0x0006a81901007387 */ /* 0x000fe20000100800 */
[----:B-1----:R-:W-:-:S05]  /*7ee0*/  IADD3 R20, P6, PT, R30, R2, RZ ;  /* 0x000000021e147210 */ /* 0x002fca0007fde0ff */
[----:B------:R-:W-:Y:S01]  /*7ef0*/  STL [R1+0x6e4], R20 ;  /* 0x0006e41401007387 */ /* 0x000fe20000100800 */
[----:B0-----:R-:W-:-:S03]  /*7f00*/  @!P4 IMAD.MOV.U32 R26, RZ, RZ, R20 ;  /* 0x000000ffff1ac224 */ /* 0x001fc600078e0014 */
[----:B---3--:R0:W-:Y:S02]  /*7f10*/  STL [R1+0x158], R21 ;  /* 0x0001581501007387 */ /* 0x0081e40000100800 */
[----:B0-----:R-:W-:Y:S02]  /*7f20*/  LEA.HI.X.SX32 R21, R30, R3, 0x1, P6 ;  /* 0x000000031e157211 */ /* 0x001fe400030f0eff */
[----:B------:R-:W-:-:S03]  /*7f30*/  IADD3 R20, P6, PT, R28, R2, RZ ;  /* 0x000000021c147210 */ /* 0x000fc60007fde0ff */
[----:B------:R-:W-:Y:S01]  /*7f40*/  @!P4 IMAD.MOV.U32 R27, RZ, RZ, R21 ;  /* 0x000000ffff1bc224 */ /* 0x000fe200078e0015 */
[----:B------:R0:W-:Y:S04]  /*7f50*/  STL [R1+0x6e0], R21 ;  /* 0x0006e01501007387 */ /* 0x0001e80000100800 */
[----:B------:R1:W2:Y:S01]  /*7f60*/  @!P4 LDG.E.U8 R18, desc[UR18][R26.64] ;  /* 0x000000121a12c981 */ /* 0x0002a2000c1e1100 */
[----:B0-----:R-:W-:Y:S01]  /*7f70*/  LEA.HI.X.SX32 R21, R28, R3, 0x1, P6 ;  /* 0x000000031c157211 */ /* 0x001fe200030f0eff */
[----:B-1----:R-:W-:-:S04]  /*7f80*/  @!P5 IMAD.MOV.U32 R26, RZ, RZ, R20 ;  /* 0x000000ffff1ad224 */ /* 0x002fc800078e0014 */
[----:B------:R-:W-:-:S05]  /*7f90*/  @!P5 IMAD.MOV.U32 R27, RZ, RZ, R21 ;  /* 0x000000ffff1bd224 */ /* 0x000fca00078e0015 */
[----:B------:R0:W3:Y:S01]  /*7fa0*/  @!P5 LDG.E.U8 R19, desc[UR18][R26.64] ;  /* 0x000000121a13d981 */ /* 0x0000e2000c1e1100 */
[----:B------:R-:W-:-:S05]  /*7fb0*/  VIADD R30, R12, 0xfffffff8 ;  /* 0xfffffff80c1e7836 */ /* 0x000fca0000000000 */
        /* <DEDUP_REMOVED lines=22> */
[----:B------:R-:W3:Y:S01]  /*8120*/  @!P2 LDG.E.U8 R17, desc[UR18][R26.64] ;  /* 0x000000121a11a981 */ /* 0x000ee2000c1e1100 */
[----:B------:R-:W-:-:S05]  /*8130*/  VIADD R30, R12, 0xffffffe8 ;  /* 0xffffffe80c1e7836 */ /* 0x000fca0000000000 */
[----:B------:R-:W-:Y:S01]  /*8140*/  ISETP.GE.U32.AND P3, PT, R30, 0x7fffff69, PT ;  /* 0x7fffff691e00780c */ /* 0x000fe20003f66070 */
[----:B------:R-:W-:Y:S01]  /*8150*/  IMAD R30, R36, 0x7e, RZ ;  /* 0x0000007e241e7824 */ /* 0x000fe200078e02ff */
[----:B------:R-:W-:Y:S01]  /*8160*/  STL [R1+0x78c], R18 ;  /* 0x00078c1201007387 */ /* 0x000fe20000100800 */
[----:B------:R-:W-:Y:S01]  /*8170*/  VIADD R28, R12, 0xffffffe0 ;  /* 0xffffffe00c1c7836 */ /* 0x000fe20000000000 */
[----:B------:R-:W-:-:S04]  /*8180*/  PRMT R15, RZ, 0x7610, R15 ;  /* 0x00007610ff0f7816 */ /* 0x000fc8000000000f */
[----:B------:R-:W-:Y:S01]  /*8190*/  ISETP.GE.U32.AND P2, PT, R28, 0x7fffff61, PT ;  /* 0x7fffff611c00780c */ /* 0x000fe20003f46070 */
[----:B------:R-:W-:Y:S01]  /*81a0*/  IMAD R28, R36, 0x7, RZ ;  /* 0x00000007241c7824 */ /* 0x000fe200078e02ff */
[----:B------:R-:W-:Y:S01]  /*81b0*/  PRMT R14, RZ, 0x7610, R14 ;  /* 0x00007610ff0e7816 */ /* 0x000fe2000000000e */
[----:B--2---:R0:W-:Y:S04]  /*81c0*/  STL [R1+0x14c], R16 ;  /* 0x00014c1001007387 */ /* 0x0041e80000100800 */
[----:B------:R-:W-:Y:S01]  /*81d0*/  STL [R1+0x788], R19 ;  /* 0x0007881301007387 */ /* 0x000fe20000100800 */
[----:B0-----:R-:W-:-:S05]  /*81e0*/  IADD3 R16, P6, PT, R30, R2, RZ ;  /* 0x000000021e107210 */ /* 0x001fca0007fde0ff */
[----:B------:R-:W-:Y:S04]  /*81f0*/  STL [R1+0x7c4], R16 ;  /* 0x0007c41001007387 */ /* 0x000fe80000100800 */
[----:B---3--:R0:W-:Y:S01]  /*8200*/  STL [R1+0x90], R17 ;  /* 0x0000901101007387 */ /* 0x0081e20000100800 */
[----:B------:R-:W-:Y:S01]  /*8210*/  @!P0 IMAD.MOV.U32 R26, RZ, RZ, R16 ;  /* 0x000000ffff1a8224 */ /* 0x000fe200078e0010 */
[----:B0-----:R-:W-:-:S05]  /*8220*/  LEA.HI.X.SX32 R17, R30, R3, 0x1, P6 ;  /* 0x000000031e117211 */ /* 0x001fca00030f0eff */
[----:B------:R-:W-:-:S05]  /*8230*/  @!P0 IMAD.MOV.U32 R27, RZ, RZ, R17 ;  /* 0x000000ffff1b8224 */ /* 0x000fca00078e0011 */
[----:B------:R0:W2:Y:S02]  /*8240*/  @!P0 LDG.E.U8 R15, desc[UR18][R26.64] ;  /* 0x000000121a0f8981 */ /* 0x0000a4000c1e1100 */
[----:B0-----:R-:W-:-:S04]  /*8250*/  IADD3 R26, P6, PT, R28, R2, RZ ;  /* 0x000000021c1a7210 */ /* 0x001fc80007fde0ff */
[----:B------:R-:W-:-:S05]  /*8260*/  LEA.HI.X.SX32 R27, R28, R3, 0x1, P6 ;  /* 0x000000031c1b7211 */ /* 0x000fca00030f0eff */
[----:B------:R-:W3:Y:S01]  /*8270*/  @!P4 LDG.E.U8 R14, desc[UR18][R26.64] ;  /* 0x000000121a0ec981 */ /* 0x000ee2000c1e1100 */
[----:B------:R-:W-:Y:S02]  /*8280*/  IMAD.MOV.U32 R127, RZ, RZ, R140 ;  /* 0x000000ffff7f7224 */ /* 0x000fe400078e008c */
[----:B------:R-:W-:Y:S02]  /*8290*/  IMAD.MOV.U32 R140, RZ, RZ, R147 ;  /* 0x000000ffff8c7224 */ /* 0x000fe400078e0093 */
[----:B------:R-:W-:Y:S02]  /*82a0*/  IMAD.MOV.U32 R147, RZ, RZ, R151 ;  /* 0x000000ffff937224 */ /* 0x000fe400078e0097 */
[----:B------:R-:W-:Y:S02]  /*82b0*/  IMAD.MOV.U32 R151, RZ, RZ, R154 ;  /* 0x000000ffff977224 */ /* 0x000fe400078e009a */
[----:B------:R-:W-:Y:S02]  /*82c0*/  IMAD.MOV.U32 R128, RZ, RZ, R133 ;  /* 0x000000ffff807224 */ /* 0x000fe400078e0085 */
[----:B------:R-:W-:-:S02]  /*82d0*/  IMAD.MOV.U32 R154, RZ, RZ, R162 ;  /* 0x000000ffff9a7224 */ /* 0x000fc400078e00a2 */
[----:B------:R-:W-:Y:S02]  /*82e0*/  IMAD.MOV.U32 R133, RZ, RZ, R136 ;  /* 0x000000ffff857224 */ /* 0x000fe400078e0088 */
[----:B------:R-:W-:Y:S02]  /*82f0*/  IMAD.MOV.U32 R162, RZ, RZ, R119 ;  /* 0x000000ffffa27224 */ /* 0x000fe400078e0077 */
[----:B------:R-:W-:Y:S02]  /*8300*/  IMAD.MOV.U32 R136, RZ, RZ, R141 ;  /* 0x000000ffff887224 */ /* 0x000fe400078e008d */
[----:B------:R-:W-:Y:S02]  /*8310*/  IMAD R119, R36, 0xf, RZ ;  /* 0x0000000f24777824 */ /* 0x000fe400078e02ff */
[----:B------:R-:W-:Y:S02]  /*8320*/  IMAD.MOV.U32 R141, RZ, RZ, R148 ;  /* 0x000000ffff8d7224 */ /* 0x000fe400078e0094 */
[----:B------:R-:W-:-:S02]  /*8330*/  IMAD.MOV.U32 R148, RZ, RZ, R153 ;  /* 0x000000ffff947224 */ /* 0x000fc400078e0099 */
[----:B------:R-:W-:Y:S02]  /*8340*/  IMAD.MOV.U32 R153, RZ, RZ, R159 ;  /* 0x000000ffff997224 */ /* 0x000fe400078e009f */
[----:B------:R-:W-:Y:S01]  /*8350*/  IMAD.MOV.U32 R159, RZ, RZ, R123 ;  /* 0x000000ffff9f7224 */ /* 0x000fe200078e007b */
[C---:B------:R-:W-:Y:S01]  /*8360*/  IADD3 R123, P6, PT, R119.reuse, R2, RZ ;  /* 0x00000002777b7210 */ /* 0x040fe20007fde0ff */
[----:B------:R-:W-:Y:S01]  /*8370*/  IMAD.MOV.U32 R124, RZ, RZ, R129 ;  /* 0x000000ffff7c7224 */ /* 0x000fe200078e0081 */
[----:B------:R-:W-:Y:S01]  /*8380*/  STL [R1+0x7c0], R17 ;  /* 0x0007c01101007387 */ /* 0x000fe20000100800 */
[----:B------:R-:W-:Y:S02]  /*8390*/  IMAD.MOV.U32 R129, RZ, RZ, R165 ;  /* 0x000000ffff817224 */ /* 0x000fe400078e00a5 */
[----:B------:R-:W-:Y:S01]  /*83a0*/  IMAD R165, R36, 0x17, RZ ;  /* 0x0000001724a57824 */ /* 0x000fe200078e02ff */
[----:B------:R-:W-:Y:S01]  /*83b0*/  LEA.HI.X.SX32 R119, R119, R3, 0x1, P6 ;  /* 0x0000000377777211 */ /* 0x000fe200030f0eff */
[----:B------:R-:W-:Y:S01]  /*83c0*/  VIADD R30, R12, 0xffffffd8 ;  /* 0xffffffd80c1e7836 */ /* 0x000fe20000000000 */
[----:B------:R-:W-:-:S03]  /*83d0*/  PRMT R11, RZ, 0x7610, R11 ;  /* 0x00007610ff0b7816 */ /* 0x000fc6000000000b */
[----:B------:R-:W-:Y:S01]  /*83e0*/  @!P5 IMAD.MOV.U32 R31, RZ, RZ, R119 ;  /* 0x000000ffff1fd224 */ /* 0x000fe200078e0077 */
[----:B------:R-:W-:Y:S01]  /*83f0*/  ISETP.GE.U32.AND P0, PT, R30, 0x7fffff59, PT ;  /* 0x7fffff591e00780c */ /* 0x000fe20003f06070 */
[----:B------:R-:W-:Y:S01]  /*8400*/  @!P5 IMAD.MOV.U32 R30, RZ, RZ, R123 ;  /* 0x000000ffff1ed224 */ /* 0x000fe200078e007b */
[----:B------:R-:W-:-:S04]  /*8410*/  PRMT R13, RZ, 0x7610, R13 ;  /* 0x00007610ff0d7816 */ /* 0x000fc8000000000d */
[----:B------:R0:W4:Y:S04]  /*8420*/  @!P5 LDG.E.U8 R11, desc[UR18][R30.64] ;  /* 0x000000121e0bd981 */ /* 0x000128000c1e1100 */
[----:B--2---:R-:W-:Y:S04]  /*8430*/  STL [R1+0x8c], R15 ;  /* 0x00008c0f01007387 */ /* 0x004fe80000100800 */
[----:B------:R-:W-:Y:S04]  /*8440*/  STL [R1+0xa7c], R26 ;  /* 0x000a7c1a01007387 */ /* 0x000fe80000100800 */
[----:B------:R-:W-:Y:S04]  /*8450*/  STL [R1+0xa78], R27 ;  /* 0x000a781b01007387 */ /* 0x000fe80000100800 */
[----:B---3--:R1:W-:Y:S02]  /*8460*/  STL [R1+0x88], R14 ;  /* 0x0000880e01007387 */ /* 0x0083e40000100800 */
[----:B-1----:R-:W-:-:S04]  /*8470*/  IADD3 R14, P6, PT, R165, R2, RZ ;  /* 0x00000002a50e7210 */ /* 0x002fc80007fde0ff */
[----:B------:R-:W-:Y:S01]  /*8480*/  LEA.HI.X.SX32 R165, R165, R3, 0x1, P6 ;  /* 0x00000003a5a57211 */ /* 0x000fe200030f0eff */
[----:B0-----:R-:W-:-:S04]  /*8490*/  @!P3 IMAD.MOV.U32 R30, RZ, RZ, R14 ;  /* 0x000000ffff1eb224 */ /* 0x001fc800078e000e */
[----:B------:R-:W-:-:S05]  /*84a0*/  @!P3 IMAD.MOV.U32 R31, RZ, RZ, R165 ;  /* 0x000000ffff1fb224 */ /* 0x000fca00078e00a5 */
[----:B------:R0:W2:Y:S01]  /*84b0*/  @!P3 LDG.E.U8 R13, desc[UR18][R30.64] ;  /* 0x000000121e0db981 */ /* 0x0000a2000c1e1100 */
[----:B------:R-:W-:-:S05]  /*84c0*/  VIADD R28, R12, 0xffffffd0 ;  /* 0xffffffd00c1c7836 */ /* 0x000fca0000000000 */
[----:B------:R-:W-:Y:S01]  /*84d0*/  ISETP.GE.U32.AND P4, PT, R28, 0x7fffff51, PT ;  /* 0x7fffff511c00780c */ /* 0x000fe20003f86070 */
[----:B------:R-:W-:Y:S01]  /*84e0*/  VIADD R28, R12, 0xffffffc8 ;  /* 0xffffffc80c1c7836 */ /* 0x000fe20000000000 */
[----:B------:R-:W-:Y:S04]  /*84f0*/  STL [R1+0xa84], R123 ;  /* 0x000a847b01007387 */ /* 0x000fe80000100800 */
[----:B------:R-:W-:Y:S01]  /*8500*/  ISETP.GE.U32.AND P5, PT, R28, 0x7fffff49, PT ;  /* 0x7fffff491c00780c */ /* 0x000fe20003fa6070 */
[----:B------:R-:W-:Y:S01]  /*8510*/  IMAD R28, R36, 0x1f, RZ ;  /* 0x0000001f241c7824 */ /* 0x000fe200078e02ff */
[----:B------:R-:W-:Y:S04]  /*8520*/  STL [R1+0xa80], R119 ;  /* 0x000a807701007387 */ /* 0x000fe80000100800 */
[----:B----4-:R1:W-:Y:S04]  /*8530*/  STL [R1+0x84], R11 ;  /* 0x0000840b01007387 */ /* 0x0103e80000100800 */
[----:B------:R-:W-:Y:S01]  /*8540*/  STL [R1+0x10], R14 ;  /* 0x0000100e01007387 */ /* 0x000fe20000100800 */
[----:B-1----:R-:W-:-:S03]  /*8550*/  IADD3 R11, P6, PT, R28, R2, RZ ;  /* 0x000000021c0b7210 */ /* 0x002fc60007fde0ff */
[----:B------:R-:W-:Y:S04]  /*8560*/  STL [R1+0xa88], R165 ;  /* 0x000a88a501007387 */ /* 0x000fe80000100800 */
[----:B------:R-:W-:Y:S01]  /*8570*/  STL [R1+0xc4], R11 ;  /* 0x0000c40b01007387 */ /* 0x000fe20000100800 */
[----:B------:R-:W-:Y:S01]  /*8580*/  PRMT R10, RZ, 0x7610, R10 ;  /* 0x00007610ff0a7816 */ /* 0x000fe2000000000a */
[----:B0-----:R-:W-:Y:S02]  /*8590*/  @!P2 IMAD.MOV.U32 R30, RZ, RZ, R11 ;  /* 0x000000ffff1ea224 */ /* 0x001fe400078e000b */
[----:B--2---:R0:W-:Y:S02]  /*85a0*/  STL [R1+0x80], R13 ;  /* 0x0000800d01007387 */ /* 0x0041e40000100800 */
[----:B0-----:R-:W-:-:S05]  /*85b0*/  LEA.HI.X.SX32 R13, R28, R3, 0x1, P6 ;  /* 0x000000031c0d7211 */ /* 0x001fca00030f0eff */
[----:B------:R-:W-:-:S05]  /*85c0*/  @!P2 IMAD.MOV.U32 R31, RZ, RZ, R13 ;  /* 0x000000ffff1fa224 */ /* 0x000fca00078e000d */
[----:B------:R-:W2:Y:S01]  /*85d0*/  @!P2 LDG.E.U8 R10, desc[UR18][R30.64] ;  /* 0x000000121e0aa981 */ /* 0x000ea2000c1e1100 */
[----:B------:R-:W-:Y:S02]  /*85e0*/  IMAD.MOV.U32 R122, RZ, RZ, R127 ;  /* 0x000000ffff7a7224 */ /* 0x000fe400078e007f */
[----:B------:R-:W-:Y:S02]  /*85f0*/  IMAD.MOV.U32 R127, RZ, RZ, R144 ;  /* 0x000000ffff7f7224 */ /* 0x000fe400078e0090 */
[----:B------:R-:W-:Y:S02]  /*8600*/  IMAD.MOV.U32 R144, RZ, RZ, R35 ;  /* 0x000000ffff907224 */ /* 0x000fe400078e0023 */
[----:B------:R-:W-:Y:S02]  /*8610*/  VIADD R35, R12, 0xffffffc0 ;  /* 0xffffffc00c237836 */ /* 0x000fe40000000000 */
[----:B------:R-:W-:Y:S01]  /*8620*/  IMAD R28, R36, 0x27, RZ ;  /* 0x00000027241c7824 */ /* 0x000fe200078e02ff */
[----:B------:R-:W-:Y:S02]  /*8630*/  STL [R1+0xc0], R13 ;  /* 0x0000c00d01007387 */ /* 0x000fe40000100800 */
[----:B------:R-:W-:Y:S01]  /*8640*/  ISETP.GE.U32.AND P3, PT, R35, 0x7fffff41, PT ;  /* 0x7fffff412300780c */ /* 0x000fe20003f66070 */
[----:B------:R-:W-:Y:S01]  /*8650*/  VIADD R35, R12, 0xffffffb8 ;  /* 0xffffffb80c237836 */ /* 0x000fe20000000000 */
[----:B------:R-:W-:-:S04]  /*8660*/  PRMT R9, RZ, 0x7610, R9 ;  /* 0x00007610ff097816 */ /* 0x000fc80000000009 */
[----:B------:R-:W-:Y:S01]  /*8670*/  ISETP.GE.U32.AND P2, PT, R35, 0x7fffff39, PT ;  /* 0x7fffff392300780c */ /* 0x000fe20003f46070 */
[----:B------:R-:W-:Y:S01]  /*8680*/  IMAD R35, R36, 0x2f, RZ ;  /* 0x0000002f24237824 */ /* 0x000fe200078e02ff */
[----:B------:R-:W-:Y:S01]  /*8690*/  PRMT R7, RZ, 0x7610, R7 ;  /* 0x00007610ff077816 */ /* 0x000fe20000000007 */
[----:B--2---:R0:W-:Y:S02]  /*86a0*/  STL [R1+0x7c], R10 ;  /* 0x00007c0a01007387 */ /* 0x0041e40000100800 */
[----:B0-----:R-:W-:-:S04]  /*86b0*/  IADD3 R10, P6, PT, R28, R2, RZ ;  /* 0x000000021c0a7210 */ /* 0x001fc80007fde0ff */
[----:B------:R-:W-:Y:S01]  /*86c0*/  LEA.HI.X.SX32 R13, R28, R3, 0x1, P6 ;  /* 0x000000031c0d7211 */ /* 0x000fe200030f0eff */
[----:B------:R-:W-:Y:S01]  /*86d0*/  @!P0 IMAD.MOV.U32 R30, RZ, RZ, R10 ;  /* 0x000000ffff1e8224 */ /* 0x000fe200078e000a */
[----:B------:R-:W-:-:S03]  /*86e0*/  IADD3 R11, P6, PT, R35, R2, RZ ;  /* 0x00000002230b7210 */ /* 0x000fc60007fde0ff */
[----:B------:R-:W-:Y:S01]  /*86f0*/  @!P0 IMAD.MOV.U32 R31, RZ, RZ, R13 ;  /* 0x000000ffff1f8224 */ /* 0x000fe200078e000d */
[----:B------:R-:W-:Y:S04]  /*8700*/  STL [R1+0x534], R10 ;  /* 0x0005340a01007387 */ /* 0x000fe80000100800 */
[----:B------:R0:W-:Y:S04]  /*8710*/  STL [R1+0x530], R13 ;  /* 0x0005300d01007387 */ /* 0x0001e80000100800 */
[----:B------:R1:W2:Y:S01]  /*8720*/  @!P0 LDG.E.U8 R9, desc[UR18][R30.64] ;  /* 0x000000121e098981 */ /* 0x0002a2000c1e1100 */
[----:B0-----:R-:W-:Y:S01]  /*8730*/  LEA.HI.X.SX32 R13, R35, R3, 0x1, P6 ;  /* 0x00000003230d7211 */ /* 0x001fe200030f0eff */
[----:B-1----:R-:W-:-:S04]  /*8740*/  @!P4 IMAD.MOV.U32 R30, RZ, RZ, R11 ;  /* 0x000000ffff1ec224 */ /* 0x002fc800078e000b */
[----:B------:R-:W-:-:S05]  /*8750*/  @!P4 IMAD.MOV.U32 R31, RZ, RZ, R13 ;  /* 0x000000ffff1fc224 */ /* 0x000fca00078e000d */
[----:B------:R0:W3:Y:S01]  /*8760*/  @!P4 LDG.E.U8 R7, desc[UR18][R30.64] ;  /* 0x000000121e07c981 */ /* 0x0000e2000c1e1100 */
[----:B------:R-:W-:-:S03]  /*8770*/  IMAD R28, R36, 0x37, RZ ;  /* 0x00000037241c7824 */ /* 0x000fc600078e02ff */
[----:B------:R-:W-:Y:S01]  /*8780*/  STL [R1+0x574], R11 ;  /* 0x0005740b01007387 */ /* 0x000fe20000100800 */
[----:B------:R-:W-:Y:S01]  /*8790*/  IMAD R35, R36, 0x3f, RZ ;  /* 0x0000003f24237824 */ /* 0x000fe200078e02ff */
[----:B------:R-:W-:Y:S02]  /*87a0*/  PRMT R8, RZ, 0x7610, R8 ;  /* 0x00007610ff087816 */ /* 0x000fe40000000008 */
[----:B------:R-:W-:Y:S01]  /*87b0*/  PRMT R6, RZ, 0x7610, R6 ;  /* 0x00007610ff067816 */ /* 0x000fe20000000006 */
[----:B--2---:R1:W-:Y:S02]  /*87c0*/  STL [R1+0x78], R9 ;  /* 0x0000780901007387 */ /* 0x0043e40000100800 */
[C---:B-1----:R-:W-:Y:S02]  /*87d0*/  IADD3 R9, P6, PT, R28.reuse, R2, RZ ;  /* 0x000000021c097210 */ /* 0x042fe40007fde0ff */
[----:B------:R-:W-:Y:S02]  /*87e0*/  STL [R1+0x570], R13 ;  /* 0x0005700d01007387 */ /* 0x000fe40000100800 */
[----:B------:R-:W-:-:S02]  /*87f0*/  LEA.HI.X.SX32 R10, R28, R3, 0x1, P6 ;  /* 0x000000031c0a7211 */ /* 0x000fc400030f0eff */
[----:B------:R-:W-:Y:S04]  /*8800*/  STL [R1+0x5b4], R9 ;  /* 0x0005b40901007387 */ /* 0x000fe80000100800 */
[----:B------:R-:W-:Y:S01]  /*8810*/  STL [R1+0x5b0], R10 ;  /* 0x0005b00a01007387 */ /* 0x000fe20000100800 */
[----:B0-----:R-:W-:-:S03]  /*8820*/  @!P5 IMAD.MOV.U32 R30, RZ, RZ, R9 ;  /* 0x000000ffff1ed224 */ /* 0x001fc600078e0009 */
[----:B---3--:R0:W-:Y:S01]  /*8830*/  STL [R1+0x74], R7 ;  /* 0x0000740701007387 */ /* 0x0081e20000100800 */
[----:B------:R-:W-:-:S05]  /*8840*/  @!P5 IMAD.MOV.U32 R31, RZ, RZ, R10 ;  /* 0x000000ffff1fd224 */ /* 0x000fca00078e000a */
[----:B------:R1:W2:Y:S01]  /*8850*/  @!P5 LDG.E.U8 R8, desc[UR18][R30.64] ;  /* 0x000000121e08d981 */ /* 0x0002a2000c1e1100 */
[----:B0-----:R-:W-:-:S04]  /*8860*/  IADD3 R7, P4, PT, R35, R2, RZ ;  /* 0x0000000223077210 */ /* 0x001fc80007f9e0ff */
[----:B------:R-:W-:Y:S01]  /*8870*/  LEA.HI.X.SX32 R9, R35, R3, 0x1, P4 ;  /* 0x0000000323097211 */ /* 0x000fe200020f0eff */
[----:B-1----:R-:W-:-:S04]  /*8880*/  @!P3 IMAD.MOV.U32 R30, RZ, RZ, R7 ;  /* 0x000000ffff1eb224 */ /* 0x002fc800078e0007 */
[----:B------:R-:W-:-:S05]  /*8890*/  @!P3 IMAD.MOV.U32 R31, RZ, RZ, R9 ;  /* 0x000000ffff1fb224 */ /* 0x000fca00078e0009 */
[----:B------:R-:W3:Y:S01]  /*88a0*/  @!P3 LDG.E.U8 R6, desc[UR18][R30.64] ;  /* 0x000000121e06b981 */ /* 0x000ee2000c1e1100 */
[----:B------:R-:W-:Y:S02]  /*88b0*/  IMAD.MOV.U32 R121, RZ, RZ, R122 ;  /* 0x000000ffff797224 */ /* 0x000fe400078e007a */
[----:B------:R-:W-:Y:S02]  /*88c0*/  IMAD.MOV.U32 R122, RZ, RZ, R152 ;  /* 0x000000ffff7a7224 */ /* 0x000fe400078e0098 */
[----:B------:R-:W-:Y:S02]  /*88d0*/  IMAD.MOV.U32 R152, RZ, RZ, R38 ;  /* 0x000000ffff987224 */ /* 0x000fe400078e0026 */
[----:B------:R-:W-:Y:S01]  /*88e0*/  VIADD R38, R12, 0xffffffb0 ;  /* 0xffffffb00c267836 */ /* 0x000fe20000000000 */
[----:B------:R-:W-:Y:S04]  /*88f0*/  STL [R1+0x5f4], R7 ;  /* 0x0005f40701007387 */ /* 0x000fe80000100800 */
[----:B------:R-:W-:Y:S01]  /*8900*/  ISETP.GE.U32.AND P0, PT, R38, 0x7fffff31, PT ;  /* 0x7fffff312600780c */ /* 0x000fe20003f06070 */
[----:B------:R-:W-:-:S02]  /*8910*/  IMAD R38, R36, 0x47, RZ ;  /* 0x0000004724267824 */ /* 0x000fc400078e02ff */
[----:B------:R-:W-:Y:S01]  /*8920*/  IMAD R28, R36, 0x4f, RZ ;  /* 0x0000004f241c7824 */ /* 0x000fe200078e02ff */
[----:B------:R-:W-:Y:S02]  /*8930*/  PRMT R4, RZ, 0x7610, R4 ;  /* 0x00007610ff047816 */ /* 0x000fe40000000004 */
[----:B------:R-:W-:Y:S01]  /*8940*/  PRMT R5, RZ, 0x7610, R5 ;  /* 0x00007610ff057816 */ /* 0x000fe20000000005 */
[----:B------:R-:W-:Y:S01]  /*8950*/  IMAD.MOV.U32 R120, RZ, RZ, R121 ;  /* 0x000000ffff787224 */ /* 0x000fe200078e0079 */
[----:B--2---:R0:W-:Y:S04]  /*8960*/  STL [R1+0x70], R8 ;  /* 0x0000700801007387 */ /* 0x0041e80000100800 */
[----:B------:R1:W-:Y:S01]  /*8970*/  STL [R1+0x5f0], R9 ;  /* 0x0005f00901007387 */ /* 0x0003e20000100800 */
[----:B0-----:R-:W-:-:S03]  /*8980*/  IADD3 R8, P4, PT, R38, R2, RZ ;  /* 0x0000000226087210 */ /* 0x001fc60007f9e0ff */
[----:B------:R-:W-:Y:S01]  /*8990*/  STL [R1+0xb90], R36 ;  /* 0x000b902401007387 */ /* 0x000fe20000100800 */
[----:B-1----:R-:W-:-:S03]  /*89a0*/  LEA.HI.X.SX32 R9, R38, R3, 0x1, P4 ;  /* 0x0000000326097211 */ /* 0x002fc600020f0eff */
[----:B------:R-:W-:Y:S04]  /*89b0*/  STL [R1+0x634], R8 ;  /* 0x0006340801007387 */ /* 0x000fe80000100800 */
[----:B---3--:R0:W-:Y:S01]  /*89c0*/  STL [R1+0x6c], R6 ;  /* 0x00006c0601007387 */ /* 0x0081e20000100800 */
[----:B------:R-:W-:Y:S02]  /*89d0*/  @!P2 IMAD.MOV.U32 R30, RZ, RZ, R8 ;  /* 0x000000ffff1ea224 */ /* 0x000fe400078e0008 */
[----:B------:R-:W-:-:S05]  /*89e0*/  @!P2 IMAD.MOV.U32 R31, RZ, RZ, R9 ;  /* 0x000000ffff1fa224 */ /* 0x000fca00078e0009 */
[----:B------:R1:W2:Y:S01]  /*89f0*/  @!P2 LDG.E.U8 R4, desc[UR18][R30.64] ;  /* 0x000000121e04a981 */ /* 0x0002a2000c1e1100 */
[----:B0-----:R-:W-:-:S04]  /*8a00*/  IADD3 R6, P3, PT, R28, R2, RZ ;  /* 0x000000021c067210 */ /* 0x001fc80007f7e0ff */
[----:B------:R-:W-:Y:S01]  /*8a10*/  LEA.HI.X.SX32 R7, R28, R3, 0x1, P3 ;  /* 0x000000031c077211 */ /* 0x000fe200018f0eff */
[----:B-1----:R-:W-:-:S04]  /*8a20*/  @!P0 IMAD.MOV.U32 R30, RZ, RZ, R6 ;  /* 0x000000ffff1e8224 */ /* 0x002fc800078e0006 */
[----:B------:R-:W-:Y:S01]  /*8a30*/  @!P0 IMAD.MOV.U32 R31, RZ, RZ, R7 ;  /* 0x000000ffff1f8224 */ /* 0x000fe200078e0007 */
[----:B------:R-:W-:Y:S04]  /*8a40*/  STL [R1+0xb94], R2 ;  /* 0x000b940201007387 */ /* 0x000fe80000100800 */
[----:B------:R0:W3:Y:S04]  /*8a50*/  @!P0 LDG.E.U8 R5, desc[UR18][R30.64] ;  /* 0x000000121e058981 */ /* 0x0000e8000c1e1100 */
[----:B------:R-:W-:Y:S04]  /*8a60*/  STL [R1+0x674], R6 ;  /* 0x0006740601007387 */ /* 0x000fe80000100800 */
[----:B------:R-:W-:Y:S04]  /*8a70*/  STL [R1+0x630], R9 ;  /* 0x0006300901007387 */ /* 0x000fe80000100800 */
[----:B------:R1:W-:Y:S04]  /*8a80*/  STL [R1+0xb98], R3 ;  /* 0x000b980301007387 */ /* 0x0003e80000100800 */
[----:B------:R-:W-:Y:S04]  /*8a90*/  STL [R1+0x670], R7 ;  /* 0x0006700701007387 */ /* 0x000fe80000100800 */
[----:B------:R-:W4:Y:S01]  /*8aa0*/  LDL R121, [R1+0x8e0] ;  /* 0x0008e00001797983 */ /* 0x000f220000100800 */
[----:B------:R-:W-:-:S05]  /*8ab0*/  IMAD R35, R107, R37, RZ ;  /* 0x000000256b237224 */ /* 0x000fca00078e02ff */
[----:B------:R-:W-:Y:S01]  /*8ac0*/  IADD3 R38, P3, PT, R35, UR14, RZ ;  /* 0x0000000e23267c10 */ /* 0x000fe2000ff7e0ff */
[C---:B-1----:R-:W-:Y:S01]  /*8ad0*/  VIADD R3, R0.reuse, 0x73 ;  /* 0x0000007300037836 */ /* 0x042fe20000000000 */
[C---:B------:R-:W-:Y:S02]  /*8ae0*/  ISETP.GT.U32.AND P6, PT, R39.reuse, R46, PT ;  /* 0x0000002e2700720c */ /* 0x040fe40003fc4070 */
[C---:B------:R-:W-:Y:S02]  /*8af0*/  ISETP.GT.U32.AND P2, PT, R39.reuse, R45, PT ;  /* 0x0000002d2700720c */ /* 0x040fe40003f44070 */
[C---:B------:R-:W-:Y:S02]  /*8b00*/  ISETP.GT.U32.AND P4, PT, R39.reuse, R47, PT ;  /* 0x0000002f2700720c */ /* 0x040fe40003f84070 */
[----:B------:R-:W-:Y:S01]  /*8b10*/  ISETP.GT.U32.AND P5, PT, R39, R44, PT ;  /* 0x0000002c2700720c */ /* 0x000fe20003fa4070 */
[C---:B------:R-:W-:Y:S01]  /*8b20*/  VIADD R2, R0.reuse, 0x7b ;  /* 0x0000007b00027836 */ /* 0x040fe20000000000 */
[----:B------:R-:W-:Y:S01]  /*8b30*/  LEA.HI.X.SX32 R35, R35, UR15, 0x1, P3 ;  /* 0x0000000f23237c11 */ /* 0x000fe200098f0eff */
[C---:B------:R-:W-:Y:S01]  /*8b40*/  VIADD R13, R0.reuse, 0x2c ;  /* 0x0000002c000d7836 */ /* 0x040fe20000000000 */
[C---:B------:R-:W-:Y:S01]  /*8b50*/  ISETP.GT.U32.AND P3, PT, R39.reuse, R42, PT ;  /* 0x0000002a2700720c */ /* 0x040fe20003f64070 */
[----:B------:R-:W-:Y:S01]  /*8b60*/  VIADD R22, R0, 0x34 ;  /* 0x0000003400167836 */ /* 0x000fe20000000000 */
[----:B--2---:R1:W-:Y:S11]  /*8b70*/  STL [R1+0x68], R4 ;  /* 0x0000680401007387 */ /* 0x0043f60000100800 */
[--C-:B------:R-:W-:Y:S01]  /*8b80*/  @!P3 IMAD.IADD R42, R42, 0x1, -R39.reuse ;  /* 0x000000012a2ab824 */ /* 0x100fe200078e0a27 */
[----:B------:R-:W-:Y:S01]  /*8b90*/  ISETP.GT.U32.AND P0, PT, R39, R43, PT ;  /* 0x0000002b2700720c */ /* 0x000fe20003f04070 */
[--C-:B------:R-:W-:Y:S01]  /*8ba0*/  @!P6 IMAD.IADD R46, R46, 0x1, -R39.reuse ;  /* 0x000000012e2ee824 */ /* 0x100fe200078e0a27 */
[----:B0-----:R-:W-:Y:S01]  /*8bb0*/  IABS R30, R3 ;  /* 0x00000003001e7213 */ /* 0x001fe20000000000 */
[----:B------:R-:W-:Y:S01]  /*8bc0*/  @!P2 IMAD.IADD R45, R45, 0x1, -R39 ;  /* 0x000000012d2da824 */ /* 0x000fe200078e0a27 */
[----:B------:R-:W0:Y:S01]  /*8bd0*/  LDCU UR14, c[0x0][0x3b0] ;  /* 0x00007600ff0e77ac */ /* 0x000e220008000800 */
[----:B-1----:R-:W-:Y:S01]  /*8be0*/  VIADD R4, R0, 0x6b ;  /* 0x0000006b00047836 */ /* 0x002fe20000000000 */
[----:B------:R-:W1:Y:S01]  /*8bf0*/  LDCU UR15, c[0x0][0x3b0] ;  /* 0x00007600ff0f77ac */ /* 0x000e620008000800 */
[----:B---3--:R2:W-:Y:S02]  /*8c00*/  STL [R1+0x64], R5 ;  /* 0x0000640501007387 */ /* 0x0085e40000100800 */
[----:B--2---:R-:W-:-:S02]  /*8c10*/  IMAD.MOV.U32 R5, RZ, RZ, R101 ;  /* 0x000000ffff057224 */ /* 0x004fc400078e0065 */
[----:B------:R-:W-:Y:S03]  /*8c20*/  STL [R1+0x8dc], R4 ;  /* 0x0008dc0401007387 */ /* 0x000fe60000100800 */
[----:B------:R-:W-:Y:S01]  /*8c30*/  ISETP.GE.AND P3, PT, R5, RZ, PT ;  /* 0x000000ff0500720c */ /* 0x000fe20003f66270 */
[----:B------:R-:W-:Y:S01]  /*8c40*/  IMAD.MOV.U32 R5, RZ, RZ, R120 ;  /* 0x000000ffff057224 */ /* 0x000fe200078e0078 */
[----:B------:R-:W-:Y:S01]  /*8c50*/  STL [R1+0x8d8], R3 ;  /* 0x0008d80301007387 */ /* 0x000fe20000100800 */
[----:B----4-:R-:W-:Y:S02]  /*8c60*/  IMAD.MOV.U32 R120, RZ, RZ, R121 ;  /* 0x000000ffff787224 */ /* 0x010fe400078e0079 */
[----:B------:R-:W-:Y:S01]  /*8c70*/  IMAD.MOV.U32 R121, RZ, RZ, R122 ;  /* 0x000000ffff797224 */ /* 0x000fe200078e007a */
[----:B------:R-:W-:Y:S01]  /*8c80*/  STL [R1+0xa8c], R37 ;  /* 0x000a8c2501007387 */ /* 0x000fe20000100800 */
[----:B------:R-:W-:-:S02]  /*8c90*/  IMAD.MOV.U32 R122, RZ, RZ, R124 ;  /* 0x000000ffff7a7224 */ /* 0x000fc400078e007c */
[----:B------:R-:W-:Y:S02]  /*8ca0*/  IMAD.MOV.U32 R124, RZ, RZ, R129 ;  /* 0x000000ffff7c7224 */ /* 0x000fe400078e0081 */
[----:B------:R-:W2:Y:S01]  /*8cb0*/  LDL R129, [R1+0x8f4] ;  /* 0x0008f40001817983 */ /* 0x000ea20000100800 */
[----:B------:R-:W-:Y:S01]  /*8cc0*/  ISETP.GT.U32.AND P2, PT, R39, R46, PT ;  /* 0x0000002e2700720c */ /* 0x000fe20003f44070 */
[--C-:B------:R-:W-:Y:S01]  /*8cd0*/  @!P0 IMAD.IADD R43, R43, 0x1, -R39.reuse ;  /* 0x000000012b2b8824 */ /* 0x100fe200078e0a27 */
[----:B------:R-:W-:Y:S01]  /*8ce0*/  ISETP.GT.U32.AND P0, PT, R39, R45, PT ;  /* 0x0000002d2700720c */ /* 0x000fe20003f04070 */
[--C-:B------:R-:W-:Y:S02]  /*8cf0*/  @!P4 IMAD.IADD R47, R47, 0x1, -R39.reuse ;  /* 0x000000012f2fc824 */ /* 0x100fe400078e0a27 */
[----:B------:R-:W-:-:S03]  /*8d00*/  @!P5 IMAD.IADD R44, R44, 0x1, -R39 ;  /* 0x000000012c2cd824 */ /* 0x000fc600078e0a27 */
[C---:B------:R-:W-:Y:S02]  /*8d10*/  ISETP.GT.U32.AND P4, PT, R39.reuse, R47, PT ;  /* 0x0000002f2700720c */ /* 0x040fe40003f84070 */
[----:B------:R-:W-:-:S03]  /*8d20*/  ISETP.GT.U32.AND P5, PT, R39, R44, PT ;  /* 0x0000002c2700720c */ /* 0x000fc60003fa4070 */
[--C-:B------:R-:W-:Y:S01]  /*8d30*/  @!P2 IMAD.IADD R46, R46, 0x1, -R39.reuse ;  /* 0x000000012e2ea824 */ /* 0x100fe200078e0a27 */
[----:B------:R-:W-:Y:S01]  /*8d40*/  ISETP.GT.U32.AND P2, PT, R39, R34, PT ;  /* 0x000000222700720c */ /* 0x000fe20003f44070 */
[----:B------:R-:W-:Y:S01]  /*8d50*/  @!P0 IMAD.IADD R45, R45, 0x1, -R39 ;  /* 0x000000012d2d8824 */ /* 0x000fe200078e0a27 */
[C---:B------:R-:W-:Y:S02]  /*8d60*/  ISETP.GT.U32.AND P0, PT, R39.reuse, R33, PT ;  /* 0x000000212700720c */ /* 0x040fe40003f04070 */
[----:B------:R-:W-:-:S03]  /*8d70*/  ISETP.GT.U32.AND P6, PT, R39, R43, PT ;  /* 0x0000002b2700720c */ /* 0x000fc60003fc4070 */
[--C-:B------:R-:W-:Y:S01]  /*8d80*/  @!P4 IMAD.IADD R47, R47, 0x1, -R39.reuse ;  /* 0x000000012f2fc824 */ /* 0x100fe200078e0a27 */
[C---:B------:R-:W-:Y:S01]  /*8d90*/  ISETP.GT.U32.AND P4, PT, R39.reuse, R41, PT ;  /* 0x000000292700720c */ /* 0x040fe20003f84070 */
[----:B------:R-:W-:Y:S01]  /*8da0*/  @!P5 IMAD.IADD R44, R44, 0x1, -R39 ;  /* 0x000000012c2cd824 */ /* 0x000fe200078e0a27 */
[----:B------:R-:W-:-:S03]  /*8db0*/  ISETP.GT.U32.AND P5, PT, R39, R32, PT ;  /* 0x000000202700720c */ /* 0x000fc60003fa4070 */
[----:B------:R-:W-:Y:S01]  /*8dc0*/  @!P2 IMAD.IADD R34, R34, 0x1, -R39 ;  /* 0x000000012222a824 */ /* 0x000fe200078e0a27 */
[----:B------:R-:W-:Y:S01]  /*8dd0*/  ISETP.GE.AND P2, PT, R120, RZ, PT ;  /* 0x000000ff7800720c */ /* 0x000fe20003f46270 */
[----:B------:R-:W-:Y:S02]  /*8de0*/  IMAD.MOV.U32 R120, RZ, RZ, R121 ;  /* 0x000000ffff787224 */ /* 0x000fe400078e0079 */
[----:B------:R-:W-:Y:S02]  /*8df0*/  IMAD.MOV.U32 R121, RZ, RZ, R124 ;  /* 0x000000ffff797224 */ /* 0x000fe400078e007c */
[--C-:B------:R-:W-:Y:S01]  /*8e00*/  @!P0 IMAD.IADD R33, R33, 0x1, -R39.reuse ;  /* 0x0000000121218824 */ /* 0x100fe200078e0a27 */
[----:B------:R-:W-:Y:S01]  /*8e10*/  ISETP.GE.AND P0, PT, R120, RZ, PT ;  /* 0x000000ff7800720c */ /* 0x000fe20003f06270 */
[--C-:B------:R-:W-:Y:S02]  /*8e20*/  @!P6 IMAD.IADD R43, R43, 0x1, -R39.reuse ;  /* 0x000000012b2be824 */ /* 0x100fe400078e0a27 */
[--C-:B------:R-:W-:Y:S01]  /*8e30*/  @!P4 IMAD.IADD R41, R41, 0x1, -R39.reuse ;  /* 0x000000012929c824 */ /* 0x100fe200078e0a27 */
[----:B------:R-:W-:Y:S01]  /*8e40*/  ISETP.GE.AND P4, PT, R5, RZ, PT ;  /* 0x000000ff0500720c */ /* 0x000fe20003f86270 */
[----:B------:R-:W-:Y:S01]  /*8e50*/  @!P5 IMAD.IADD R32, R32, 0x1, -R39 ;  /* 0x000000012020d824 */ /* 0x000fe200078e0a27 */
[----:B------:R-:W-:Y:S01]  /*8e60*/  ISETP.GT.U32.AND P5, PT, R39, R42, PT ;  /* 0x0000002a2700720c */ /* 0x000fe20003fa4070 */
[----:B------:R-:W-:-:S02]  /*8e70*/  IMAD.MOV.U32 R5, RZ, RZ, R131 ;  /* 0x000000ffff057224 */ /* 0x000fc400078e0083 */
[----:B------:R-:W-:Y:S02]  /*8e80*/  IMAD.MOV.U32 R131, RZ, RZ, R105 ;  /* 0x000000ffff837224 */ /* 0x000fe400078e0069 */
[----:B------:R-:W-:-:S04]  /*8e90*/  IMAD.MOV.U32 R105, RZ, RZ, R43 ;  /* 0x000000ffff697224 */ /* 0x000fc800078e002b */
[----:B------:R-:W-:Y:S01]  /*8ea0*/  @!P0 IMAD.MOV R105, RZ, RZ, -R105 ;  /* 0x000000ffff698224 */ /* 0x000fe200078e0a69 */
[----:B------:R-:W-:-:S03]  /*8eb0*/  ISETP.GT.U32.AND P0, PT, R39, R100, PT ;  /* 0x000000642700720c */ /* 0x000fc60003f04070 */
[--C-:B------:R-:W-:Y:S01]  /*8ec0*/  @!P5 IMAD.IADD R42, R42, 0x1, -R39.reuse ;  /* 0x000000012a2ad824 */ /* 0x100fe200078e0a27 */
[----:B------:R-:W-:Y:S01]  /*8ed0*/  ISETP.GT.U32.AND P5, PT, R39, R96, PT ;  /* 0x000000602700720c */ /* 0x000fe20003fa4070 */
[----:B------:R-:W-:Y:S08]  /*8ee0*/  STL [R1+0xb9c], R105 ;  /* 0x000b9c6901007387 */ /* 0x000ff00000100800 */
[--C-:B------:R-:W-:Y:S01]  /*8ef0*/  @!P0 IMAD.IADD R100, R100, 0x1, -R39.reuse ;  /* 0x0000000164648824 */ /* 0x100fe200078e0a27 */
[----:B------:R-:W-:Y:S03]  /*8f00*/  STL [R1+0x8d4], R2 ;  /* 0x0008d40201007387 */ /* 0x000fe60000100800 */
[----:B------:R-:W-:-:S02]  /*8f10*/  @!P5 IMAD.IADD R96, R96, 0x1, -R39 ;  /* 0x000000016060d824 */ /* 0x000fc400078e0a27 */
[----:B--2---:R-:W-:Y:S02]  /*8f20*/  IMAD.MOV.U32 R124, RZ, RZ, R129 ;  /* 0x000000ffff7c7224 */ /* 0x004fe400078e0081 */
[----:B------:R-:W-:Y:S02]  /*8f30*/  IMAD.MOV.U32 R129, RZ, RZ, R103 ;  /* 0x000000ffff817224 */ /* 0x000fe400078e0067 */
[----:B------:R-:W-:Y:S02]  /*8f40*/  IMAD.MOV.U32 R103, RZ, RZ, R47 ;  /* 0x000000ffff677224 */ /* 0x000fe400078e002f */
[----:B------:R-:W-:-:S04]  /*8f50*/  IMAD.MOV.U32 R47, RZ, RZ, R44 ;  /* 0x000000ffff2f7224 */ /* 0x000fc800078e002c */
[----:B------:R-:W-:Y:S01]  /*8f60*/  @!P2 IMAD.MOV R47, RZ, RZ, -R47 ;  /* 0x000000ffff2fa224 */ /* 0x000fe200078e0a2f */
[----:B------:R-:W-:Y:S01]  /*8f70*/  ISETP.GT.U32.AND P2, PT, R39, R33, PT ;  /* 0x000000212700720c */ /* 0x000fe20003f44070 */
[----:B------:R-:W-:-:S12]  /*8f80*/  IMAD.MOV.U32 R120, RZ, RZ, R124 ;  /* 0x000000ffff787224 */ /* 0x000fd800078e007c */
[----:B------:R-:W-:Y:S01]  /*8f90*/  @!P2 IMAD.IADD R33, R33, 0x1, -R39 ;  /* 0x000000012121a824 */ /* 0x000fe200078e0a27 */
[----:B------:R-:W-:Y:S01]  /*8fa0*/  ISETP.GE.AND P2, PT, R5, RZ, PT ;  /* 0x000000ff0500720c */ /* 0x000fe20003f46270 */
[----:B------:R-:W-:Y:S02]  /*8fb0*/  IMAD.MOV.U32 R5, RZ, RZ, R120 ;  /* 0x000000ffff057224 */ /* 0x000fe400078e0078 */
[----:B------:R-:W-:Y:S02]  /*8fc0*/  IMAD.MOV.U32 R120, RZ, RZ, R121 ;  /* 0x000000ffff787224 */ /* 0x000fe400078e0079 */
[----:B------:R-:W-:Y:S01]  /*8fd0*/  IMAD.MOV.U32 R121, RZ, RZ, R122 ;  /* 0x000000ffff797224 */ /* 0x000fe200078e007a */
[----:B------:R-:W-:Y:S01]  /*8fe0*/  ISETP.GE.AND P0, PT, R5, RZ, PT ;  /* 0x000000ff0500720c */ /* 0x000fe20003f06270 */
[----:B------:R-:W-:Y:S02]  /*8ff0*/  IMAD.MOV.U32 R122, RZ, RZ, R127 ;  /* 0x000000ffff7a7224 */ /* 0x000fe400078e007f */
[----:B------:R-:W-:-:S02]  /*9000*/  IMAD.MOV.U32 R5, RZ, RZ, R120 ;  /* 0x000000ffff057224 */ /* 0x000fc400078e0078 */
[----:B------:R-:W-:Y:S02]  /*9010*/  IMAD.MOV.U32 R120, RZ, RZ, R121 ;  /* 0x000000ffff787224 */ /* 0x000fe400078e0079 */
[----:B------:R-:W-:Y:S01]  /*9020*/  IMAD.MOV.U32 R121, RZ, RZ, R122 ;  /* 0x000000ffff797224 */ /* 0x000fe200078e007a */
[----:B------:R-:W-:Y:S01]  /*9030*/  ISETP.GE.AND P5, PT, R5, RZ, PT ;  /* 0x000000ff0500720c */ /* 0x000fe20003fa6270 */
[----:B------:R-:W-:Y:S01]  /*9040*/  IMAD.MOV.U32 R5, RZ, RZ, R120 ;  /* 0x000000ffff057224 */ /* 0x000fe200078e0078 */
[----:B------:R-:W2:Y:S01]  /*9050*/  LDL R122, [R1+0x934] ;  /* 0x00093400017a7983 */ /* 0x000ea20000100800 */
[----:B------:R-:W-:-:S03]  /*9060*/  IMAD.MOV.U32 R120, RZ, RZ, R121 ;  /* 0x000000ffff787224 */ /* 0x000fc600078e0079 */
[----:B------:R-:W3:Y:S01]  /*9070*/  LDL R121, [R1+0x930] ;  /* 0x0009300001797983 */ /* 0x000ee20000100800 */
[----:B------:R-:W-:Y:S01]  /*9080*/  IABS R31, R4 ;  /* 0x00000004001f7213 */ /* 0x000fe20000000000 */
[----:B------:R-:W-:-:S04]  /*9090*/  IMAD.MOV.U32 R124, RZ, RZ, R129 ;  /* 0x000000ffff7c7224 */ /* 0x000fc800078e0081 */
[----:B------:R-:W-:Y:S01]  /*90a0*/  IMAD.HI.U32 R28, R40, R31, RZ ;  /* 0x0000001f281c7227 */ /* 0x000fe200078e00ff */
[----:B------:R-:W-:-:S03]  /*90b0*/  ISETP.GE.AND P6, PT, R0, RZ, PT ;  /* 0x000000ff0000720c */ /* 0x000fc60003fc6270 */
[----:B------:R-:W-:Y:S02]  /*90c0*/  IMAD.MOV.U32 R129, RZ, RZ, R102 ;  /* 0x000000ffff817224 */ /* 0x000fe400078e0066 */
[----:B------:R-:W-:Y:S02]  /*90d0*/  IMAD.MOV R28, RZ, RZ, -R28 ;  /* 0x000000ffff1c7224 */ /* 0x000fe400078e0a1c */
[----:B------:R-:W-:Y:S02]  /*90e0*/  IMAD.MOV.U32 R102, RZ, RZ, R46 ;  /* 0x000000ffff667224 */ /* 0x000fe400078e002e */
[----:B------:R-:W-:-:S04]  /*90f0*/  IMAD.HI.U32 R101, R40, R30, RZ ;  /* 0x0000001e28657227 */ /* 0x000fc800078e00ff */
[C---:B------:R-:W-:Y:S02]  /*9100*/  IMAD R31, R39.reuse, R28, R31 ;  /* 0x0000001c271f7224 */ /* 0x040fe400078e021f */
[----:B------:R-:W-:Y:S01]  /*9110*/  @!P3 IMAD.MOV R102, RZ, RZ, -R102 ;  /* 0x000000ffff66b224 */ /* 0x000fe200078e0a66 */
[----:B------:R-:W-:Y:S01]  /*9120*/  ISETP.GT.U32.AND P3, PT, R39, R41, PT ;  /* 0x000000292700720c */ /* 0x000fe20003f64070 */
[----:B------:R-:W-:Y:S02]  /*9130*/  IMAD.MOV R28, RZ, RZ, -R101 ;  /* 0x000000ffff1c7224 */ /* 0x000fe400078e0a65 */
[----:B------:R-:W-:-:S04]  /*9140*/  IMAD.MOV.U32 R101, RZ, RZ, R45 ;  /* 0x000000ffff657224 */ /* 0x000fc800078e002d */
[----:B------:R-:W-:Y:S01]  /*9150*/  @!P4 IMAD.MOV R101, RZ, RZ, -R101 ;  /* 0x000000ffff65c224 */ /* 0x000fe200078e0a65 */
[C---:B------:R-:W-:Y:S01]  /*9160*/  ISETP.GT.U32.AND P4, PT, R39.reuse, R34, PT ;  /* 0x000000222700720c */ /* 0x040fe20003f84070 */
[----:B------:R-:W-:Y:S01]  /*9170*/  @!P6 IMAD.MOV R103, RZ, RZ, -R103 ;  /* 0x000000ffff67e224 */ /* 0x000fe200078e0a67 */
[----:B------:R-:W-:-:S03]  /*9180*/  ISETP.GT.U32.AND P6, PT, R39, R32, PT ;  /* 0x000000202700720c */ /* 0x000fc60003fc4070 */
[----:B------:R-:W-:Y:S01]  /*9190*/  @!P3 IMAD.IADD R41, R41, 0x1, -R39 ;  /* 0x000000012929b824 */ /* 0x000fe200078e0a27 */
[----:B------:R-:W-:-:S07]  /*91a0*/  ISETP.GT.U32.AND P3, PT, R39, R92, PT ;  /* 0x0000005c2700720c */ /* 0x000fce0003f64070 */
[--C-:B------:R-:W-:Y:S01]  /*91b0*/  @!P4 IMAD.IADD R34, R34, 0x1, -R39.reuse ;  /* 0x000000012222c824 */ /* 0x100fe200078e0a27 */
[C---:B------:R-:W-:Y:S01]  /*91c0*/  ISETP.GT.U32.AND P4, PT, R39.reuse, R88, PT ;  /* 0x000000582700720c */ /* 0x040fe20003f84070 */
[----:B------:R-:W-:Y:S01]  /*91d0*/  @!P6 IMAD.IADD R32, R32, 0x1, -R39 ;  /* 0x000000012020e824 */ /* 0x000fe200078e0a27 */
[----:B------:R-:W-:-:S03]  /*91e0*/  ISETP.GT.U32.AND P6, PT, R39, R84, PT ;  /* 0x000000542700720c */ /* 0x000fc60003fc4070 */
[----:B------:R-:W-:Y:S01]  /*91f0*/  @!P3 IMAD.IADD R92, R92, 0x1, -R39 ;  /* 0x000000015c5cb824 */ /* 0x000fe200078e0a27 */
[----:B------:R-:W-:Y:S01]  /*9200*/  ISETP.GE.AND P3, PT, R5, RZ, PT ;  /* 0x000000ff0500720c */ /* 0x000fe20003f66270 */
[----:B------:R-:W-:Y:S02]  /*9210*/  IMAD.MOV.U32 R5, RZ, RZ, R120 ;  /* 0x000000ffff057224 */ /* 0x000fe400078e0078 */
[----:B------:R-:W-:-:S04]  /*9220*/  IMAD.MOV.U32 R46, RZ, RZ, R42 ;  /* 0x000000ffff2e7224 */ /* 0x000fc800078e002a */
[--C-:B------:R-:W-:Y:S01]  /*9230*/  @!P4 IMAD.IADD R88, R88, 0x1, -R39.reuse ;  /* 0x000000015858c824 */ /* 0x100fe200078e0a27 */
[----:B------:R-:W-:Y:S01]  /*9240*/  ISETP.GE.AND P4, PT, R5, RZ, PT ;  /* 0x000000ff0500720c */ /* 0x000fe20003f86270 */
[----:B------:R-:W-:Y:S02]  /*9250*/  @!P6 IMAD.IADD R84, R84, 0x1, -R39 ;  /* 0x000000015454e824 */ /* 0x000fe400078e0a27 */
[----:B------:R-:W-:Y:S01]  /*9260*/  @!P2 IMAD.MOV R46, RZ, RZ, -R46 ;  /* 0x000000ffff2ea224 */ /* 0x000fe200078e0a2e */
[C---:B------:R-:W-:Y:S01]  /*9270*/  ISETP.GT.U32.AND P2, PT, R39.reuse, R100, PT ;  /* 0x000000642700720c */ /* 0x040fe20003f44070 */
[----:B------:R-:W-:Y:S01]  /*9280*/  IMAD.MOV.U32 R5, RZ, RZ, R104 ;  /* 0x000000ffff057224 */ /* 0x000fe200078e0068 */
[----:B------:R-:W-:Y:S01]  /*9290*/  ISETP.GT.U32.AND P6, PT, R39, R84, PT ;  /* 0x000000542700720c */ /* 0x000fe20003fc4070 */
[----:B------:R-:W-:-:S06]  /*92a0*/  IMAD.MOV.U32 R104, RZ, RZ, R32 ;  /* 0x000000ffff687224 */ /* 0x000fcc00078e0020 */
[----:B------:R-:W-:Y:S01]  /*92b0*/  @!P4 IMAD.MOV R104, RZ, RZ, -R104 ;  /* 0x000000ffff68c224 */ /* 0x000fe200078e0a68 */
[C---:B------:R-:W-:Y:S01]  /*92c0*/  ISETP.GT.U32.AND P4, PT, R39.reuse, R80, PT ;  /* 0x000000502700720c */ /* 0x040fe20003f84070 */
[----:B------:R-:W-:Y:S02]  /*92d0*/  IMAD.MOV.U32 R120, RZ, RZ, R143 ;  /* 0x000000ffff787224 */ /* 0x000fe400078e008f */
[--C-:B------:R-:W-:Y:S01]  /*92e0*/  @!P2 IMAD.IADD R100, R100, 0x1, -R39.reuse ;  /* 0x000000016464a824 */ /* 0x100fe200078e0a27 */
[----:B------:R-:W-:Y:S01]  /*92f0*/  ISETP.GT.U32.AND P2, PT, R39, R76, PT ;  /* 0x0000004c2700720c */ /* 0x000fe20003f44070 */
[----:B------:R-:W-:Y:S01]  /*9300*/  @!P6 IMAD.IADD R84, R84, 0x1, -R39 ;  /* 0x000000015454e824 */ /* 0x000fe200078e0a27 */
[----:B------:R-:W-:Y:S01]  /*9310*/  ISETP.GE.AND P6, PT, R5, RZ, PT ;  /* 0x000000ff0500720c */ /* 0x000fe20003fc6270 */
[----:B------:R-:W-:Y:S01]  /*9320*/  IMAD.MOV.U32 R5, RZ, RZ, R120 ;  /* 0x000000ffff057224 */ /* 0x000fe200078e0078 */
[----:B------:R-:W4:Y:S01]  /*9330*/  LDL R143, [R1+0x928] ;  /* 0x00092800018f7983 */ /* 0x000f220000100800 */
[----:B------:R-:W-:-:S02]  /*9340*/  IMAD.MOV.U32 R127, RZ, RZ, R133 ;  /* 0x000000ffff7f7224 */ /* 0x000fc400078e0085 */
[----:B------:R-:W-:Y:S02]  /*9350*/  IMAD.MOV.U32 R133, RZ, RZ, R136 ;  /* 0x000000ffff857224 */ /* 0x000fe400078e0088 */
[----:B------:R-:W-:Y:S01]  /*9360*/  @!P4 IMAD.IADD R80, R80, 0x1, -R39 ;  /* 0x000000015050c824 */ /* 0x000fe200078e0a27 */
[----:B------:R-:W-:Y:S01]  /*9370*/  ISETP.GE.AND P4, PT, R5, RZ, PT ;  /* 0x000000ff0500720c */ /* 0x000fe20003f86270 */
[----:B------:R-:W-:Y:S02]  /*9380*/  IMAD.MOV.U32 R136, RZ, RZ, R140 ;  /* 0x000000ffff887224 */ /* 0x000fe400078e008c */
[----:B------:R-:W-:Y:S02]  /*9390*/  IMAD.MOV.U32 R140, RZ, RZ, R141 ;  /* 0x000000ffff8c7224 */ /* 0x000fe400078e008d */
[----:B------:R-:W-:Y:S02]  /*93a0*/  IMAD.MOV.U32 R141, RZ, RZ, R147 ;  /* 0x000000ffff8d7224 */ /* 0x000fe400078e0093 */
[----:B------:R-:W-:-:S02]  /*93b0*/  IMAD.MOV.U32 R147, RZ, RZ, R148 ;  /* 0x000000ffff937224 */ /* 0x000fc400078e0094 */
[----:B------:R-:W-:Y:S02]  /*93c0*/  IMAD.MOV.U32 R148, RZ, RZ, R153 ;  /* 0x000000ffff947224 */ /* 0x000fe400078e0099 */
[----:B------:R-:W-:Y:S02]  /*93d0*/  IMAD.MOV.U32 R153, RZ, RZ, R154 ;  /* 0x000000ffff997224 */ /* 0x000fe400078e009a */
[----:B------:R-:W-:Y:S02]  /*93e0*/  @!P2 IMAD.IADD R76, R76, 0x1, -R39 ;  /* 0x000000014c4ca824 */ /* 0x000fe400078e0a27 */
[----:B------:R-:W-:Y:S02]  /*93f0*/  IMAD.MOV.U32 R154, RZ, RZ, R159 ;  /* 0x000000ffff9a7224 */ /* 0x000fe400078e009f */
[----:B------:R-:W4:Y:S04]  /*9400*/  LDL R159, [R1+0x954] ;  /* 0x00095400019f7983 */ /* 0x000f280000100800 */
[----:B------:R-:W-:Y:S01]  /*9410*/  STL [R1+0xba0], R104 ;  /* 0x000ba06801007387 */ /* 0x000fe20000100800 */
[----:B---3--:R-:W-:-:S02]  /*9420*/  IMAD.MOV.U32 R120, RZ, RZ, R121 ;  /* 0x000000ffff787224 */ /* 0x008fc400078e0079 */
[----:B--2---:R-:W-:Y:S02]  /*9430*/  IMAD.MOV.U32 R121, RZ, RZ, R122 ;  /* 0x000000ffff797224 */ /* 0x004fe400078e007a */
[----:B------:R-:W-:Y:S02]  /*9440*/  IMAD.MOV.U32 R122, RZ, RZ, R124 ;  /* 0x000000ffff7a7224 */ /* 0x000fe400078e007c */
[----:B------:R-:W-:Y:S02]  /*9450*/  IMAD.MOV.U32 R124, RZ, RZ, R128 ;  /* 0x000000ffff7c7224 */ /* 0x000fe400078e0080 */
[----:B------:R-:W-:Y:S02]  /*9460*/  IMAD.MOV.U32 R128, RZ, RZ, R134 ;  /* 0x000000ffff807224 */ /* 0x000fe400078e0086 */
[----:B------:R-:W-:Y:S02]  /*9470*/  IMAD.MOV.U32 R134, RZ, RZ, R142 ;  /* 0x000000ffff867224 */ /* 0x000fe400078e008e */
[----:B------:R-:W-:Y:S01]  /*9480*/  IMAD.MOV.U32 R5, RZ, RZ, R120 ;  /* 0x000000ffff057224 */ /* 0x000fe200078e0078 */
[----:B------:R-:W2:Y:S01]  /*9490*/  LDL R142, [R1+0x990] ;  /* 0x00099000018e7983 */ /* 0x000ea20000100800 */
[----:B------:R-:W-:-:S02]  /*94a0*/  IMAD.MOV.U32 R120, RZ, RZ, R121 ;  /* 0x000000ffff787224 */ /* 0x000fc400078e0079 */
[----:B------:R-:W-:Y:S02]  /*94b0*/  IMAD.MOV.U32 R121, RZ, RZ, R122 ;  /* 0x000000ffff797224 */ /* 0x000fe400078e007a */
[----:B------:R-:W-:Y:S02]  /*94c0*/  IMAD.MOV.U32 R122, RZ, RZ, R128 ;  /* 0x000000ffff7a7224 */ /* 0x000fe400078e0080 */
[----:B------:R-:W-:Y:S01]  /*94d0*/  IMAD.MOV.U32 R128, RZ, RZ, R134 ;  /* 0x000000ffff807224 */ /* 0x000fe200078e0086 */
[----:B------:R-:W-:Y:S01]  /*94e0*/  ISETP.GE.AND P2, PT, R5, RZ, PT ;  /* 0x000000ff0500720c */ /* 0x000fe20003f46270 */
[----:B------:R-:W-:Y:S02]  /*94f0*/  IMAD.MOV.U32 R5, RZ, RZ, R120 ;  /* 0x000000ffff057224 */ /* 0x000fe400078e0078 */
[----:B------:R-:W-:Y:S02]  /*9500*/  IMAD.MOV.U32 R120, RZ, RZ, R121 ;  /* 0x000000ffff787224 */ /* 0x000fe400078e0079 */
[----:B------:R-:W-:-:S02]  /*9510*/  IMAD.MOV.U32 R121, RZ, RZ, R128 ;  /* 0x000000ffff797224 */ /* 0x000fc400078e0080 */
[----:B------:R-:W3:Y:S01]  /*9520*/  LDL R128, [R1+0x964] ;  /* 0x0009640001807983 */ /* 0x000ee20000100800 */
[----:B------:R-:W-:Y:S02]  /*9530*/  IMAD.MOV.U32 R45, RZ, RZ, R41 ;  /* 0x000000ffff2d7224 */ /* 0x000fe400078e0029 */
[C---:B------:R-:W-:Y:S01]  /*9540*/  IMAD R30, R39.reuse, R28, R30 ;  /* 0x0000001c271e7224 */ /* 0x040fe200078e021e */
[----:B------:R-:W-:Y:S01]  /*9550*/  IABS R28, R2 ;  /* 0x00000002001c7213 */ /* 0x000fe20000000000 */
[----:B------:R-:W-:Y:S01]  /*9560*/  @!P0 IMAD.MOV R45, RZ, RZ, -R45 ;  /* 0x000000ffff2d8224 */ /* 0x000fe200078e0a2d */
[----:B------:R-:W-:Y:S01]  /*9570*/  ISETP.GT.U32.AND P0, PT, R39, R96, PT ;  /* 0x000000602700720c */ /* 0x000fe20003f04070 */
[----:B------:R-:W-:Y:S02]  /*9580*/  IMAD.MOV.U32 R44, RZ, RZ, R34 ;  /* 0x000000ffff2c7224 */ /* 0x000fe400078e0022 */
[----:B------:R-:W-:-:S04]  /*9590*/  IMAD.HI.U32 R43, R40, R28, RZ ;  /* 0x0000001c282b7227 */ /* 0x000fc800078e00ff */
[----:B------:R-:W-:Y:S01]  /*95a0*/  @!P5 IMAD.MOV R44, RZ, RZ, -R44 ;  /* 0x000000ffff2cd224 */ /* 0x000fe200078e0a2c */
[C---:B------:R-:W-:Y:S01]  /*95b0*/  ISETP.GT.U32.AND P5, PT, R39.reuse, R92, PT ;  /* 0x0000005c2700720c */ /* 0x040fe20003fa4070 */
[----:B------:R-:W-:Y:S02]  /*95c0*/  IMAD.MOV R42, RZ, RZ, -R43 ;  /* 0x000000ffff2a7224 */ /* 0x000fe400078e0a2b */
[----:B------:R-:W-:Y:S02]  /*95d0*/  IMAD.MOV.U32 R43, RZ, RZ, R33 ;  /* 0x000000ffff2b7224 */ /* 0x000fe400078e0021 */
[----:B------:R-:W-:Y:S02]  /*95e0*/  @!P0 IMAD.IADD R96, R96, 0x1, -R39 ;  /* 0x0000000160608824 */ /* 0x000fe400078e0a27 */
[----:B------:R-:W-:Y:S01]  /*95f0*/  @!P3 IMAD.MOV R43, RZ, RZ, -R43 ;  /* 0x000000ffff2bb224 */ /* 0x000fe200078e0a2b */
[C---:B------:R-:W-:Y:S02]  /*9600*/  ISETP.GT.U32.AND P3, PT, R39.reuse, R88, PT ;  /* 0x000000582700720c */ /* 0x040fe40003f64070 */
[----:B------:R-:W-:-:S03]  /*9610*/  ISETP.GT.U32.AND P0, PT, R39, R72, PT ;  /* 0x000000482700720c */ /* 0x000fc60003f04070 */
[----:B------:R-:W-:Y:S01]  /*9620*/  @!P5 IMAD.IADD R92, R92, 0x1, -R39 ;  /* 0x000000015c5cd824 */ /* 0x000fe200078e0a27 */
[----:B------:R-:W-:-:S07]  /*9630*/  ISETP.GT.U32.AND P5, PT, R39, R68, PT ;  /* 0x000000442700720c */ /* 0x000fce0003fa4070 */
[--C-:B------:R-:W-:Y:S01]  /*9640*/  @!P3 IMAD.IADD R88, R88, 0x1, -R39.reuse ;  /* 0x000000015858b824 */ /* 0x100fe200078e0a27 */
[----:B------:R-:W-:Y:S01]  /*9650*/  ISETP.GT.U32.AND P3, PT, R39, R64, PT ;  /* 0x000000402700720c */ /* 0x000fe20003f64070 */
[--C-:B------:R-:W-:Y:S01]  /*9660*/  @!P0 IMAD.IADD R72, R72, 0x1, -R39.reuse ;  /* 0x0000000148488824 */ /* 0x100fe200078e0a27 */
[----:B------:R-:W-:Y:S01]  /*9670*/  ISETP.GE.AND P0, PT, R5, RZ, PT ;  /* 0x000000ff0500720c */ /* 0x000fe20003f06270 */
[----:B------:R-:W-:Y:S02]  /*9680*/  IMAD.MOV.U32 R5, RZ, RZ, R120 ;  /* 0x000000ffff057224 */ /* 0x000fe400078e0078 */
[----:B------:R-:W-:-:S03]  /*9690*/  @!P5 IMAD.IADD R68, R68, 0x1, -R39 ;  /* 0x000000014444d824 */ /* 0x000fc600078e0a27 */
[----:B------:R-:W-:-:S05]  /*96a0*/  ISETP.GE.AND P5, PT, R5, RZ, PT ;  /* 0x000000ff0500720c */ /* 0x000fca0003fa6270 */
[--C-:B------:R-:W-:Y:S01]  /*96b0*/  @!P3 IMAD.IADD R64, R64, 0x1, -R39.reuse ;  /* 0x000000014040b824 */ /* 0x100fe200078e0a27 */
[C---:B------:R-:W-:Y:S01]  /*96c0*/  ISETP.GT.U32.AND P3, PT, R39.reuse, R80, PT ;  /* 0x000000502700720c */ /* 0x040fe20003f64070 */
[----:B------:R-:W-:Y:S01]  /*96d0*/  @!P0 IMAD.MOV R88, RZ, RZ, -R88 ;  /* 0x000000ffff588224 */ /* 0x000fe200078e0a58 */
[C---:B------:R-:W-:Y:S01]  /*96e0*/  ISETP.GT.U32.AND P0, PT, R39.reuse, R68, PT ;  /* 0x000000442700720c */ /* 0x040fe20003f04070 */
[----:B------:R-:W-:Y:S01]  /*96f0*/  @!P4 IMAD.MOV R96, RZ, RZ, -R96 ;  /* 0x000000ffff60c224 */ /* 0x000fe200078e0a60 */
[C---:B------:R-:W-:Y:S01]  /*9700*/  ISETP.GT.U32.AND P4, PT, R39.reuse, R76, PT ;  /* 0x0000004c2700720c */ /* 0x040fe20003f84070 */
[----:B------:R-:W-:Y:S02]  /*9710*/  VIADD R5, R0, 0x14 ;  /* 0x0000001400057836 */ /* 0x000fe40000000000 */
[----:B------:R-:W-:Y:S01]  /*9720*/  @!P5 IMAD.MOV R84, RZ, RZ, -R84 ;  /* 0x000000ffff54d224 */ /* 0x000fe200078e0a54 */
[C---:B------:R-:W-:Y:S01]  /*9730*/  ISETP.GT.U32.AND P5, PT, R39.reuse, R60, PT ;  /* 0x0000003c2700720c */ /* 0x040fe20003fa4070 */
[C---:B------:R-:W-:Y:S01]  /*9740*/  IMAD R28, R39.reuse, R42, R28 ;  /* 0x0000002a271c7224 */ /* 0x040fe200078e021c */
[----:B------:R-:W-:Y:S01]  /*9750*/  IABS R42, R5 ;  /* 0x00000005002a7213 */ /* 0x000fe20000000000 */
[----:B------:R-:W-:Y:S01]  /*9760*/  @!P2 IMAD.MOV R92, RZ, RZ, -R92 ;  /* 0x000000ffff5ca224 */ /* 0x000fe200078e0a5c */
[C---:B------:R-:W-:Y:S01]  /*9770*/  ISETP.GT.U32.AND P2, PT, R39.reuse, R72, PT ;  /* 0x000000482700720c */ /* 0x040fe20003f44070 */
[--C-:B------:R-:W-:Y:S01]  /*9780*/  @!P3 IMAD.IADD R80, R80, 0x1, -R39.reuse ;  /* 0x000000015050b824 */ /* 0x100fe200078e0a27 */
[----:B------:R-:W-:Y:S01]  /*9790*/  ISETP.GT.U32.AND P3, PT, R39, R56, PT ;  /* 0x000000382700720c */ /* 0x000fe20003f64070 */
[----:B------:R-:W-:-:S02]  /*97a0*/  @!P0 IMAD.IADD R68, R68, 0x1, -R39 ;  /* 0x0000000144448824 */ /* 0x000fc400078e0a27 */
[----:B------:R-:W-:Y:S01]  /*97b0*/  @!P4 IMAD.IADD R76, R76, 0x1, -R39 ;  /* 0x000000014c4cc824 */ /* 0x000fe200078e0a27 */
[----:B------:R-:W-:-:S03]  /*97c0*/  ISETP.GT.U32.AND P4, PT, R39, R53, PT ;  /* 0x000000352700720c */ /* 0x000fc60003f84070 */
[----:B------:R-:W-:-:S04]  /*97d0*/  @!P5 IMAD.IADD R60, R60, 0x1, -R39 ;  /* 0x000000013c3cd824 */ /* 0x000fc800078e0a27 */
[--C-:B------:R-:W-:Y:S01]  /*97e0*/  @!P2 IMAD.IADD R72, R72, 0x1, -R39.reuse ;  /* 0x000000014848a824 */ /* 0x100fe200078e0a27 */
[----:B------:R-:W-:Y:S01]  /*97f0*/  ISETP.GT.U32.AND P2, PT, R39, R50, PT ;  /* 0x000000322700720c */ /* 0x000fe20003f44070 */
[----:B------:R-:W-:-:S04]  /*9800*/  @!P3 IMAD.IADD R56, R56, 0x1, -R39 ;  /* 0x000000013838b824 */ /* 0x000fc800078e0a27 */
[----:B------:R-:W-:-:S08]  /*9810*/  @!P4 IMAD.IADD R53, R53, 0x1, -R39 ;  /* 0x000000013535c824 */ /* 0x000fd000078e0a27 */
[----:B------:R-:W-:Y:S02]  /*9820*/  @!P2 IMAD.IADD R50, R50, 0x1, -R39 ;  /* 0x000000013232a824 */ /* 0x000fe400078e0a27 */
[----:B--2---:R-:W-:Y:S02]  /*9830*/  IMAD.MOV.U32 R134, RZ, RZ, R142 ;  /* 0x000000ffff867224 */ /* 0x004fe400078e008e */
[----:B----4-:R-:W-:Y:S02]  /*9840*/  IMAD.MOV.U32 R142, RZ, RZ, R143 ;  /* 0x000000ffff8e7224 */ /* 0x010fe400078e008f */
[----:B------:R-:W-:Y:S02]  /*9850*/  IMAD.MOV.U32 R143, RZ, RZ, R144 ;  /* 0x000000ffff8f7224 */ /* 0x000fe400078e0090 */
[----:B------:R-:W2:Y:S01]  /*9860*/  LDL R144, [R1+0x950] ;  /* 0x0009500001907983 */ /* 0x000ea20000100800 */
[----:B---3--:R-:W-:-:S03]  /*9870*/  IMAD.MOV.U32 R120, RZ, RZ, R128 ;  /* 0x000000ffff787224 */ /* 0x008fc600078e0080 */
[----:B------:R-:W3:Y:S04]  /*9880*/  LDL R128, [R1+0x938] ;  /* 0x0009380001807983 */ /* 0x000ee80000100800 */
[----:B------:R4:W-:Y:S02]  /*9890*/  STL [R1+0x8c4], R5 ;  /* 0x0008c40501007387 */ /* 0x0009e40000100800 */
[----:B----4-:R-:W-:Y:S02]  /*98a0*/  IMAD.MOV.U32 R5, RZ, RZ, R120 ;  /* 0x000000ffff057224 */ /* 0x010fe400078e0078 */
[----:B------:R-:W-:Y:S02]  /*98b0*/  IMAD.MOV.U32 R120, RZ, RZ, R121 ;  /* 0x000000ffff787224 */ /* 0x000fe400078e0079 */
[----:B------:R-:W-:Y:S01]  /*98c0*/  IMAD.MOV.U32 R121, RZ, RZ, R124 ;  /* 0x000000ffff797224 */ /* 0x000fe200078e007c */
[----:B------:R-:W-:Y:S01]  /*98d0*/  ISETP.GE.AND P0, PT, R5, RZ, PT ;  /* 0x000000ff0500720c */ /* 0x000fe20003f06270 */
[----:B------:R-:W-:-:S02]  /*98e0*/  IMAD.MOV.U32 R124, RZ, RZ, R133 ;  /* 0x000000ffff7c7224 */ /* 0x000fc400078e0085 */
[----:B------:R-:W-:Y:S02]  /*98f0*/  IMAD.MOV.U32 R5, RZ, RZ, R120 ;  /* 0x000000ffff057224 */ /* 0x000fe400078e0078 */
[----:B------:R-:W-:Y:S02]  /*9900*/  IMAD.MOV.U32 R133, RZ, RZ, R140 ;  /* 0x000000ffff857224 */ /* 0x000fe400078e008c */
[----:B------:R-:W-:Y:S01]  /*9910*/  IMAD.MOV.U32 R120, RZ, RZ, R121 ;  /* 0x000000ffff787224 */ /* 0x000fe200078e0079 */
[----:B------:R-:W-:Y:S01]  /*9920*/  ISETP.GE.AND P5, PT, R5, RZ, PT ;  /* 0x000000ff0500720c */ /* 0x000fe20003fa6270 */
[----:B------:R-:W-:Y:S02]  /*9930*/  IMAD.MOV.U32 R121, RZ, RZ, R124 ;  /* 0x000000ffff797224 */ /* 0x000fe400078e007c */
[----:B------:R-:W-:Y:S02]  /*9940*/  IMAD.MOV.U32 R124, RZ, RZ, R133 ;  /* 0x000000ffff7c7224 */ /* 0x000fe400078e0085 */
[----:B------:R-:W-:Y:S01]  /*9950*/  IMAD.MOV.U32 R5, RZ, RZ, R120 ;  /* 0x000000ffff057224 */ /* 0x000fe200078e0078 */
[----:B------:R-:W4:Y:S01]  /*9960*/  LDL R133, [R1+0x9b0] ;  /* 0x0009b00001857983 */ /* 0x000f220000100800 */
[----:B------:R-:W-:-:S02]  /*9970*/  IMAD.MOV.U32 R120, RZ, RZ, R121 ;  /* 0x000000ffff787224 */ /* 0x000fc400078e0079 */
[----:B------:R-:W-:Y:S01]  /*9980*/  IMAD.MOV.U32 R121, RZ, RZ, R124 ;  /* 0x000000ffff797224 */ /* 0x000fe200078e007c */
[----:B------:R-:W-:Y:S01]  /*9990*/  ISETP.GE.AND P3, PT, R5, RZ, PT ;  /* 0x000000ff0500720c */ /* 0x000fe20003f66270 */
[----:B------:R-:W-:Y:S01]  /*99a0*/  IMAD.MOV.U32 R5, RZ, RZ, R120 ;  /* 0x000000ffff057224 */ /* 0x000fe200078e0078 */
[----:B------:R-:W2:Y:S01]  /*99b0*/  LDL R124, [R1+0x95c] ;  /* 0x00095c00017c7983 */ /* 0x000ea20000100800 */
[----:B------:R-:W-:-:S03]  /*99c0*/  IMAD.MOV.U32 R120, RZ, RZ, R121 ;  /* 0x000000ffff787224 */ /* 0x000fc600078e0079 */
[----:B------:R-:W-:Y:S01]  /*99d0*/  ISETP.GE.AND P4, PT, R5, RZ, PT ;  /* 0x000000ff0500720c */ /* 0x000fe20003f86270 */
[----:B------:R-:W-:Y:S01]  /*99e0*/  IMAD.MOV.U32 R5, RZ, RZ, R120 ;  /* 0x000000ffff057224 */ /* 0x000fe200078e0078 */
[----:B------:R-:W2:Y:S04]  /*99f0*/  LDL R121, [R1+0x978] ;  /* 0x0009780001797983 */ /* 0x000ea80000100800 */
[----:B------:R-:W-:Y:S02]  /*9a00*/  ISETP.GE.AND P2, PT, R5, RZ, PT ;  /* 0x000000ff0500720c */ /* 0x000fe40003f46270 */
[----:B------:R-:W2:Y:S01]  /*9a10*/  LDL R5, [R1+0x99c] ;  /* 0x00099c0001057983 */ /* 0x000ea20000100800 */
[----:B------:R-:W-:Y:S01]  /*9a20*/  @!P6 IMAD.MOV R100, RZ, RZ, -R100 ;  /* 0x000000ffff64e224 */ /* 0x000fe200078e0a64 */
[----:B------:R-:W-:-:S13]  /*9a30*/  ISETP.GT.U32.AND P6, PT, R39, R64, PT ;  /* 0x000000402700720c */ /* 0x000fda0003fc4070 */
[----:B------:R-:W-:Y:S01]  /*9a40*/  @!P6 IMAD.IADD R64, R64, 0x1, -R39 ;  /* 0x000000014040e824 */ /* 0x000fe200078e0a27 */
[C---:B------:R-:W-:Y:S01]  /*9a50*/  ISETP.GT.U32.AND P6, PT, R39.reuse, R99, PT ;  /* 0x000000632700720c */ /* 0x040fe20003fc4070 */
[----:B------:R-:W-:Y:S01]  /*9a60*/  @!P0 IMAD.MOV R80, RZ, RZ, -R80 ;  /* 0x000000ffff508224 */ /* 0x000fe200078e0a50 */
[C---:B------:R-:W-:Y:S01]  /*9a70*/  ISETP.GT.U32.AND P0, PT, R39.reuse, R60, PT ;  /* 0x0000003c2700720c */ /* 0x040fe20003f04070 */
[----:B------:R-:W-:Y:S01]  /*9a80*/  @!P5 IMAD.MOV R76, RZ, RZ, -R76 ;  /* 0x000000ffff4cd224 */ /* 0x000fe200078e0a4c */
[----:B------:R-:W-:-:S09]  /*9a90*/  ISETP.GT.U32.AND P5, PT, R39, R56, PT ;  /* 0x000000382700720c */ /* 0x000fd20003fa4070 */
[----:B------:R-:W-:-:S05]  /*9aa0*/  @!P6 IMAD.IADD R99, R99, 0x1, -R39 ;  /* 0x000000016363e824 */ /* 0x000fca00078e0a27 */
[C---:B------:R-:W-:Y:S01]  /*9ab0*/  ISETP.GT.U32.AND P6, PT, R39.reuse, R99, PT ;  /* 0x000000632700720c */ /* 0x040fe20003fc4070 */
[----:B------:R-:W-:Y:S01]  /*9ac0*/  @!P2 IMAD.MOV R64, RZ, RZ, -R64 ;  /* 0x000000ffff40a224 */ /* 0x000fe200078e0a40 */
[C---:B------:R-:W-:Y:S01]  /*9ad0*/  ISETP.GT.U32.AND P2, PT, R39.reuse, R95, PT ;  /* 0x0000005f2700720c */ /* 0x040fe20003f44070 */
[----:B------:R-:W-:Y:S02]  /*9ae0*/  IMAD.MOV.U32 R120, RZ, RZ, R137 ;  /* 0x000000ffff787224 */ /* 0x000fe400078e0089 */
[--C-:B------:R-:W-:Y:S01]  /*9af0*/  @!P0 IMAD.IADD R60, R60, 0x1, -R39.reuse ;  /* 0x000000013c3c8824 */ /* 0x100fe200078e0a27 */
[C---:B------:R-:W-:Y:S01]  /*9b00*/  ISETP.GT.U32.AND P0, PT, R39.reuse, R91, PT ;  /* 0x0000005b2700720c */ /* 0x040fe20003f04070 */
[--C-:B------:R-:W-:Y:S01]  /*9b10*/  @!P5 IMAD.IADD R56, R56, 0x1, -R39.reuse ;  /* 0x000000013838d824 */ /* 0x100fe200078e0a27 */
[----:B------:R-:W-:Y:S01]  /*9b20*/  ISETP.GT.U32.AND P5, PT, R39, R87, PT ;  /* 0x000000572700720c */ /* 0x000fe20003fa4070 */
[----:B------:R-:W-:Y:S01]  /*9b30*/  IMAD.HI.U32 R32, R40, R42, RZ ;  /* 0x0000002a28207227 */ /* 0x000fe200078e00ff */
[----:B------:R-:W3:Y:S03]  /*9b40*/  LDL R137, [R1+0x958] ;  /* 0x0009580001897983 */ /* 0x000ee60000100800 */
[----:B------:R-:W-:-:S02]  /*9b50*/  @!P6 IMAD.IADD R99, R99, 0x1, -R39 ;  /* 0x000000016363e824 */ /* 0x000fc400078e0a27 */
[--C-:B------:R-:W-:Y:S02]  /*9b60*/  @!P2 IMAD.IADD R95, R95, 0x1, -R39.reuse ;  /* 0x000000015f5fa824 */ /* 0x100fe400078e0a27 */
[----:B------:R-:W-:Y:S02]  /*9b70*/  IMAD.MOV R32, RZ, RZ, -R32 ;  /* 0x000000ffff207224 */ /* 0x000fe400078e0a20 */
[----:B------:R-:W-:Y:S02]  /*9b80*/  @!P0 IMAD.IADD R91, R91, 0x1, -R39 ;  /* 0x000000015b5b8824 */ /* 0x000fe400078e0a27 */
[----:B------:R-:W-:Y:S02]  /*9b90*/  IMAD R42, R39, R32, R42 ;  /* 0x00000020272a7224 */ /* 0x000fe400078e022a */
[----:B------:R-:W-:Y:S02]  /*9ba0*/  IMAD.MOV.U32 R140, RZ, RZ, R141 ;  /* 0x000000ffff8c7224 */ /* 0x000fe400078e008d */
[----:B------:R-:W-:-:S02]  /*9bb0*/  @!P5 IMAD.IADD R87, R87, 0x1, -R39 ;  /* 0x000000015757d824 */ /* 0x000fc400078e0a27 */
[----:B------:R-:W-:Y:S02]  /*9bc0*/  IMAD.MOV.U32 R141, RZ, RZ, R147 ;  /* 0x000000ffff8d7224 */ /* 0x000fe400078e0093 */
[----:B------:R-:W3:Y:S04]  /*9bd0*/  LDL R147, [R1+0x9a4] ;  /* 0x0009a40001937983 */ /* 0x000ee80000100800 */
[----:B------:R-:W-:Y:S01]  /*9be0*/  STL [R1+0xbf0], R42 ;  /* 0x000bf02a01007387 */ /* 0x000fe20000100800 */
[----:B--2---:R-:W-:Y:S01]  /*9bf0*/  ISETP.GE.AND P6, PT, R5, RZ, PT ;  /* 0x000000ff0500720c */ /* 0x004fe20003fc6270 */
[----:B------:R-:W-:Y:S02]  /*9c00*/  IMAD.MOV.U32 R5, RZ, RZ, R120 ;  /* 0x000000ffff057224 */ /* 0x000fe400078e0078 */
[----:B------:R-:W-:-:S02]  /*9c10*/  IMAD.MOV.U32 R120, RZ, RZ, R121 ;  /* 0x000000ffff787224 */ /* 0x000fc400078e0079 */
[----:B------:R-:W-:Y:S01]  /*9c20*/  IMAD.MOV.U32 R121, RZ, RZ, R122 ;  /* 0x000000ffff797224 */ /* 0x000fe200078e007a */
[----:B------:R-:W-:Y:S01]  /*9c30*/  ISETP.GE.AND P2, PT, R5, RZ, PT ;  /* 0x000000ff0500720c */ /* 0x000fe20003f46270 */
[----:B------:R-:W-:Y:S02]  /*9c40*/  IMAD.MOV.U32 R122, RZ, RZ, R124 ;  /* 0x000000ffff7a7224 */ /* 0x000fe400078e007c */
[----:B------:R-:W-:Y:S02]  /*9c50*/  IMAD.MOV.U32 R124, RZ, RZ, R129 ;  /* 0x000000ffff7c7224 */ /* 0x000fe400078e0081 */
[----:B------:R-:W-:Y:S02]  /*9c60*/  IMAD.MOV.U32 R5, RZ, RZ, R120 ;  /* 0x000000ffff057224 */ /* 0x000fe400078e0078 */
[----:B------:R-:W-:Y:S02]  /*9c70*/  IMAD.MOV.U32 R120, RZ, RZ, R122 ;  /* 0x000000ffff787224 */ /* 0x000fe400078e007a */
[----:B------:R-:W-:Y:S01]  /*9c80*/  IMAD.MOV.U32 R122, RZ, RZ, R124 ;  /* 0x000000ffff7a7224 */ /* 0x000fe200078e007c */
[----:B------:R-:W-:Y:S01]  /*9c90*/  ISETP.GE.AND P0, PT, R5, RZ, PT ;  /* 0x000000ff0500720c */ /* 0x000fe20003f06270 */
[----:B------:R-:W-:Y:S01]  /*9ca0*/  IMAD.MOV.U32 R5, RZ, RZ, R120 ;  /* 0x000000ffff057224 */ /* 0x000fe200078e0078 */
[----:B------:R-:W2:Y:S01]  /*9cb0*/  LDL R124, [R1+0x968] ;  /* 0x00096800017c7983 */ /* 0x000ea20000100800 */
[----:B------:R-:W-:-:S03]  /*9cc0*/  IMAD.MOV.U32 R120, RZ, RZ, R122 ;  /* 0x000000ffff787224 */ /* 0x000fc600078e007a */
[----:B------:R-:W-:Y:S01]  /*9cd0*/  ISETP.GE.AND P5, PT, R5, RZ, PT ;  /* 0x000000ff0500720c */ /* 0x000fe20003fa6270 */
[----:B------:R-:W-:Y:S01]  /*9ce0*/  IMAD.MOV.U32 R5, RZ, RZ, R120 ;  /* 0x000000ffff057224 */ /* 0x000fe200078e0078 */
[----:B------:R-:W3:Y:S01]  /*9cf0*/  LDL R122, [R1+0x948] ;  /* 0x00094800017a7983 */ /* 0x000ee20000100800 */
[----:B------:R-:W-:-:S03]  /*9d00*/  IMAD.MOV.U32 R120, RZ, RZ, R121 ;  /* 0x000000ffff787224 */ /* 0x000fc600078e0079 */
[----:B------:R-:W3:Y:S01]  /*9d10*/  LDL R121, [R1+0x918] ;  /* 0x0009180001797983 */ /* 0x000ee20000100800 */
[----:B------:R-:W-:Y:S02]  /*9d20*/  IMAD.MOV.U32 R129, RZ, RZ, R131 ;  /* 0x000000ffff817224 */ /* 0x000fe400078e0083 */
[----:B----4-:R-:W-:Y:S02]  /*9d30*/  IMAD.MOV.U32 R131, RZ, RZ, R133 ;  /* 0x000000ffff837224 */ /* 0x010fe400078e0085 */
[----:B------:R-:W-:Y:S02]  /*9d40*/  IMAD.MOV.U32 R133, RZ, RZ, R134 ;  /* 0x000000ffff857224 */ /* 0x000fe400078e0086 */
[----:B------:R-:W4:Y:S01]  /*9d50*/  LDL R134, [R1+0x980] ;  /* 0x0009800001867983 */ /* 0x000f220000100800 */
[----:B------:R-:W-:Y:S01]  /*9d60*/  @!P3 IMAD.MOV R72, RZ, RZ, -R72 ;  /* 0x000000ffff48b224 */ /* 0x000fe200078e0a48 */
[C---:B------:R-:W-:Y:S01]  /*9d70*/  ISETP.GT.U32.AND P3, PT, R39.reuse, R53, PT ;  /* 0x000000352700720c */ /* 0x040fe20003f64070 */
[----:B------:R-:W-:Y:S01]  /*9d80*/  @!P4 IMAD.MOV R68, RZ, RZ, -R68 ;  /* 0x000000ffff44c224 */ /* 0x000fe200078e0a44 */
[----:B------:R-:W-:-:S11]  /*9d90*/  ISETP.GT.U32.AND P4, PT, R39, R50, PT ;  /* 0x000000322700720c */ /* 0x000fd60003f84070 */
[--C-:B------:R-:W-:Y:S01]  /*9da0*/  @!P3 IMAD.IADD R53, R53, 0x1, -R39.reuse ;  /* 0x000000013535b824 */ /* 0x100fe200078e0a27 */
[C---:B------:R-:W-:Y:S01]  /*9db0*/  ISETP.GT.U32.AND P3, PT, R39.reuse, R83, PT ;  /* 0x000000532700720c */ /* 0x040fe20003f64070 */
[----:B------:R-:W-:Y:S01]  /*9dc0*/  @!P4 IMAD.IADD R50, R50, 0x1, -R39 ;  /* 0x000000013232c824 */ /* 0x000fe200078e0a27 */
[C---:B------:R-:W-:Y:S01]  /*9dd0*/  ISETP.GT.U32.AND P4, PT, R39.reuse, R79, PT ;  /* 0x0000004f2700720c */ /* 0x040fe20003f84070 */
[----:B------:R-:W-:Y:S01]  /*9de0*/  @!P0 IMAD.MOV R53, RZ, RZ, -R53 ;  /* 0x000000ffff358224 */ /* 0x000fe200078e0a35 */
[----:B------:R-:W-:-:S09]  /*9df0*/  ISETP.GT.U32.AND P0, PT, R39, R87, PT ;  /* 0x000000572700720c */ /* 0x000fd20003f04070 */
[--C-:B------:R-:W-:Y:S01]  /*9e00*/  @!P3 IMAD.IADD R83, R83, 0x1, -R39.reuse ;  /* 0x000000015353b824 */ /* 0x100fe200078e0a27 */
[----:B------:R-:W-:Y:S01]  /*9e10*/  ISETP.GE.AND P3, PT, R5, RZ, PT ;  /* 0x000000ff0500720c */ /* 0x000fe20003f66270 */
[--C-:B------:R-:W-:Y:S01]  /*9e20*/  @!P4 IMAD.IADD R79, R79, 0x1, -R39.reuse ;  /* 0x000000014f4fc824 */ /* 0x100fe200078e0a27 */
[C---:B------:R-:W-:Y:S01]  /*9e30*/  ISETP.GT.U32.AND P4, PT, R39.reuse, R95, PT ;  /* 0x0000005f2700720c */ /* 0x040fe20003f84070 */
[----:B------:R-:W-:Y:S01]  /*9e40*/  @!P5 IMAD.MOV R50, RZ, RZ, -R50 ;  /* 0x000000ffff32d224 */ /* 0x000fe200078e0a32 */
[C---:B------:R-:W-:Y:S01]  /*9e50*/  ISETP.GT.U32.AND P5, PT, R39.reuse, R83, PT ;  /* 0x000000532700720c */ /* 0x040fe20003fa4070 */
[----:B------:R-:W-:Y:S01]  /*9e60*/  @!P2 IMAD.MOV R56, RZ, RZ, -R56 ;  /* 0x000000ffff38a224 */ /* 0x000fe200078e0a38 */
[----:B------:R-:W-:Y:S01]  /*9e70*/  ISETP.GT.U32.AND P2, PT, R39, R91, PT ;  /* 0x0000005b2700720c */ /* 0x000fe20003f44070 */
[----:B------:R-:W-:Y:S01]  /*9e80*/  @!P0 IMAD.IADD R87, R87, 0x1, -R39 ;  /* 0x0000000157578824 */ /* 0x000fe200078e0a27 */
[----:B------:R-:W-:-:S05]  /*9e90*/  ISETP.GT.U32.AND P0, PT, R39, R63, PT ;  /* 0x0000003f2700720c */ /* 0x000fca0003f04070 */
[----:B------:R-:W-:Y:S01]  /*9ea0*/  @!P3 IMAD.MOV R99, RZ, RZ, -R99 ;  /* 0x000000ffff63b224 */ /* 0x000fe200078e0a63 */
[----:B------:R-:W-:Y:S01]  /*9eb0*/  ISETP.GT.U32.AND P3, PT, R39, R75, PT ;  /* 0x0000004b2700720c */ /* 0x000fe20003f64070 */
[--C-:B------:R-:W-:Y:S01]  /*9ec0*/  @!P4 IMAD.IADD R95, R95, 0x1, -R39.reuse ;  /* 0x000000015f5fc824 */ /* 0x100fe200078e0a27 */
[C---:B------:R-:W-:Y:S01]  /*9ed0*/  ISETP.GT.U32.AND P4, PT, R39.reuse, R71, PT ;  /* 0x000000472700720c */ /* 0x040fe20003f84070 */
[----:B------:R-:W-:Y:S01]  /*9ee0*/  @!P6 IMAD.MOV R60, RZ, RZ, -R60 ;  /* 0x000000ffff3ce224 */ /* 0x000fe200078e0a3c */
[----:B------:R-:W-:Y:S01]  /*9ef0*/  ISETP.GT.U32.AND P6, PT, R39, R79, PT ;  /* 0x0000004f2700720c */ /* 0x000fe20003fc4070 */
[--C-:B------:R-:W-:Y:S02]  /*9f00*/  @!P5 IMAD.IADD R83, R83, 0x1, -R39.reuse ;  /* 0x000000015353d824 */ /* 0x100fe400078e0a27 */
[--C-:B------:R-:W-:Y:S01]  /*9f10*/  @!P2 IMAD.IADD R91, R91, 0x1, -R39.reuse ;  /* 0x000000015b5ba824 */ /* 0x100fe200078e0a27 */
[----:B------:R-:W-:Y:S01]  /*9f20*/  ISETP.GT.U32.AND P2, PT, R39, R67, PT ;  /* 0x000000432700720c */ /* 0x000fe20003f44070 */
[----:B------:R-:W-:-:S04]  /*9f30*/  @!P0 IMAD.IADD R63, R63, 0x1, -R39 ;  /* 0x000000013f3f8824 */ /* 0x000fc800078e0a27 */
[--C-:B------:R-:W-:Y:S01]  /*9f40*/  @!P3 IMAD.IADD R75, R75, 0x1, -R39.reuse ;  /* 0x000000014b4bb824 */ /* 0x100fe200078e0a27 */
[----:B------:R-:W-:Y:S01]  /*9f50*/  ISETP.GE.AND P3, PT, R120, RZ, PT ;  /* 0x000000ff7800720c */ /* 0x000fe20003f66270 */
[--C-:B------:R-:W-:Y:S02]  /*9f60*/  @!P4 IMAD.IADD R71, R71, 0x1, -R39.reuse ;  /* 0x000000014747c824 */ /* 0x100fe400078e0a27 */
[----:B------:R-:W-:-:S04]  /*9f70*/  @!P6 IMAD.IADD R79, R79, 0x1, -R39 ;  /* 0x000000014f4fe824 */ /* 0x000fc800078e0a27 */
[----:B------:R-:W-:-:S06]  /*9f80*/  @!P2 IMAD.IADD R67, R67, 0x1, -R39 ;  /* 0x000000014343a824 */ /* 0x000fcc00078e0a27 */
[----:B------:R-:W-:Y:S01]  /*9f90*/  @!P3 IMAD.MOV R91, RZ, RZ, -R91 ;  /* 0x000000ffff5bb224 */ /* 0x000fe200078e0a5b */
[C---:B------:R-:W-:Y:S02]  /*9fa0*/  ISETP.GT.U32.AND P3, PT, R39.reuse, R71, PT ;  /* 0x000000472700720c */ /* 0x040fe40003f64070 */
[----:B------:R-:W-:-:S11]  /*9fb0*/  ISETP.GT.U32.AND P6, PT, R39, R59, PT ;  /* 0x0000003b2700720c */ /* 0x000fd60003fc4070 */
[--C-:B------:R-:W-:Y:S01]  /*9fc0*/  @!P3 IMAD.IADD R71, R71, 0x1, -R39.reuse ;  /* 0x000000014747b824 */ /* 0x100fe200078e0a27 */
[----:B------:R-:W-:Y:S01]  /*9fd0*/  ISETP.GT.U32.AND P3, PT, R39, R49, PT ;  /* 0x000000312700720c */ /* 0x000fe20003f64070 */
[----:B------:R-:W-:-:S05]  /*9fe0*/  @!P6 IMAD.IADD R59, R59, 0x1, -R39 ;  /* 0x000000013b3be824 */ /* 0x000fca00078e0a27 */
[----:B------:R-:W-:-:S07]  /*9ff0*/  ISETP.GT.U32.AND P6, PT, R39, R59, PT ;  /* 0x0000003b2700720c */ /* 0x000fce0003fc4070 */
[----:B------:R-:W-:Y:S01]  /*a000*/  @!P3 IMAD.IADD R49, R49, 0x1, -R39 ;  /* 0x000000013131b824 */ /* 0x000fe200078e0a27 */
[----:B------:R-:W-:-:S05]  /*a010*/  ISETP.GE.AND P3, PT, R131, RZ, PT ;  /* 0x000000ff8300720c */ /* 0x000fca0003f66270 */
[----:B------:R-:W-:Y:S01]  /*a020*/  @!P6 IMAD.IADD R59, R59, 0x1, -R39 ;  /* 0x000000013b3be824 */ /* 0x000fe200078e0a27 */
[----:B------:R-:W-:Y:S02]  /*a030*/  ISETP.GE.AND P6, PT, R127, RZ, PT ;  /* 0x000000ff7f00720c */ /* 0x000fe40003fc6270 */
[----:B--2---:R-:W-:Y:S01]  /*a040*/  ISETP.GE.AND P0, PT, R124, RZ, PT ;  /* 0x000000ff7c00720c */ /* 0x004fe20003f06270 */
[----:B---3--:R-:W-:-:S05]  /*a050*/  IMAD.MOV.U32 R5, RZ, RZ, R121 ;  /* 0x000000ffff057224 */ /* 0x008fca00078e0079 */
[----:B------:R-:W-:Y:S01]  /*a060*/  ISETP.GE.AND P5, PT, R5, RZ, PT ;  /* 0x000000ff0500720c */ /* 0x000fe20003fa6270 */
[----:B------:R-:W-:-:S05]  /*a070*/  IMAD.MOV.U32 R121, RZ, RZ, R128 ;  /* 0x000000ffff797224 */ /* 0x000fca00078e0080 */
[----:B------:R-:W-:Y:S01]  /*a080*/  ISETP.GE.AND P4, PT, R121, RZ, PT ;  /* 0x000000ff7900720c */ /* 0x000fe20003f86270 */
[----:B------:R-:W-:Y:S01]  /*a090*/  @!P0 IMAD.MOV R79, RZ, RZ, -R79 ;  /* 0x000000ffff4f8224 */ /* 0x000fe200078e0a4f */
[----:B------:R-:W-:-:S05]  /*a0a0*/  ISETP.GE.AND P2, PT, R122, RZ, PT ;  /* 0x000000ff7a00720c */ /* 0x000fca0003f46270 */
[----:B------:R-:W-:Y:S01]  /*a0b0*/  @!P5 IMAD.MOV R95, RZ, RZ, -R95 ;  /* 0x000000ffff5fd224 */ /* 0x000fe200078e0a5f */
[C---:B------:R-:W-:Y:S02]  /*a0c0*/  ISETP.GT.U32.AND P5, PT, R39.reuse, R75, PT ;  /* 0x0000004b2700720c */ /* 0x040fe40003fa4070 */
[----:B------:R-:W-:-:S03]  /*a0d0*/  ISETP.GT.U32.AND P0, PT, R39, R55, PT ;  /* 0x000000372700720c */ /* 0x000fc60003f04070 */
[----:B------:R-:W-:Y:S01]  /*a0e0*/  @!P4 IMAD.MOV R87, RZ, RZ, -R87 ;  /* 0x000000ffff57c224 */ /* 0x000fe200078e0a57 */
[----:B------:R-:W-:Y:S01]  /*a0f0*/  ISETP.GT.U32.AND P4, PT, R39, R67, PT ;  /* 0x000000432700720c */ /* 0x000fe20003f84070 */
[----:B------:R-:W-:Y:S02]  /*a100*/  IMAD.MOV.U32 R128, RZ, RZ, R149 ;  /* 0x000000ffff807224 */ /* 0x000fe400078e0095 */
[----:B------:R-:W-:-:S04]  /*a110*/  @!P2 IMAD.MOV R83, RZ, RZ, -R83 ;  /* 0x000000ffff53a224 */ /* 0x000fc800078e0a53 */
[--C-:B------:R-:W-:Y:S01]  /*a120*/  @!P5 IMAD.IADD R75, R75, 0x1, -R39.reuse ;  /* 0x000000014b4bd824 */ /* 0x100fe200078e0a27 */
[----:B------:R-:W-:Y:S01]  /*a130*/  ISETP.GT.U32.AND P5, PT, R39, R52, PT ;  /* 0x000000342700720c */ /* 0x000fe20003fa4070 */
[--C-:B------:R-:W-:Y:S01]  /*a140*/  @!P0 IMAD.IADD R55, R55, 0x1, -R39.reuse ;  /* 0x0000000137378824 */ /* 0x100fe200078e0a27 */
[----:B------:R-:W-:Y:S02]  /*a150*/  ISETP.GT.U32.AND P2, PT, R39, R63, PT ;  /* 0x0000003f2700720c */ /* 0x000fe40003f44070 */
[----:B------:R-:W-:Y:S01]  /*a160*/  ISETP.GE.AND P0, PT, R128, RZ, PT ;  /* 0x000000ff8000720c */ /* 0x000fe20003f06270 */
[----:B------:R-:W-:Y:S01]  /*a170*/  @!P4 IMAD.IADD R67, R67, 0x1, -R39 ;  /* 0x000000014343c824 */ /* 0x000fe200078e0a27 */
[----:B------:R-:W-:-:S07]  /*a180*/  ISETP.GT.U32.AND P4, PT, R39, R98, PT ;  /* 0x000000622700720c */ /* 0x000fce0003f84070 */
[--C-:B------:R-:W-:Y:S01]  /*a190*/  @!P5 IMAD.IADD R52, R52, 0x1, -R39.reuse ;  /* 0x000000013434d824 */ /* 0x100fe200078e0a27 */
[----:B------:R-:W-:Y:S01]  /*a1a0*/  ISETP.GE.AND P5, PT, R129, RZ, PT ;  /* 0x000000ff8100720c */ /* 0x000fe20003fa6270 */
[----:B------:R-:W-:Y:S01]  /*a1b0*/  @!P2 IMAD.IADD R63, R63, 0x1, -R39 ;  /* 0x000000013f3fa824 */ /* 0x000fe200078e0a27 */
[C---:B------:R-:W-:Y:S01]  /*a1c0*/  ISETP.GT.U32.AND P2, PT, R39.reuse, R94, PT ;  /* 0x0000005e2700720c */ /* 0x040fe20003f44070 */
[----:B------:R-:W-:Y:S01]  /*a1d0*/  @!P0 IMAD.MOV R71, RZ, RZ, -R71 ;  /* 0x000000ffff478224 */ /* 0x000fe200078e0a47 */
[----:B------:R-:W-:Y:S01]  /*a1e0*/  ISETP.GT.U32.AND P0, PT, R39, R52, PT ;  /* 0x000000342700720c */ /* 0x000fe20003f04070 */
[----:B------:R-:W-:Y:S01]  /*a1f0*/  @!P4 IMAD.IADD R98, R98, 0x1, -R39 ;  /* 0x000000016262c824 */ /* 0x000fe200078e0a27 */
[----:B------:R-:W-:Y:S01]  /*a200*/  ISETP.GE.AND P4, PT, R133, RZ, PT ;  /* 0x000000ff8500720c */ /* 0x000fe20003f86270 */
[----:B------:R-:W-:-:S03]  /*a210*/  @!P3 IMAD.MOV R63, RZ, RZ, -R63 ;  /* 0x000000ffff3fb224 */ /* 0x000fc600078e0a3f */
[----:B------:R-:W-:-:S03]  /*a220*/  ISETP.GT.U32.AND P3, PT, R39, R98, PT ;  /* 0x000000622700720c */ /* 0x000fc60003f64070 */
[----:B------:R-:W-:Y:S01]  /*a230*/  @!P5 IMAD.MOV R67, RZ, RZ, -R67 ;  /* 0x000000ffff43d224 */ /* 0x000fe200078e0a43 */
[C---:B------:R-:W-:Y:S01]  /*a240*/  ISETP.GT.U32.AND P5, PT, R39.reuse, R49, PT ;  /* 0x000000312700720c */ /* 0x040fe20003fa4070 */
[--C-:B------:R-:W-:Y:S01]  /*a250*/  @!P2 IMAD.IADD R94, R94, 0x1, -R39.reuse ;  /* 0x000000015e5ea824 */ /* 0x100fe200078e0a27 */
[C---:B------:R-:W-:Y:S01]  /*a260*/  ISETP.GT.U32.AND P2, PT, R39.reuse, R55, PT ;  /* 0x000000372700720c */ /* 0x040fe20003f44070 */
[----:B------:R-:W-:Y:S01]  /*a270*/  @!P0 IMAD.IADD R52, R52, 0x1, -R39 ;  /* 0x0000000134348824 */ /* 0x000fe200078e0a27 */
[C---:B------:R-:W-:Y:S01]  /*a280*/  ISETP.GT.U32.AND P0, PT, R39.reuse, R82, PT ;  /* 0x000000522700720c */ /* 0x040fe20003f04070 */
[----:B------:R-:W-:Y:S01]  /*a290*/  @!P4 IMAD.MOV R59, RZ, RZ, -R59 ;  /* 0x000000ffff3bc224 */ /* 0x000fe200078e0a3b */
[----:B------:R-:W-:Y:S01]  /*a2a0*/  ISETP.GT.U32.AND P4, PT, R39, R90, PT ;  /* 0x0000005a2700720c */ /* 0x000fe20003f84070 */
[----:B------:R-:W-:Y:S02]  /*a2b0*/  @!P6 IMAD.MOV R75, RZ, RZ, -R75 ;  /* 0x000000ffff4be224 */ /* 0x000fe400078e0a4b */
[----:B------:R-:W-:Y:S01]  /*a2c0*/  @!P3 IMAD.IADD R98, R98, 0x1, -R39 ;  /* 0x000000016262b824 */ /* 0x000fe200078e0a27 */
[----:B----4-:R-:W-:-:S03]  /*a2d0*/  ISETP.GE.AND P3, PT, R134, RZ, PT ;  /* 0x000000ff8600720c */ /* 0x010fc60003f66270 */
[--C-:B------:R-:W-:Y:S01]  /*a2e0*/  @!P5 IMAD.IADD R49, R49, 0x1, -R39.reuse ;  /* 0x000000013131d824 */ /* 0x100fe200078e0a27 */
[C---:B------:R-:W-:Y:S02]  /*a2f0*/  ISETP.GT.U32.AND P5, PT, R39.reuse, R78, PT ;  /* 0x0000004e2700720c */ /* 0x040fe40003fa4070 */
[----:B------:R-:W-:Y:S01]  /*a300*/  ISETP.GT.U32.AND P6, PT, R39, R94, PT ;  /* 0x0000005e2700720c */ /* 0x000fe20003fc4070 */
[--C-:B------:R-:W-:Y:S01]  /*a310*/  @!P2 IMAD.IADD R55, R55, 0x1, -R39.reuse ;  /* 0x000000013737a824 */ /* 0x100fe200078e0a27 */
[----:B------:R-:W-:Y:S01]  /*a320*/  ISETP.GT.U32.AND P2, PT, R39, R86, PT ;  /* 0x000000562700720c */ /* 0x000fe20003f44070 */
[--C-:B------:R-:W-:Y:S01]  /*a330*/  @!P0 IMAD.IADD R82, R82, 0x1, -R39.reuse ;  /* 0x0000000152528824 */ /* 0x100fe200078e0a27 */
[----:B------:R-:W-:Y:S01]  /*a340*/  ISETP.GE.AND P0, PT, R140, RZ, PT ;  /* 0x000000ff8c00720c */ /* 0x000fe20003f06270 */
[----:B------:R-:W-:Y:S01]  /*a350*/  @!P4 IMAD.IADD R90, R90, 0x1, -R39 ;  /* 0x000000015a5ac824 */ /* 0x000fe200078e0a27 */
[----:B------:R-:W-:Y:S01]  /*a360*/  ISETP.GE.AND P4, PT, R136, RZ, PT ;  /* 0x000000ff8800720c */ /* 0x000fe20003f86270 */
[----:B------:R-:W-:-:S03]  /*a370*/  @!P3 IMAD.MOV R55, RZ, RZ, -R55 ;  /* 0x000000ffff37b224 */ /* 0x000fc600078e0a37 */
[----:B------:R-:W-:Y:S01]  /*a380*/  ISETP.GT.U32.AND P3, PT, R39, R90, PT ;  /* 0x0000005a2700720c */ /* 0x000fe20003f64070 */
[--C-:B------:R-:W-:Y:S01]  /*a390*/  @!P5 IMAD.IADD R78, R78, 0x1, -R39.reuse ;  /* 0x000000014e4ed824 */ /* 0x100fe200078e0a27 */
[----:B------:R-:W-:Y:S01]  /*a3a0*/  ISETP.GE.AND P5, PT, R141, RZ, PT ;  /* 0x000000ff8d00720c */ /* 0x000fe20003fa6270 */
[--C-:B------:R-:W-:Y:S01]  /*a3b0*/  @!P6 IMAD.IADD R94, R94, 0x1, -R39.reuse ;  /* 0x000000015e5ee824 */ /* 0x100fe200078e0a27 */
[----:B------:R-:W-:Y:S01]  /*a3c0*/  ISETP.GT.U32.AND P6, PT, R39, R74, PT ;  /* 0x0000004a2700720c */ /* 0x000fe20003fc4070 */
[----:B------:R-:W-:Y:S01]  /*a3d0*/  @!P2 IMAD.IADD R86, R86, 0x1, -R39 ;  /* 0x000000015656a824 */ /* 0x000fe200078e0a27 */
[----:B------:R-:W-:Y:S01]  /*a3e0*/  ISETP.GE.AND P2, PT, R137, RZ, PT ;  /* 0x000000ff8900720c */ /* 0x000fe20003f46270 */
[----:B------:R-:W-:Y:S01]  /*a3f0*/  @!P0 IMAD.MOV R98, RZ, RZ, -R98 ;  /* 0x000000ffff628224 */ /* 0x000fe200078e0a62 */
[C---:B------:R-:W-:Y:S01]  /*a400*/  ISETP.GT.U32.AND P0, PT, R39.reuse, R78, PT ;  /* 0x0000004e2700720c */ /* 0x040fe20003f04070 */
[----:B------:R-:W-:Y:S01]  /*a410*/  @!P4 IMAD.MOV R52, RZ, RZ, -R52 ;  /* 0x000000ffff34c224 */ /* 0x000fe200078e0a34 */
[----:B------:R-:W-:-:S03]  /*a420*/  ISETP.GT.U32.AND P4, PT, R39, R86, PT ;  /* 0x000000562700720c */ /* 0x000fc60003f84070 */
[--C-:B------:R-:W-:Y:S01]  /*a430*/  @!P3 IMAD.IADD R90, R90, 0x1, -R39.reuse ;  /* 0x000000015a5ab824 */ /* 0x100fe200078e0a27 */
[C---:B------:R-:W-:Y:S01]  /*a440*/  ISETP.GT.U32.AND P3, PT, R39.reuse, R66, PT ;  /* 0x000000422700720c */ /* 0x040fe20003f64070 */
[----:B------:R-:W-:Y:S01]  /*a450*/  @!P5 IMAD.MOV R94, RZ, RZ, -R94 ;  /* 0x000000ffff5ed224 */ /* 0x000fe200078e0a5e */
[C---:B------:R-:W-:Y:S01]  /*a460*/  ISETP.GT.U32.AND P5, PT, R39.reuse, R70, PT ;  /* 0x000000462700720c */ /* 0x040fe20003fa4070 */
[----:B------:R-:W-:Y:S02]  /*a470*/  @!P6 IMAD.IADD R74, R74, 0x1, -R39 ;  /* 0x000000014a4ae824 */ /* 0x000fe400078e0a27 */
[----:B------:R-:W-:Y:S01]  /*a480*/  @!P2 IMAD.MOV R49, RZ, RZ, -R49 ;  /* 0x000000ffff31a224 */ /* 0x000fe200078e0a31 */
[C---:B------:R-:W-:Y:S01]  /*a490*/  ISETP.GT.U32.AND P2, PT, R39.reuse, R82, PT ;  /* 0x000000522700720c */ /* 0x040fe20003f44070 */
[--C-:B------:R-:W-:Y:S01]  /*a4a0*/  @!P0 IMAD.IADD R78, R78, 0x1, -R39.reuse ;  /* 0x000000014e4e8824 */ /* 0x100fe200078e0a27 */
[C---:B------:R-:W-:Y:S02]  /*a4b0*/  ISETP.GT.U32.AND P0, PT, R39.reuse, R54, PT ;  /* 0x000000362700720c */ /* 0x040fe40003f04070 */
[C---:B------:R-:W-:Y:S01]  /*a4c0*/  ISETP.GT.U32.AND P6, PT, R39.reuse, R74, PT ;  /* 0x0000004a2700720c */ /* 0x040fe20003fc4070 */
[--C-:B------:R-:W-:Y:S01]  /*a4d0*/  @!P4 IMAD.IADD R86, R86, 0x1, -R39.reuse ;  /* 0x000000015656c824 */ /* 0x100fe200078e0a27 */
[----:B------:R-:W-:Y:S01]  /*a4e0*/  ISETP.GT.U32.AND P4, PT, R39, R62, PT ;  /* 0x0000003e2700720c */ /* 0x000fe20003f84070 */
[--C-:B------:R-:W-:Y:S01]  /*a4f0*/  @!P3 IMAD.IADD R66, R66, 0x1, -R39.reuse ;  /* 0x000000014242b824 */ /* 0x100fe200078e0a27 */
[----:B------:R-:W-:Y:S01]  /*a500*/  ISETP.GE.AND P3, PT, R144, RZ, PT ;  /* 0x000000ff9000720c */ /* 0x000fe20003f66270 */
[----:B------:R-:W-:Y:S01]  /*a510*/  @!P5 IMAD.IADD R70, R70, 0x1, -R39 ;  /* 0x000000014646d824 */ /* 0x000fe200078e0a27 */
[----:B------:R-:W-:-:S03]  /*a520*/  ISETP.GE.AND P5, PT, R143, RZ, PT ;  /* 0x000000ff8f00720c */ /* 0x000fc60003fa6270 */
[--C-:B------:R-:W-:Y:S01]  /*a530*/  @!P2 IMAD.IADD R82, R82, 0x1, -R39.reuse ;  /* 0x000000015252a824 */ /* 0x100fe200078e0a27 */
[C---:B------:R-:W-:Y:S01]  /*a540*/  ISETP.GT.U32.AND P2, PT, R39.reuse, R58, PT ;  /* 0x0000003a2700720c */ /* 0x040fe20003f44070 */
[--C-:B------:R-:W-:Y:S01]  /*a550*/  @!P0 IMAD.IADD R54, R54, 0x1, -R39.reuse ;  /* 0x0000000136368824 */ /* 0x100fe200078e0a27 */
[----:B------:R-:W-:Y:S01]  /*a560*/  ISETP.GT.U32.AND P0, PT, R39, R70, PT ;  /* 0x000000462700720c */ /* 0x000fe20003f04070 */
[--C-:B------:R-:W-:Y:S01]  /*a570*/  @!P6 IMAD.IADD R74, R74, 0x1, -R39.reuse ;  /* 0x000000014a4ae824 */ /* 0x100fe200078e0a27 */
[----:B------:R-:W-:Y:S01]  /*a580*/  ISETP.GE.AND P6, PT, R142, RZ, PT ;  /* 0x000000ff8e00720c */ /* 0x000fe20003fc6270 */
[----:B------:R-:W-:Y:S01]  /*a590*/  @!P4 IMAD.IADD R62, R62, 0x1, -R39 ;  /* 0x000000013e3ec824 */ /* 0x000fe200078e0a27 */
[----:B------:R-:W-:Y:S01]  /*a5a0*/  ISETP.GE.AND P4, PT, R145, RZ, PT ;  /* 0x000000ff9100720c */ /* 0x000fe20003f86270 */
[----:B------:R-:W-:Y:S02]  /*a5b0*/  @!P3 IMAD.MOV R82, RZ, RZ, -R82 ;  /* 0x000000ffff52b224 */ /* 0x000fe400078e0a52 */
[----:B------:R-:W-:Y:S01]  /*a5c0*/  @!P5 IMAD.MOV R86, RZ, RZ, -R86 ;  /* 0x000000ffff56d224 */ /* 0x000fe200078e0a56 */
[----:B------:R-:W-:-:S02]  /*a5d0*/  ISETP.GT.U32.AND P5, PT, R39, R66, PT ;  /* 0x000000422700720c */ /* 0x000fc40003fa4070 */
[----:B------:R-:W-:Y:S01]  /*a5e0*/  ISETP.GT.U32.AND P3, PT, R39, R62, PT ;  /* 0x0000003e2700720c */ /* 0x000fe20003f64070 */
[--C-:B------:R-:W-:Y:S01]  /*a5f0*/  @!P2 IMAD.IADD R58, R58, 0x1, -R39.reuse ;  /* 0x000000013a3aa824 */ /* 0x100fe200078e0a27 */
[----:B------:R-:W-:Y:S01]  /*a600*/  ISETP.GE.AND P2, PT, R147, RZ, PT ;  /* 0x000000ff9300720c */ /* 0x000fe20003f46270 */
[----:B------:R-:W-:Y:S01]  /*a610*/  @!P0 IMAD.IADD R70, R70, 0x1, -R39 ;  /* 0x0000000146468824 */ /* 0x000fe200078e0a27 */
[C---:B------:R-:W-:Y:S01]  /*a620*/  ISETP.GT.U32.AND P0, PT, R39.reuse, R48, PT ;  /* 0x000000302700720c */ /* 0x040fe20003f04070 */
[----:B------:R-:W-:Y:S01]  /*a630*/  @!P6 IMAD.MOV R90, RZ, RZ, -R90 ;  /* 0x000000ffff5ae224 */ /* 0x000fe200078e0a5a */
[C---:B------:R-:W-:Y:S01]  /*a640*/  ISETP.GT.U32.AND P6, PT, R39.reuse, R54, PT ;  /* 0x000000362700720c */ /* 0x040fe20003fc4070 */
[----:B------:R-:W-:Y:S01]  /*a650*/  @!P4 IMAD.MOV R78, RZ, RZ, -R78 ;  /* 0x000000ffff4ec224 */ /* 0x000fe200078e0a4e */
[----:B------:R-:W-:-:S03]  /*a660*/  ISETP.GT.U32.AND P4, PT, R39, R58, PT ;  /* 0x0000003a2700720c */ /* 0x000fc60003f84070 */
[--C-:B------:R-:W-:Y:S01]  /*a670*/  @!P5 IMAD.IADD R66, R66, 0x1, -R39.reuse ;  /* 0x000000014242d824 */ /* 0x100fe200078e0a27 */
[C---:B------:R-:W-:Y:S01]  /*a680*/  ISETP.GT.U32.AND P5, PT, R39.reuse, R97, PT ;  /* 0x000000612700720c */ /* 0x040fe20003fa4070 */
[--C-:B------:R-:W-:Y:S01]  /*a690*/  @!P3 IMAD.IADD R62, R62, 0x1, -R39.reuse ;  /* 0x000000013e3eb824 */ /* 0x100fe200078e0a27 */
[C---:B------:R-:W-:Y:S01]  /*a6a0*/  ISETP.GT.U32.AND P3, PT, R39.reuse, R93, PT ;  /* 0x0000005d2700720c */ /* 0x040fe20003f64070 */
[----:B------:R-:W-:Y:S01]  /*a6b0*/  @!P2 IMAD.MOV R74, RZ, RZ, -R74 ;  /* 0x000000ffff4aa224 */ /* 0x000fe200078e0a4a */
[C---:B------:R-:W-:Y:S01]  /*a6c0*/  ISETP.GT.U32.AND P2, PT, R39.reuse, R51, PT ;  /* 0x000000332700720c */ /* 0x040fe20003f44070 */
[--C-:B------:R-:W-:Y:S01]  /*a6d0*/  @!P0 IMAD.IADD R48, R48, 0x1, -R39.reuse ;  /* 0x0000000130308824 */ /* 0x100fe200078e0a27 */
[----:B------:R-:W-:Y:S01]  /*a6e0*/  ISETP.GE.AND P0, PT, R152, RZ, PT ;  /* 0x000000ff9800720c */ /* 0x000fe20003f06270 */
[--C-:B------:R-:W-:Y:S01]  /*a6f0*/  @!P6 IMAD.IADD R54, R54, 0x1, -R39.reuse ;  /* 0x000000013636e824 */ /* 0x100fe200078e0a27 */
[----:B------:R-:W-:Y:S01]  /*a700*/  ISETP.GT.U32.AND P6, PT, R39, R89, PT ;  /* 0x000000592700720c */ /* 0x000fe20003fc4070 */
[----:B------:R-:W-:Y:S01]  /*a710*/  @!P4 IMAD.IADD R58, R58, 0x1, -R39 ;  /* 0x000000013a3ac824 */ /* 0x000fe200078e0a27 */
[----:B------:R-:W-:-:S03]  /*a720*/  ISETP.GE.AND P4, PT, R148, RZ, PT ;  /* 0x000000ff9400720c */ /* 0x000fc60003f86270 */
[--C-:B------:R-:W-:Y:S02]  /*a730*/  @!P5 IMAD.IADD R97, R97, 0x1, -R39.reuse ;  /* 0x000000016161d824 */ /* 0x100fe400078e0a27 */
[--C-:B------:R-:W-:Y:S01]  /*a740*/  @!P3 IMAD.IADD R93, R93, 0x1, -R39.reuse ;  /* 0x000000015d5db824 */ /* 0x100fe200078e0a27 */
[----:B------:R-:W-:Y:S01]  /*a750*/  ISETP.GE.AND P3, PT, R154, RZ, PT ;  /* 0x000000ff9a00720c */ /* 0x000fe20003f66270 */
[--C-:B------:R-:W-:Y:S01]  /*a760*/  @!P2 IMAD.IADD R51, R51, 0x1, -R39.reuse ;  /* 0x000000013333a824 */ /* 0x100fe200078e0a27 */
[----:B------:R-:W-:Y:S01]  /*a770*/  ISETP.GE.AND P2, PT, R151, RZ, PT ;  /* 0x000000ff9700720c */ /* 0x000fe20003f46270 */
[----:B------:R-:W-:Y:S01]  /*a780*/  @!P0 IMAD.MOV R62, RZ, RZ, -R62 ;  /* 0x000000ffff3e8224 */ /* 0x000fe200078e0a3e */
[----:B------:R-:W-:Y:S01]  /*a790*/  ISETP.GT.U32.AND P0, PT, R39, R97, PT ;  /* 0x000000612700720c */ /* 0x000fe20003f04070 */
[----:B------:R-:W-:Y:S02]  /*a7a0*/  @!P6 IMAD.IADD R89, R89, 0x1, -R39 ;  /* 0x000000015959e824 */ /* 0x000fe400078e0a27 */
[----:B------:R-:W-:Y:S01]  /*a7b0*/  @!P4 IMAD.MOV R70, RZ, RZ, -R70 ;  /* 0x000000ffff46c224 */ /* 0x000fe200078e0a46 */
[----:B------:R-:W-:-:S02]  /*a7c0*/  ISETP.GT.U32.AND P4, PT, R39, R51, PT ;  /* 0x000000332700720c */ /* 0x000fc40003f84070 */
[----:B------:R-:W-:-:S03]  /*a7d0*/  ISETP.GT.U32.AND P6, PT, R39, R89, PT ;  /* 0x000000592700720c */ /* 0x000fc60003fc4070 */
[----:B------:R-:W-:Y:S01]  /*a7e0*/  @!P3 IMAD.MOV R54, RZ, RZ, -R54 ;  /* 0x000000ffff36b224 */ /* 0x000fe200078e0a36 */
[C---:B------:R-:W-:Y:S01]  /*a7f0*/  ISETP.GT.U32.AND P3, PT, R39.reuse, R85, PT ;  /* 0x000000552700720c */ /* 0x040fe20003f64070 */
[----:B------:R-:W-:Y:S01]  /*a800*/  @!P2 IMAD.MOV R66, RZ, RZ, -R66 ;  /* 0x000000ffff42a224 */ /* 0x000fe200078e0a42 */
[----:B------:R-:W-:Y:S01]  /*a810*/  ISETP.GT.U32.AND P2, PT, R39, R48, PT ;  /* 0x000000302700720c */ /* 0x000fe20003f44070 */
[--C-:B------:R-:W-:Y:S01]  /*a820*/  @!P0 IMAD.IADD R97, R97, 0x1, -R39.reuse ;  /* 0x0000000161618824 */ /* 0x100fe200078e0a27 */
[----:B------:R-:W-:Y:S02]  /*a830*/  ISETP.GT.U32.AND P0, PT, R39, R73, PT ;  /* 0x000000492700720c */ /* 0x000fe40003f04070 */
[----:B------:R-:W-:Y:S01]  /*a840*/  ISETP.GE.AND P5, PT, R153, RZ, PT ;  /* 0x000000ff9900720c */ /* 0x000fe20003fa6270 */
[--C-:B------:R-:W-:Y:S02]  /*a850*/  @!P4 IMAD.IADD R51, R51, 0x1, -R39.reuse ;  /* 0x000000013333c824 */ /* 0x100fe400078e0a27 */
[----:B------:R-:W-:Y:S01]  /*a860*/  @!P6 IMAD.IADD R89, R89, 0x1, -R39 ;  /* 0x000000015959e824 */ /* 0x000fe200078e0a27 */
[----:B------:R-:W-:-:S02]  /*a870*/  ISETP.GT.U32.AND P6, PT, R39, R69, PT ;  /* 0x000000452700720c */ /* 0x000fc40003fc4070 */
        /* <DEDUP_REMOVED lines=8> */
[----:B------:R-:W-:-:S03]  /*a900*/  ISETP.GT.U32.AND P5, PT, R39, R93, PT ;  /* 0x0000005d2700720c */ /* 0x000fc60003fa4070 */
[--C-:B------:R-:W-:Y:S01]  /*a910*/  @!P6 IMAD.IADD R69, R69, 0x1, -R39.reuse ;  /* 0x000000014545e824 */ /* 0x100fe200078e0a27 */
[----:B------:R-:W-:Y:S01]  /*a920*/  ISETP.GT.U32.AND P6, PT, R39, R85, PT ;  /* 0x000000552700720c */ /* 0x000fe20003fc4070 */
[----:B------:R-:W-:Y:S01]  /*a930*/  @!P4 IMAD.IADD R81, R81, 0x1, -R39 ;  /* 0x000000015151c824 */ /* 0x000fe200078e0a27 */
[----:B------:R-:W-:Y:S01]  /*a940*/  ISETP.GE.AND P4, PT, R160, RZ, PT ;  /* 0x000000ffa000720c */ /* 0x000fe20003f86270 */
[----:B------:R-:W-:-:S03]  /*a950*/  @!P3 IMAD.MOV R48, RZ, RZ, -R48 ;  /* 0x000000ffff30b224 */ /* 0x000fc600078e0a30 */
[----:B------:R-:W-:Y:S01]  /*a960*/  ISETP.GT.U32.AND P3, PT, R39, R81, PT ;  /* 0x000000512700720c */ /* 0x000fe20003f64070 */
[----:B------:R-:W-:Y:S01]  /*a970*/  @!P2 IMAD.IADD R77, R77, 0x1, -R39 ;  /* 0x000000014d4da824 */ /* 0x000fe200078e0a27 */
[----:B------:R-:W-:Y:S01]  /*a980*/  ISETP.GE.AND P2, PT, R161, RZ, PT ;  /* 0x000000ffa100720c */ /* 0x000fe20003f46270 */
[----:B------:R-:W-:Y:S01]  /*a990*/  @!P0 IMAD.MOV R89, RZ, RZ, -R89 ;  /* 0x000000ffff598224 */ /* 0x000fe200078e0a59 */
[----:B------:R-:W-:Y:S01]  /*a9a0*/  ISETP.GT.U32.AND P0, PT, R39, R65, PT ;  /* 0x000000412700720c */ /* 0x000fe20003f04070 */
[--C-:B------:R-:W-:Y:S01]  /*a9b0*/  @!P5 IMAD.IADD R93, R93, 0x1, -R39.reuse ;  /* 0x000000015d5dd824 */ /* 0x100fe200078e0a27 */
[----:B------:R-:W-:Y:S01]  /*a9c0*/  ISETP.GE.AND P5, PT, R155, RZ, PT ;  /* 0x000000ff9b00720c */ /* 0x000fe20003fa6270 */
[----:B------:R-:W-:Y:S01]  /*a9d0*/  @!P6 IMAD.IADD R85, R85, 0x1, -R39 ;  /* 0x000000015555e824 */ /* 0x000fe200078e0a27 */
[C---:B------:R-:W-:Y:S01]  /*a9e0*/  ISETP.GT.U32.AND P6, PT, R39.reuse, R61, PT ;  /* 0x0000003d2700720c */ /* 0x040fe20003fc4070 */
[----:B------:R-:W-:Y:S01]  /*a9f0*/  @!P4 IMAD.MOV R97, RZ, RZ, -R97 ;  /* 0x000000ffff61c224 */ /* 0x000fe200078e0a61 */
[----:B------:R-:W-:-:S03]  /*aa00*/  ISETP.GT.U32.AND P4, PT, R39, R77, PT ;  /* 0x0000004d2700720c */ /* 0x000fc60003f84070 */
[----:B------:R-:W-:Y:S01]  /*aa10*/  @!P3 IMAD.IADD R81, R81, 0x1, -R39 ;  /* 0x000000015151b824 */ /* 0x000fe200078e0a27 */
[C---:B------:R-:W-:Y:S01]  /*aa20*/  ISETP.GT.U32.AND P3, PT, R39.reuse, R57, PT ;  /* 0x000000392700720c */ /* 0x040fe20003f64070 */
[----:B------:R-:W-:Y:S01]  /*aa30*/  @!P2 IMAD.MOV R93, RZ, RZ, -R93 ;  /* 0x000000ffff5da224 */ /* 0x000fe200078e0a5d */
[----:B------:R-:W-:Y:S01]  /*aa40*/  ISETP.GT.U32.AND P2, PT, R39, R69, PT ;  /* 0x000000452700720c */ /* 0x000fe20003f44070 */
[----:B------:R-:W-:Y:S01]  /*aa50*/  @!P0 IMAD.IADD R65, R65, 0x1, -R39 ;  /* 0x0000000141418824 */ /* 0x000fe200078e0a27 */
[----:B------:R-:W-:Y:S01]  /*aa60*/  ISETP.GE.AND P0, PT, R116, RZ, PT ;  /* 0x000000ff7400720c */ /* 0x000fe20003f06270 */
[----:B------:R-:W-:Y:S01]  /*aa70*/  @!P5 IMAD.MOV R51, RZ, RZ, -R51 ;  /* 0x000000ffff33d224 */ /* 0x000fe200078e0a33 */
[----:B------:R-:W-:Y:S01]  /*aa80*/  ISETP.GT.U32.AND P5, PT, R39, R73, PT ;  /* 0x000000492700720c */ /* 0x000fe20003fa4070 */
[----:B------:R-:W-:Y:S01]  /*aa90*/  @!P6 IMAD.IADD R61, R61, 0x1, -R39 ;  /* 0x000000013d3de824 */ /* 0x000fe200078e0a27 */
[----:B------:R-:W-:Y:S01]  /*aaa0*/  ISETP.GE.AND P6, PT, R115, RZ, PT ;  /* 0x000000ff7300720c */ /* 0x000fe20003fc6270 */
[----:B------:R-:W-:-:S02]  /*aab0*/  VIADD R149, R0, 0x1c ;  /* 0x0000001c00957836 */ /* 0x000fc40000000000 */
[--C-:B------:R-:W-:Y:S01]  /*aac0*/  @!P4 IMAD.IADD R77, R77, 0x1, -R39.reuse ;  /* 0x000000014d4dc824 */ /* 0x100fe200078e0a27 */
[----:B------:R-:W-:Y:S01]  /*aad0*/  ISETP.GT.U32.AND P4, PT, R39, R31, PT ;  /* 0x0000001f2700720c */ /* 0x000fe20003f84070 */
[--C-:B------:R-:W-:Y:S01]  /*aae0*/  @!P3 IMAD.IADD R57, R57, 0x1, -R39.reuse ;  /* 0x000000013939b824 */ /* 0x100fe200078e0a27 */
[----:B------:R-:W-:Y:S01]  /*aaf0*/  ISETP.GE.AND P3, PT, R114, RZ, PT ;  /* 0x000000ff7200720c */ /* 0x000fe20003f66270 */
[----:B------:R-:W-:Y:S01]  /*ab00*/  @!P2 IMAD.IADD R69, R69, 0x1, -R39 ;  /* 0x000000014545a824 */ /* 0x000fe200078e0a27 */
[----:B------:R-:W-:Y:S01]  /*ab10*/  IABS R41, R149 ;  /* 0x0000009500297213 */ /* 0x000fe20000000000 */
[----:B------:R-:W-:Y:S01]  /*ab20*/  @!P0 IMAD.MOV R77, RZ, RZ, -R77 ;  /* 0x000000ffff4d8224 */ /* 0x000fe200078e0a4d */
[----:B------:R-:W-:Y:S01]  /*ab30*/  ISETP.GE.AND P2, PT, R117, RZ, PT ;  /* 0x000000ff7500720c */ /* 0x000fe20003f46270 */
[----:B------:R-:W-:Y:S01]  /*ab40*/  @!P5 IMAD.IADD R73, R73, 0x1, -R39 ;  /* 0x000000014949d824 */ /* 0x000fe200078e0a27 */
[----:B------:R-:W-:Y:S01]  /*ab50*/  ISETP.GT.U32.AND P0, PT, R39, R57, PT ;  /* 0x000000392700720c */ /* 0x000fe20003f04070 */
[----:B------:R-:W-:-:S02]  /*ab60*/  VIADD R120, R0, 0x24 ;  /* 0x0000002400787836 */ /* 0x000fc40000000000 */
[----:B------:R-:W-:-:S04]  /*ab70*/  IMAD.HI.U32 R32, R40, R41, RZ ;  /* 0x0000002928207227 */ /* 0x000fc800078e00ff */
[----:B------:R-:W-:Y:S01]  /*ab80*/  @!P6 IMAD.MOV R73, RZ, RZ, -R73 ;  /* 0x000000ffff49e224 */ /* 0x000fe200078e0a49 */
[----:B------:R-:W-:Y:S01]  /*ab90*/  ISETP.GT.U32.AND P6, PT, R39, R30, PT ;  /* 0x0000001e2700720c */ /* 0x000fe20003fc4070 */
[----:B------:R-:W-:Y:S01]  /*aba0*/  IMAD.MOV R32, RZ, RZ, -R32 ;  /* 0x000000ffff207224 */ /* 0x000fe200078e0a20 */
[----:B------:R-:W-:Y:S01]  /*abb0*/  IABS R34, R120 ;  /* 0x0000007800227213 */ /* 0x000fe20000000000 */
[----:B------:R-:W-:Y:S01]  /*abc0*/  @!P4 IMAD.IADD R31, R31, 0x1, -R39 ;  /* 0x000000011f1fc824 */ /* 0x000fe200078e0a27 */
[C---:B------:R-:W-:Y:S01]  /*abd0*/  ISETP.GT.U32.AND P4, PT, R39.reuse, R61, PT ;  /* 0x0000003d2700720c */ /* 0x040fe20003f84070 */
[----:B------:R-:W-:Y:S01]  /*abe0*/  @!P3 IMAD.MOV R69, RZ, RZ, -R69 ;  /* 0x000000ffff45b224 */ /* 0x000fe200078e0a45 */
[C---:B------:R-:W-:Y:S01]  /*abf0*/  ISETP.GT.U32.AND P3, PT, R39.reuse, R28, PT ;  /* 0x0000001c2700720c */ /* 0x040fe20003f64070 */
[----:B------:R-:W-:Y:S02]  /*ac00*/  IMAD R41, R39, R32, R41 ;  /* 0x0000002027297224 */ /* 0x000fe400078e0229 */
[----:B------:R-:W-:-:S04]  /*ac10*/  IMAD.HI.U32 R32, R40, R34, RZ ;  /* 0x0000002228207227 */ /* 0x000fc800078e00ff */
[----:B------:R-:W-:Y:S01]  /*ac20*/  @!P2 IMAD.MOV R81, RZ, RZ, -R81 ;  /* 0x000000ffff51a224 */ /* 0x000fe200078e0a51 */
[----:B------:R-:W-:Y:S01]  /*ac30*/  ISETP.GT.U32.AND P2, PT, R39, R31, PT ;  /* 0x0000001f2700720c */ /* 0x000fe20003f44070 */
[--C-:B------:R-:W-:Y:S01]  /*ac40*/  @!P0 IMAD.IADD R57, R57, 0x1, -R39.reuse ;  /* 0x0000000139398824 */ /* 0x100fe200078e0a27 */
[----:B------:R-:W-:Y:S01]  /*ac50*/  ISETP.GE.AND P0, PT, R109, RZ, PT ;  /* 0x000000ff6d00720c */ /* 0x000fe20003f06270 */
[----:B------:R-:W-:Y:S01]  /*ac60*/  IMAD.MOV R32, RZ, RZ, -R32 ;  /* 0x000000ffff207224 */ /* 0x000fe200078e0a20 */
[----:B------:R-:W-:Y:S01]  /*ac70*/  IABS R33, R13 ;  /* 0x0000000d00217213 */ /* 0x000fe20000000000 */
[----:B------:R-:W-:Y:S02]  /*ac80*/  IMAD.MOV.U32 R162, RZ, RZ, R106 ;  /* 0x000000ffffa27224 */ /* 0x000fe400078e006a */
[----:B------:R-:W-:Y:S01]  /*ac90*/  @!P6 IMAD.IADD R30, R30, 0x1, -R39 ;  /* 0x000000011e1ee824 */ /* 0x000fe200078e0a27 */
[----:B------:R-:W-:Y:S01]  /*aca0*/  ISETP.GE.AND P6, PT, R4, RZ, PT ;  /* 0x000000ff0400720c */ /* 0x000fe20003fc6270 */
[----:B------:R-:W-:Y:S01]  /*acb0*/  IMAD R34, R39, R32, R34 ;  /* 0x0000002027227224 */ /* 0x000fe200078e0222 */
[----:B------:R-:W-:Y:S01]  /*acc0*/  ISETP.GE.AND P5, PT, R162, RZ, PT ;  /* 0x000000ffa200720c */ /* 0x000fe20003fa6270 */
[----:B------:R-:W-:-:S04]  /*acd0*/  IMAD.HI.U32 R32, R40, R33, RZ ;  /* 0x0000002128207227 */ /* 0x000fc800078e00ff */
[--C-:B------:R-:W-:Y:S02]  /*ace0*/  @!P4 IMAD.IADD R61, R61, 0x1, -R39.reuse ;  /* 0x000000013d3dc824 */ /* 0x100fe400078e0a27 */
[--C-:B------:R-:W-:Y:S01]  /*acf0*/  @!P3 IMAD.IADD R28, R28, 0x1, -R39.reuse ;  /* 0x000000011c1cb824 */ /* 0x100fe200078e0a27 */
[----:B------:R-:W-:Y:S01]  /*ad00*/  STL [R1+0x8d0], R149 ;  /* 0x0008d09501007387 */ /* 0x000fe20000100800 */
[----:B------:R-:W-:Y:S01]  /*ad10*/  IMAD.MOV R32, RZ, RZ, -R32 ;  /* 0x000000ffff207224 */ /* 0x000fe200078e0a20 */
[----:B------:R-:W-:Y:S01]  /*ad20*/  ISETP.GT.U32.AND P3, PT, R39, R30, PT ;  /* 0x0000001e2700720c */ /* 0x000fe20003f64070 */
[----:B------:R-:W-:Y:S01]  /*ad30*/  @!P2 IMAD.IADD R31, R31, 0x1, -R39 ;  /* 0x000000011f1fa824 */ /* 0x000fe200078e0a27 */
[----:B------:R-:W-:Y:S01]  /*ad40*/  STL [R1+0xba4], R149 ;  /* 0x000ba49501007387 */ /* 0x000fe20000100800 */
[----:B------:R-:W-:Y:S01]  /*ad50*/  @!P0 IMAD.MOV R61, RZ, RZ, -R61 ;  /* 0x000000ffff3d8224 */ /* 0x000fe200078e0a3d */
[----:B------:R-:W-:Y:S02]  /*ad60*/  ISETP.GE.AND P2, PT, R108, RZ, PT ;  /* 0x000000ff6c00720c */ /* 0x000fe40003f46270 */
[C---:B------:R-:W-:Y:S01]  /*ad70*/  ISETP.GT.U32.AND P0, PT, R39.reuse, R28, PT ;  /* 0x0000001c2700720c */ /* 0x040fe20003f04070 */
[----:B------:R-:W-:Y:S01]  /*ad80*/  STL [R1+0xba8], R41 ;  /* 0x000ba82901007387 */ /* 0x000fe20000100800 */
[----:B------:R-:W-:-:S03]  /*ad90*/  IMAD R33, R39, R32, R33 ;  /* 0x0000002027217224 */ /* 0x000fc600078e0221 */
[----:B------:R-:W-:Y:S01]  /*ada0*/  STL [R1+0x8c0], R120 ;  /* 0x0008c07801007387 */ /* 0x000fe20000100800 */
[----:B------:R-:W-:Y:S01]  /*adb0*/  @!P6 IMAD.MOV R31, RZ, RZ, -R31 ;  /* 0x000000ffff1fe224 */ /* 0x000fe200078e0a1f */
[----:B------:R-:W-:Y:S02]  /*adc0*/  ISETP.GE.AND P6, PT, R2, RZ, PT ;  /* 0x000000ff0200720c */ /* 0x000fe40003fc6270 */
[----:B------:R-:W-:Y:S01]  /*add0*/  STL [R1+0xbac], R120 ;  /* 0x000bac7801007387 */ /* 0x000fe20000100800 */
[----:B------:R-:W-:-:S03]  /*ade0*/  IABS R32, R22 ;  /* 0x0000001600207213 */ /* 0x000fc60000000000 */
[----:B------:R-:W-:Y:S01]  /*adf0*/  STL [R1+0xbb0], R34 ;  /* 0x000bb02201007387 */ /* 0x000fe20000100800 */
[----:B------:R-:W-:-:S03]  /*ae00*/  @!P5 IMAD.MOV R85, RZ, RZ, -R85 ;  /* 0x000000ffff55d224 */ /* 0x000fc600078e0a55 */
[----:B------:R-:W-:Y:S01]  /*ae10*/  STL [R1+0x8cc], R13 ;  /* 0x0008cc0d01007387 */ /* 0x000fe20000100800 */
[----:B------:R-:W-:-:S03]  /*ae20*/  ISETP.GT.U32.AND P5, PT, R39, R65, PT ;  /* 0x000000412700720c */ /* 0x000fc60003fa4070 */
[----:B------:R-:W-:Y:S04]  /*ae30*/  STL [R1+0xbb4], R13 ;  /* 0x000bb40d01007387 */ /* 0x000fe80000100800 */
[----:B------:R-:W-:Y:S04]  /*ae40*/  STL [R1+0xbb8], R33 ;  /* 0x000bb82101007387 */ /* 0x000fe80000100800 */
[----:B------:R2:W-:Y:S01]  /*ae50*/  STL [R1+0xbbc], R0 ;  /* 0x000bbc0001007387 */ /* 0x0005e20000100800 */
[----:B------:R-:W-:Y:S01]  /*ae60*/  IMAD.HI.U32 R106, R40, R32, RZ ;  /* 0x00000020286a7227 */ /* 0x000fe200078e00ff */
[----:B------:R-:W-:-:S03]  /*ae70*/  LOP3.LUT R5, RZ, R29, RZ, 0x33, !PT ;  /* 0x0000001dff057212 */ /* 0x000fc600078e33ff */
[----:B------:R-:W-:Y:S02]  /*ae80*/  @!P2 IMAD.MOV R57, RZ, RZ, -R57 ;  /* 0x000000ffff39a224 */ /* 0x000fe400078e0a39 */
[----:B--2---:R-:W-:Y:S01]  /*ae90*/  VIADD R0, R12, 0x7f ;  /* 0x0000007f0c007836 */ /* 0x004fe20000000000 */
[----:B------:R-:W-:Y:S01]  /*aea0*/  ISETP.GE.AND P2, PT, R3, RZ, PT ;  /* 0x000000ff0300720c */ /* 0x000fe20003f46270 */
[--C-:B------:R-:W-:Y:S01]  /*aeb0*/  @!P3 IMAD.IADD R30, R30, 0x1, -R39.reuse ;  /* 0x000000011e1eb824 */ /* 0x100fe200078e0a27 */
[----:B------:R-:W-:Y:S01]  /*aec0*/  ISETP.NE.AND P3, PT, R29, RZ, PT ;  /* 0x000000ff1d00720c */ /* 0x000fe20003f65270 */
[--C-:B------:R-:W-:Y:S01]  /*aed0*/  @!P0 IMAD.IADD R28, R28, 0x1, -R39.reuse ;  /* 0x000000011c1c8824 */ /* 0x100fe200078e0a27 */
[----:B------:R-:W-:Y:S01]  /*aee0*/  ISETP.GT.AND P0, PT, R0, 0x7f, PT ;  /* 0x0000007f0000780c */ /* 0x000fe20003f04270 */
[----:B------:R-:W-:Y:S01]  /*aef0*/  IMAD.MOV R106, RZ, RZ, -R106 ;  /* 0x000000ffff6a7224 */ /* 0x000fe200078e0a6a */
[----:B------:R-:W-:Y:S01]  /*af00*/  SEL R103, R5, R103, !P3 ;  /* 0x0000006705677207 */ /* 0x000fe20005800000 */
[----:B------:R-:W-:Y:S01]  /*af10*/  @!P6 IMAD.MOV R28, RZ, RZ, -R28 ;  /* 0x000000ffff1ce224 */ /* 0x000fe200078e0a1c */
[----:B------:R-:W-:Y:S01]  /*af20*/  ISETP.LT.AND P0, PT, R107, R12, P0 ;  /* 0x0000000c6b00720c */ /* 0x000fe20000701270 */
[----:B------:R-:W-:Y:S01]  /*af30*/  IMAD R32, R39, R106, R32 ;  /* 0x0000006a27207224 */ /* 0x000fe200078e0220 */
[----:B------:R-:W-:Y:S01]  /*af40*/  SEL R107, R5, R46, !P3 ;  /* 0x0000002e056b7207 */ /* 0x000fe20005800000 */
[----:B------:R-:W-:Y:S01]  /*af50*/  @!P5 IMAD.IADD R65, R65, 0x1, -R39 ;  /* 0x000000014141d824 */ /* 0x000fe200078e0a27 */
[----:B------:R-:W-:Y:S01]  /*af60*/  STL [R1+0x8c8], R22 ;  /* 0x0008c81601007387 */ /* 0x000fe20000100800 */
[----:B------:R-:W-:Y:S01]  /*af70*/  ISETP.GE.AND P5, PT, R113, RZ, PT ;  /* 0x000000ff7100720c */ /* 0x000fe20003fa6270 */
[----:B------:R-:W-:Y:S01]  /*af80*/  IMAD R103, R103, UR11, RZ ;  /* 0x0000000b67677c24 */ /* 0x000fe2000f8e02ff */
[C---:B------:R-:W-:Y:S01]  /*af90*/  SEL R116, R5.reuse, R28, !P3 ;  /* 0x0000001c05747207 */ /* 0x040fe20005800000 */
[----:B------:R-:W-:Y:S01]  /*afa0*/  STL [R1+0xbc0], R22 ;  /* 0x000bc01601007387 */ /* 0x000fe20000100800 */
[----:B------:R-:W-:Y:S01]  /*afb0*/  SEL R96, R5, R96, !P3 ;  /* 0x0000006005607207 */ /* 0x000fe20005800000 */
[----:B------:R-:W-:Y:S01]  /*afc0*/  IMAD R28, R107, UR11, RZ ;  /* 0x0000000b6b1c7c24 */ /* 0x000fe2000f8e02ff */
[C---:B------:R-:W-:Y:S01]  /*afd0*/  SEL R29, R5.reuse, R100, !P3 ;  /* 0x00000064051d7207 */ /* 0x040fe20005800000 */
[----:B------:R-:W-:Y:S01]  /*afe0*/  STL [R1+0xbc4], R40 ;  /* 0x000bc42801007387 */ /* 0x000fe20000100800 */
[----:B------:R-:W-:Y:S01]  /*aff0*/  VIADD R106, R12, 0xffffffa8 ;  /* 0xffffffa80c6a7836 */ /* 0x000fe20000000000 */
[----:B------:R-:W-:-:S02]  /*b000*/  SEL R92, R5, R92, !P3 ;  /* 0x0000005c055c7207 */ /* 0x000fc40005800000 */
[----:B------:R-:W-:Y:S01]  /*b010*/  STL [R1+0xbc8], R32 ;  /* 0x000bc82001007387 */ /* 0x000fe20000100800 */
[C---:B------:R-:W-:Y:S01]  /*b020*/  SEL R99, R5.reuse, R99, !P3 ;  /* 0x0000006305637207 */ /* 0x040fe20005800000 */
[----:B------:R-:W-:Y:S01]  /*b030*/  @!P2 IMAD.MOV R30, RZ, RZ, -R30 ;  /* 0x000000ffff1ea224 */ /* 0x000fe200078e0a1e */
[----:B------:R-:W-:Y:S01]  /*b040*/  SEL R95, R5, R95, !P3 ;  /* 0x0000005f055f7207 */ /* 0x000fe20005800000 */
[----:B------:R-:W-:Y:S01]  /*b050*/  STL [R1+0xbcc], R12 ;  /* 0x000bcc0c01007387 */ /* 0x000fe20000100800 */
[----:B------:R-:W-:-:S03]  /*b060*/  IADD3 R26, P2, PT, R103, R38, RZ ;  /* 0x00000026671a7210 */ /* 0x000fc60007f5e0ff */
[----:B------:R-:W-:Y:S01]  /*b070*/  STL [R1+0xbd0], R5 ;  /* 0x000bd00501007387 */ /* 0x000fe20000100800 */
[----:B------:R-:W-:Y:S01]  /*b080*/  IADD3 R0, P6, PT, R28, R38, RZ ;  /* 0x000000261c007210 */ /* 0x000fe20007fde0ff */
[----:B------:R-:W-:Y:S01]  /*b090*/  IMAD R29, R29, UR5, RZ ;  /* 0x000000051d1d7c24 */ /* 0x000fe2000f8e02ff */
[----:B------:R-:W-:Y:S01]  /*b0a0*/  ISETP.GE.U32.AND P4, PT, R106, 0x7fffff29, PT ;  /* 0x7fffff296a00780c */ /* 0x000fe20003f86070 */
[----:B------:R-:W-:Y:S01]  /*b0b0*/  STL [R1+0xbd4], R107 ;  /* 0x000bd46b01007387 */ /* 0x000fe20000100800 */
[C---:B------:R-:W-:Y:S01]  /*b0c0*/  VIADD R106, R12.reuse, 0xffffffa0 ;  /* 0xffffffa00c6a7836 */ /* 0x040fe20000000000 */
[C---:B------:R-:W-:Y:S01]  /*b0d0*/  SEL R109, R5.reuse, R101, !P3 ;  /* 0x00000065056d7207 */ /* 0x040fe20005800000 */
[----:B------:R-:W-:Y:S01]  /*b0e0*/  @!P5 IMAD.MOV R65, RZ, RZ, -R65 ;  /* 0x000000ffff41d224 */ /* 0x000fe200078e0a41 */
[----:B------:R-:W-:Y:S01]  /*b0f0*/  STL [R1+0xbd8], R96 ;  /* 0x000bd86001007387 */ /* 0x000fe20000100800 */
[C---:B------:R-:W-:Y:S01]  /*b100*/  SEL R101, R5.reuse, R43, !P3 ;  /* 0x0000002b05657207 */ /* 0x040fe20005800000 */
[----:B------:R-:W-:Y:S01]  /*b110*/  VIADD R117, R12, 0xffffff98 ;  /* 0xffffff980c757836 */ /* 0x000fe20000000000 */
[C---:B------:R-:W-:Y:S01]  /*b120*/  SEL R115, R5.reuse, R30, !P3 ;  /* 0x0000001e05737207 */ /* 0x040fe20005800000 */
[----:B------:R-:W-:Y:S01]  /*b130*/  STL [R1+0xbdc], R92 ;  /* 0x000bdc5c01007387 */ /* 0x000fe20000100800 */
[----:B------:R-:W-:Y:S01]  /*b140*/  SEL R43, R5, R88, !P3 ;  /* 0x00000058052b7207 */ /* 0x000fe20005800000 */
[----:B------:R-:W-:Y:S01]  /*b150*/  IMAD R30, R96, UR16, RZ ;  /* 0x00000010601e7c24 */ /* 0x000fe2000f8e02ff */
[----:B------:R-:W-:Y:S01]  /*b160*/  LEA.HI.X.SX32 R42, R103, R35, 0x1, P2 ;  /* 0x00000023672a7211 */ /* 0x000fe200010f0eff */
[----:B------:R-:W-:Y:S01]  /*b170*/  STL [R1+0xbe0], R99 ;  /* 0x000be06301007387 */ /* 0x000fe20000100800 */
[----:B------:R-:W-:Y:S01]  /*b180*/  SEL R113, R5, R102, !P3 ;  /* 0x0000006605717207 */ /* 0x000fe20005800000 */
[----:B------:R-:W2:Y:S02]  /*b190*/  LDCU UR5, c[0x0][0x3b0] ;  /* 0x00007600ff0577ac */ /* 0x000ea40008000800 */
[----:B------:R-:W-:Y:S01]  /*b1a0*/  STL [R1+0xbe4], R95 ;  /* 0x000be45f01007387 */ /* 0x000fe20000100800 */
[----:B------:R-:W-:-:S03]  /*b1b0*/  ISETP.GE.U32.AND P5, PT, R106, 0x7fffff21, PT ;  /* 0x7fffff216a00780c */ /* 0x000fc60003fa6070 */
[----:B------:R-:W-:Y:S01]  /*b1c0*/  STL [R1+0x128], R26 ;  /* 0x0001281a01007387 */ /* 0x000fe20000100800 */
[----:B------:R-:W-:-:S03]  /*b1d0*/  SEL R102, R5, R44, !P3 ;  /* 0x0000002c05667207 */ /* 0x000fc60005800000 */
[----:B------:R3:W-:Y:S01]  /*b1e0*/  STL [R1+0x168], R0 ;  /* 0x0001680001007387 */ /* 0x0007e20000100800 */
[----:B------:R-:W-:Y:S01]  /*b1f0*/  SEL R100, R5, R57, !P3 ;  /* 0x0000003905647207 */ /* 0x000fe20005800000 */
[----:B------:R-:W-:Y:S01]  /*b200*/  IMAD R57, R95, UR17, RZ ;  /* 0x000000115f397c24 */ /* 0x000fe2000f8e02ff */
[C---:B------:R-:W-:Y:S01]  /*b210*/  SEL R114, R5.reuse, R31, !P3 ;  /* 0x0000001f05727207 */ /* 0x040fe20005800000 */
[----:B------:R-:W-:Y:S01]  /*b220*/  IMAD R31, R92, UR21, RZ ;  /* 0x000000155c1f7c24 */ /* 0x000fe2000f8e02ff */
[----:B------:R-:W-:Y:S01]  /*b230*/  SEL R106, R5, R45, !P3 ;  /* 0x0000002d056a7207 */ /* 0x000fe20005800000 */
[----:B------:R-:W-:Y:S01]  /*b240*/  IMAD R43, R43, UR25, RZ ;  /* 0x000000192b2b7c24 */ /* 0x000fe2000f8e02ff */
[----:B------:R-:W-:Y:S02]  /*b250*/  SEL R44, R5, R84, !P3 ;  /* 0x00000054052c7207 */ /* 0x000fe40005800000 */
[----:B---3--:R-:W-:Y:S01]  /*b260*/  IADD3 R0, P2, PT, R29, R38, RZ ;  /* 0x000000261d007210 */ /* 0x008fe20007f5e0ff */
[----:B------:R3:W-:Y:S01]  /*b270*/  STL [R1+0xbe8], R103 ;  /* 0x000be86701007387 */ /* 0x0007e20000100800 */
[----:B------:R-:W-:-:S02]  /*b280*/  LEA.HI.X.SX32 R2, R28, R35, 0x1, P6 ;  /* 0x000000231c027211 */ /* 0x000fc400030f0eff */
[C---:B------:R-:W-:Y:S01]  /*b290*/  SEL R45, R5.reuse, R80, !P3 ;  /* 0x00000050052d7207 */ /* 0x040fe20005800000 */
[----:B------:R-:W-:Y:S01]  /*b2a0*/  STL [R1+0x124], R42 ;  /* 0x0001242a01007387 */ /* 0x000fe20000100800 */
[----:B------:R-:W-:Y:S01]  /*b2b0*/  IADD3 R95, P6, PT, R30, R38, RZ ;  /* 0x000000261e5f7210 */ /* 0x000fe20007fde0ff */
[----:B------:R-:W-:Y:S02]  /*b2c0*/  IMAD R44, R44, UR29, RZ ;  /* 0x0000001d2c2c7c24 */ /* 0x000fe4000f8e02ff */
[----:B------:R4:W-:Y:S01]  /*b2d0*/  STL [R1+0x1a8], R0 ;  /* 0x0001a80001007387 */ /* 0x0009e20000100800 */
[----:B------:R-:W-:Y:S01]  /*b2e0*/  SEL R108, R5, R47, !P3 ;  /* 0x0000002f056c7207 */ /* 0x000fe20005800000 */
[----:B------:R-:W-:Y:S01]  /*b2f0*/  IMAD R45, R45, UR33, RZ ;  /* 0x000000212d2d7c24 */ /* 0x000fe2000f8e02ff */
[----:B------:R-:W-:Y:S02]  /*b300*/  SEL R46, R5, R76, !P3 ;  /* 0x0000004c052e7207 */ /* 0x000fe40005800000 */
[----:B---3--:R-:W-:-:S02]  /*b310*/  LEA.HI.X.SX32 R103, R30, R35, 0x1, P6 ;  /* 0x000000231e677211 */ /* 0x008fc400030f0eff */
[----:B------:R-:W-:Y:S02]  /*b320*/  SEL R47, R5, R72, !P3 ;  /* 0x00000048052f7207 */ /* 0x000fe40005800000 */
[-C--:B----4-:R-:W-:Y:S02]  /*b330*/  LEA.HI.X.SX32 R0, R29, R35.reuse, 0x1, P2 ;  /* 0x000000231d007211 */ /* 0x090fe400010f0eff */
[-C--:B------:R-:W-:Y:S02]  /*b340*/  IADD3 R92, P2, PT, R31, R38.reuse, RZ ;  /* 0x000000261f5c7210 */ /* 0x080fe40007f5e0ff */
[----:B------:R-:W-:Y:S02]  /*b350*/  IADD3 R107, P6, PT, R43, R38, RZ ;  /* 0x000000262b6b7210 */ /* 0x000fe40007fde0ff */
[----:B------:R-:W-:Y:S01]  /*b360*/  SEL R80, R5, R54, !P3 ;  /* 0x0000003605507207 */ /* 0x000fe20005800000 */
[----:B------:R-:W-:Y:S01]  /*b370*/  IMAD R54, R99, UR12, RZ ;  /* 0x0000000c63367c24 */ /* 0x000fe2000f8e02ff */
[----:B------:R-:W-:Y:S01]  /*b380*/  SEL R72, R5, R68, !P3 ;  /* 0x0000004405487207 */ /* 0x000fe20005800000 */
[----:B------:R-:W-:Y:S01]  /*b390*/  IMAD R46, R46, UR37, RZ ;  /* 0x000000252e2e7c24 */ /* 0x000fe2000f8e02ff */
[----:B------:R-:W-:Y:S01]  /*b3a0*/  LEA.HI.X.SX32 R99, R31, R35, 0x1, P2 ;  /* 0x000000231f637211 */ /* 0x000fe200010f0eff */
[----:B------:R-:W-:Y:S01]  /*b3b0*/  IMAD R47, R47, UR41, RZ ;  /* 0x000000292f2f7c24 */ /* 0x000fe2000f8e02ff */
[----:B------:R-:W-:-:S02]  /*b3c0*/  SEL R68, R5, R64, !P3 ;  /* 0x0000004005447207 */ /* 0x000fc40005800000 */
[----:B------:R-:W-:Y:S01]  /*b3d0*/  LEA.HI.X.SX32 R96, R43, R35, 0x1, P6 ;  /* 0x000000232b607211 */ /* 0x000fe200030f0eff */
[----:B------:R-:W-:Y:S01]  /*b3e0*/  STL [R1+0x164], R2 ;  /* 0x0001640201007387 */ /* 0x000fe20000100800 */
[----:B------:R-:W-:Y:S02]  /*b3f0*/  IADD3 R12, P2, PT, R44, R38, RZ ;  /* 0x000000262c0c7210 */ /* 0x000fe40007f5e0ff */
[C---:B------:R-:W-:Y:S02]  /*b400*/  SEL R53, R5.reuse, R53, !P3 ;  /* 0x0000003505357207 */ /* 0x040fe40005800000 */
[C---:B------:R-:W-:Y:S02]  /*b410*/  SEL R91, R5.reuse, R91, !P3 ;  /* 0x0000005b055b7207 */ /* 0x040fe40005800000 */
[C---:B------:R-:W-:Y:S02]  /*b420*/  SEL R87, R5.reuse, R87, !P3 ;  /* 0x0000005705577207 */ /* 0x040fe40005800000 */
[----:B------:R-:W-:-:S02]  /*b430*/  SEL R83, R5, R83, !P3 ;  /* 0x0000005305537207 */ /* 0x000fc40005800000 */
[C---:B------:R-:W-:Y:S02]  /*b440*/  SEL R79, R5.reuse, R79, !P3 ;  /* 0x0000004f054f7207 */ /* 0x040fe40005800000 */
[C---:B------:R-:W-:Y:S02]  /*b450*/  SEL R75, R5.reuse, R75, !P3 ;  /* 0x0000004b054b7207 */ /* 0x040fe40005800000 */
        /* <DEDUP_REMOVED lines=29> */
[----:B------:R-:W-:Y:S01]  /*b630*/  SEL R61, R5, R61, !P3 ;  /* 0x0000003d053d7207 */ /* 0x000fe20005800000 */
[----:B------:R-:W-:Y:S01]  /*b640*/  IMAD R113, R113, UR11, RZ ;  /* 0x0000000b71717c24 */ /* 0x000fe2000f8e02ff */
[----:B------:R-:W-:Y:S01]  /*b650*/  SEL R64, R5, R60, !P3 ;  /* 0x0000003c05407207 */ /* 0x000fe20005800000 */
[----:B------:R-:W-:Y:S01]  /*b660*/  IMAD R106, R106, UR11, RZ ;  /* 0x0000000b6a6a7c24 */ /* 0x000fe2000f8e02ff */
[----:B------:R-:W-:Y:S01]  /*b670*/  IADD3 R40, P6, PT, R45, R38, RZ ;  /* 0x000000262d287210 */ /* 0x000fe20007fde0ff */
[----:B------:R-:W-:Y:S01]  /*b680*/  IMAD R109, R109, UR11, RZ ;  /* 0x0000000b6d6d7c24 */ /* 0x000fe2000f8e02ff */
[C---:B------:R-:W-:Y:S01]  /*b690*/  SEL R60, R5.reuse, R56, !P3 ;  /* 0x00000038053c7207 */ /* 0x040fe20005800000 */
[----:B------:R3:W-:Y:S01]  /*b6a0*/  STL [R1+0x1a4], R0 ;  /* 0x0001a40001007387 */ /* 0x0007e20000100800 */
[----:B------:R-:W-:Y:S01]  /*b6b0*/  SEL R56, R5, R50, !P3 ;  /* 0x0000003205387207 */ /* 0x000fe20005800000 */
[----:B------:R-:W-:Y:S01]  /*b6c0*/  IMAD R48, R72, UR45, RZ ;  /* 0x0000002d48307c24 */ /* 0x000fe2000f8e02ff */
[-C--:B------:R-:W-:Y:S01]  /*b6d0*/  LEA.HI.X.SX32 R5, R44, R35.reuse, 0x1, P2 ;  /* 0x000000232c057211 */ /* 0x080fe200010f0eff */
[----:B------:R-:W-:Y:S01]  /*b6e0*/  IMAD R49, R68, UR49, RZ ;  /* 0x0000003144317c24 */ /* 0x000fe2000f8e02ff */
[-C--:B------:R-:W-:Y:S01]  /*b6f0*/  LEA.HI.X.SX32 R32, R45, R35.reuse, 0x1, P6 ;  /* 0x000000232d207211 */ /* 0x080fe200030f0eff */
[----:B------:R-:W-:Y:S01]  /*b700*/  IMAD R102, R102, UR11, RZ ;  /* 0x0000000b66667c24 */ /* 0x000fe2000f8e02ff */
[CC--:B------:R-:W-:Y:S01]  /*b710*/  IADD3 R13, P6, PT, R47.reuse, R38.reuse, RZ ;  /* 0x000000262f0d7210 */ /* 0x0c0fe20007fde0ff */
[----:B------:R-:W-:Y:S01]  /*b720*/  IMAD R30, R80, UR59, RZ ;  /* 0x0000003b501e7c24 */ /* 0x000fe2000f8e02ff */
[----:B------:R-:W-:Y:S01]  /*b730*/  PRMT R23, RZ, 0x7610, R23 ;  /* 0x00007610ff177816 */ /* 0x000fe20000000017 */
[----:B------:R-:W-:Y:S01]  /*b740*/  IMAD R108, R108, UR11, RZ ;  /* 0x0000000b6c6c7c24 */ /* 0x000fe2000f8e02ff */
[-C--:B---3--:R-:W-:Y:S01]  /*b750*/  IADD3 R0, P2, PT, R46, R38.reuse, RZ ;  /* 0x000000262e007210 */ /* 0x088fe20007f5e0ff */
[----:B------:R-:W-:Y:S01]  /*b760*/  IMAD R50, R64, UR53, RZ ;  /* 0x0000003540327c24 */ /* 0x000fe2000f8e02ff */
[-C--:B------:R-:W-:Y:S01]  /*b770*/  LEA.HI.X.SX32 R33, R47, R35.reuse, 0x1, P6 ;  /* 0x000000232f217211 */ /* 0x080fe200030f0eff */
[----:B------:R-:W-:Y:S01]  /*b780*/  IMAD R101, R101, UR11, RZ ;  /* 0x0000000b65657c24 */ /* 0x000fe2000f8e02ff */
[-C--:B------:R-:W-:Y:S01]  /*b790*/  LEA.HI.X.SX32 R22, R46, R35.reuse, 0x1, P2 ;  /* 0x000000232e167211 */ /* 0x080fe200010f0eff */
[----:B------:R-:W-:Y:S01]  /*b7a0*/  IMAD R51, R60, UR57, RZ ;  /* 0x000000393c337c24 */ /* 0x000fe2000f8e02ff */
[CC--:B------:R-:W-:Y:S01]  /*b7b0*/  IADD3 R120, P2, PT, R48.reuse, R38.reuse, RZ ;  /* 0x0000002630787210 */ /* 0x0c0fe20007f5e0ff */
[----:B------:R-:W3:Y:S01]  /*b7c0*/  LDCU UR12, c[0x0][0x3b0] ;  /* 0x00007600ff0c77ac */ /* 0x000ee20008000800 */
[-C--:B------:R-:W-:Y:S01]  /*b7d0*/  IADD3 R149, P6, PT, R49, R38.reuse, RZ ;  /* 0x0000002631957210 */ /* 0x080fe20007fde0ff */
[----:B------:R-:W-:Y:S01]  /*b7e0*/  IMAD R53, R53, UR61, RZ ;  /* 0x0000003d35357c24 */ /* 0x000fe2000f8e02ff */
[----:B------:R-:W-:Y:S01]  /*b7f0*/  LEA.HI.X.SX32 R34, R48, R35, 0x1, P2 ;  /* 0x0000002330227211 */ /* 0x000fe200010f0eff */
[----:B------:R-:W-:Y:S01]  /*b800*/  IMAD R56, R56, UR65, RZ ;  /* 0x0000004138387c24 */ /* 0x000fe2000f8e02ff */
[----:B------:R-:W-:-:S02]  /*b810*/  IADD3 R105, P2, PT, R50, R38, RZ ;  /* 0x0000002632697210 */ /* 0x000fc40007f5e0ff */
[-C--:B------:R-:W-:Y:S02]  /*b820*/  LEA.HI.X.SX32 R41, R49, R35.reuse, 0x1, P6 ;  /* 0x0000002331297211 */ /* 0x080fe400030f0eff */
[-C--:B------:R-:W-:Y:S02]  /*b830*/  IADD3 R2, P6, PT, R51, R38.reuse, RZ ;  /* 0x0000002633027210 */ /* 0x080fe40007fde0ff */
[-C--:B------:R-:W-:Y:S02]  /*b840*/  LEA.HI.X.SX32 R104, R50, R35.reuse, 0x1, P2 ;  /* 0x0000002332687211 */ /* 0x080fe400010f0eff */
[-C--:B------:R-:W-:Y:S02]  /*b850*/  IADD3 R4, P2, PT, R53, R38.reuse, RZ ;  /* 0x0000002635047210 */ /* 0x080fe40007f5e0ff */
[----:B------:R-:W-:Y:S02]  /*b860*/  LEA.HI.X.SX32 R3, R51, R35, 0x1, P6 ;  /* 0x0000002333037211 */ /* 0x000fe400030f0eff */
[----:B------:R-:W-:-:S02]  /*b870*/  IADD3 R162, P6, PT, R56, R38, RZ ;  /* 0x0000002638a27210 */ /* 0x000fc40007fde0ff */
[-C--:B------:R-:W-:Y:S01]  /*b880*/  LEA.HI.X.SX32 R36, R53, R35.reuse, 0x1, P2 ;  /* 0x0000002335247211 */ /* 0x080fe200010f0eff */
[----:B------:R-:W-:Y:S01]  /*b890*/  STL [R1+0x1e8], R95 ;  /* 0x0001e85f01007387 */ /* 0x000fe20000100800 */
[-C--:B------:R-:W-:Y:S02]  /*b8a0*/  IADD3 R161, P2, PT, R113, R38.reuse, RZ ;  /* 0x0000002671a17210 */ /* 0x080fe40007f5e0ff */
[-C--:B------:R-:W-:Y:S01]  /*b8b0*/  LEA.HI.X.SX32 R125, R56, R35.reuse, 0x1, P6 ;  /* 0x00000023387d7211 */ /* 0x080fe200030f0eff */
[----:B------:R4:W-:Y:S01]  /*b8c0*/  STL [R1+0xbec], R95 ;  /* 0x000bec5f01007387 */ /* 0x0009e20000100800 */
[-C--:B------:R-:W-:Y:S01]  /*b8d0*/  IADD3 R160, P6, PT, R106, R38.reuse, RZ ;  /* 0x000000266aa07210 */ /* 0x080fe20007fde0ff */
[----:B------:R-:W-:Y:S01]  /*b8e0*/  IMAD R91, R91, UR22, RZ ;  /* 0x000000165b5b7c24 */ /* 0x000fe2000f8e02ff */
[-C--:B------:R-:W-:Y:S01]  /*b8f0*/  LEA.HI.X.SX32 R126, R113, R35.reuse, 0x1, P2 ;  /* 0x00000023717e7211 */ /* 0x080fe200010f0eff */
[----:B------:R-:W-:Y:S01]  /*b900*/  STL [R1+0x240], R92 ;  /* 0x0002405c01007387 */ /* 0x000fe20000100800 */
[-C--:B------:R-:W-:Y:S01]  /*b910*/  IADD3 R130, P2, PT, R54, R38.reuse, RZ ;  /* 0x0000002636827210 */ /* 0x080fe20007f5e0ff */
[----:B------:R-:W-:Y:S01]  /*b920*/  IMAD R87, R87, UR26, RZ ;  /* 0x0000001a57577c24 */ /* 0x000fe2000f8e02ff */
[----:B------:R-:W-:Y:S01]  /*b930*/  LEA.HI.X.SX32 R7, R106, R35, 0x1, P6 ;  /* 0x000000236a077211 */ /* 0x000fe200030f0eff */
[----:B------:R-:W-:Y:S01]  /*b940*/  STL [R1+0x1e4], R103 ;  /* 0x0001e46701007387 */ /* 0x000fe20000100800 */
[----:B------:R-:W-:-:S03]  /*b950*/  IADD3 R155, P6, PT, R57, R38, RZ ;  /* 0x00000026399b7210 */ /* 0x000fc60007fde0ff */
[----:B------:R-:W-:Y:S01]  /*b960*/  STL [R1+0x288], R107 ;  /* 0x0002886b01007387 */ /* 0x000fe20000100800 */
[----:B------:R-:W-:-:S03]  /*b970*/  LEA.HI.X.SX32 R6, R54, R35, 0x1, P2 ;  /* 0x0000002336067211 */ /* 0x000fc600010f0eff */
[----:B------:R-:W-:Y:S01]  /*b980*/  STL [R1+0x224], R99 ;  /* 0x0002246301007387 */ /* 0x000fe20000100800 */
[----:B------:R-:W-:-:S03]  /*b990*/  IMAD R83, R83, UR30, RZ ;  /* 0x0000001e53537c24 */ /* 0x000fc6000f8e02ff */
[----:B------:R-:W-:Y:S01]  /*b9a0*/  STL [R1+0x2c8], R12 ;  /* 0x0002c80c01007387 */ /* 0x000fe20000100800 */
[----:B------:R-:W-:-:S03]  /*b9b0*/  IADD3 R9, P2, PT, R91, R38, RZ ;  /* 0x000000265b097210 */ /* 0x000fc60007f5e0ff */
[----:B------:R-:W-:Y:S01]  /*b9c0*/  STL [R1+0x284], R96 ;  /* 0x0002846001007387 */ /* 0x000fe20000100800 */
[----:B------:R-:W-:Y:S01]  /*b9d0*/  LEA.HI.X.SX32 R159, R57, R35, 0x1, P6 ;  /* 0x00000023399f7211 */ /* 0x000fe200030f0eff */
[----:B------:R-:W-:Y:S02]  /*b9e0*/  IMAD R79, R79, UR34, RZ ;  /* 0x000000224f4f7c24 */ /* 0x000fe4000f8e02ff */
        /* <DEDUP_REMOVED lines=49> */
[----:B------:R-:W-:-:S03]  /*bd00*/  IADD3 R142, P2, PT, R52, R38, RZ ;  /* 0x00000026348e7210 */ /* 0x000fc60007f5e0ff */
[----:B------:R-:W-:Y:S01]  /*bd10*/  STL [R1+0x16c], R7 ;  /* 0x00016c0701007387 */ /* 0x000fe20000100800 */
[----:B------:R-:W-:-:S03]  /*bd20*/  LEA.HI.X.SX32 R144, R55, R35, 0x1, P6 ;  /* 0x0000002337907211 */ /* 0x000fc600030f0eff */
[----:B------:R-:W-:Y:S01]  /*bd30*/  STL [R1+0x1f0], R155 ;  /* 0x0001f09b01007387 */ /* 0x000fe20000100800 */
[----:B------:R-:W-:-:S03]  /*bd40*/  IADD3 R141, P6, PT, R28, R38, RZ ;  /* 0x000000261c8d7210 */ /* 0x000fc60007fde0ff */
[----:B------:R-:W-:Y:S04]  /*bd50*/  STL [R1+0x1ac], R6 ;  /* 0x0001ac0601007387 */ /* 0x000fe80000100800 */
[----:B------:R-:W-:Y:S01]  /*bd60*/  STL [R1+0x250], R9 ;  /* 0x0002500901007387 */ /* 0x000fe20000100800 */
[----:B------:R-:W-:-:S03]  /*bd70*/  LEA.HI.X.SX32 R143, R52, R35, 0x1, P2 ;  /* 0x00000023348f7211 */ /* 0x000fc600010f0eff */
[----:B------:R-:W-:Y:S01]  /*bd80*/  STL [R1+0x1ec], R159 ;  /* 0x0001ec9f01007387 */ /* 0x000fe20000100800 */
[----:B------:R-:W-:Y:S01]  /*bd90*/  IMAD R98, R98, UR13, RZ ;  /* 0x0000000d62627c24 */ /* 0x000fe2000f8e02ff */
[-C--:B------:R-:W-:Y:S01]  /*bda0*/  IADD3 R137, P2, PT, R109, R38.reuse, RZ ;  /* 0x000000266d897210 */ /* 0x080fe20007f5e0ff */
[----:B------:R-:W-:Y:S01]  /*bdb0*/  IMAD R94, R94, UR20, RZ ;  /* 0x000000145e5e7c24 */ /* 0x000fe2000f8e02ff */
[----:B------:R-:W-:Y:S01]  /*bdc0*/  STL [R1+0x290], R154 ;  /* 0x0002909a01007387 */ /* 0x000fe20000100800 */
[----:B------:R-:W-:Y:S01]  /*bdd0*/  LEA.HI.X.SX32 R10, R28, R35, 0x1, P6 ;  /* 0x000000231c0a7211 */ /* 0x000fe200030f0eff */
[----:B------:R-:W-:Y:S02]  /*bde0*/  IMAD R90, R90, UR23, RZ ;  /* 0x000000175a5a7c24 */ /* 0x000fe4000f8e02ff */
[----:B------:R-:W-:Y:S01]  /*bdf0*/  IMAD R49, R86, UR27, RZ ;  /* 0x0000001b56317c24 */ /* 0x000fe2000f8e02ff */
[----:B------:R-:W-:Y:S01]  /*be00*/  STL [R1+0x24c], R132 ;  /* 0x00024c8401007387 */ /* 0x000fe20000100800 */
[----:B------:R-:W-:Y:S01]  /*be10*/  IADD3 R134, P6, PT, R102, R38, RZ ;  /* 0x0000002666867210 */ /* 0x000fe20007fde0ff */
[----:B------:R-:W-:-:S02]  /*be20*/  IMAD R48, R82, UR31, RZ ;  /* 0x0000001f52307c24 */ /* 0x000fc4000f8e02ff */
[----:B------:R-:W-:Y:S01]  /*be30*/  IMAD R47, R78, UR35, RZ ;  /* 0x000000234e2f7c24 */ /* 0x000fe2000f8e02ff */
[----:B------:R-:W-:Y:S01]  /*be40*/  STL [R1+0x2d0], R11 ;  /* 0x0002d00b01007387 */ /* 0x000fe20000100800 */
[----:B------:R-:W-:Y:S02]  /*be50*/  IMAD R29, R84, UR63, RZ ;  /* 0x0000003f541d7c24 */ /* 0x000fe4000f8e02ff */
        /* <DEDUP_REMOVED lines=10> */
[-C--:B------:R-:W-:Y:S01]  /*bf00*/  LEA.HI.X.SX32 R136, R102, R35.reuse, 0x1, P6 ;  /* 0x0000002366887211 */ /* 0x080fe200030f0eff */
[----:B0-----:R-:W-:Y:S02]  /*bf10*/  IMAD R51, R97, UR14, RZ ;  /* 0x0000000e61337c24 */ /* 0x001fe4000f8e02ff */
[----:B-1----:R-:W-:Y:S01]  /*bf20*/  IMAD R50, R93, UR15, RZ ;  /* 0x0000000f5d327c24 */ /* 0x002fe2000f8e02ff */
[----:B------:R-:W-:Y:S01]  /*bf30*/  STL [R1+0x350], R147 ;  /* 0x0003509301007387 */ /* 0x000fe20000100800 */
[----:B------:R-:W-:Y:S01]  /*bf40*/  IADD3 R128, P6, PT, R94, R38, RZ ;  /* 0x000000265e807210 */ /* 0x000fe20007fde0ff */
[----:B------:R-:W0:Y:S02]  /*bf50*/  LDCU UR13, c[0x0][0x3b0] ;  /* 0x00007600ff0d77ac */ /* 0x000e240008000800 */
[----:B------:R-:W-:Y:S04]  /*bf60*/  STL [R1+0x30c], R152 ;  /* 0x00030c9801007387 */ /* 0x000fe80000100800 */
        /* <DEDUP_REMOVED lines=43> */
[----:B------:R-:W-:Y:S01]  /*c220*/  IMAD R28, R88, UR67, RZ ;  /* 0x00000043581c7c24 */ /* 0x000fe2000f8e02ff */
[----:B------:R-:W-:Y:S02]  /*c230*/  IADD3 R70, P6, PT, R30, R38, RZ ;  /* 0x000000261e467210 */ /* 0x000fe40007fde0ff */
        /* <DEDUP_REMOVED lines=15> */
[----:B------:R-:W2:Y:S01]  /*c330*/  LDL R85, [R1+0x1a8] ;  /* 0x0001a80001557983 */ /* 0x000ea20000100800 */
[----:B------:R-:W-:-:S03]  /*c340*/  LEA.HI.X.SX32 R54, R28, R35, 0x1, P6 ;  /* 0x000000231c367211 */ /* 0x000fc600030f0eff */
[----:B------:R-:W-:Y:S01]  /*c350*/  STL [R1+0x398], R58 ;  /* 0x0003983a01007387 */ /* 0x000fe20000100800 */
[----:B------:R-:W-:-:S03]  /*c360*/  IADD3 R86, P6, PT, R101, R38, RZ ;  /* 0x0000002665567210 */ /* 0x000fc60007fde0ff */
[----:B------:R-:W-:Y:S04]  /*c370*/  STL [R1+0x354], R80 ;  /* 0x0003545001007387 */ /* 0x000fe80000100800 */
[----:B------:R-:W-:Y:S01]  /*c380*/  STL [R1+0x3d8], R71 ;  /* 0x0003d84701007387 */ /* 0x000fe20000100800 */
[----:B------:R-:W-:-:S03]  /*c390*/  LEA.HI.X.SX32 R56, R108, R35, 0x1, P2 ;  /* 0x000000236c387211 */ /* 0x000fc600010f0eff */
[----:B------:R-:W-:Y:S01]  /*c3a0*/  STL [R1+0x394], R63 ;  /* 0x0003943f01007387 */ /* 0x000fe20000100800 */
[----:B------:R-:W-:-:S03]  /*c3b0*/  IMAD R48, R89, UR24, RZ ;  /* 0x0000001859307c24 */ /* 0x000fc6000f8e02ff */
        /* <DEDUP_REMOVED lines=62> */
[----:B------:R-:W-:-:S03]  /*c7a0*/  LEA.HI.X.SX32 R37, R28, R35, 0x1, P6 ;  /* 0x000000231c257211 */ /* 0x000fc600030f0eff */
[----:B------:R-:W-:Y:S01]  /*c7b0*/  STL [R1+0x3e0], R119 ;  /* 0x0003e07701007387 */ /* 0x000fe20000100800 */
[----:B------:R-:W-:-:S03]  /*c7c0*/  @P0 IMAD.MOV.U32 R28, RZ, RZ, R26 ;  /* 0x000000ffff1c0224 */ /* 0x000fc600078e001a */
[----:B------:R-:W-:Y:S01]  /*c7d0*/  STL [R1+0x39c], R138 ;  /* 0x00039c8a01007387 */ /* 0x000fe20000100800 */
[----:B------:R-:W-:-:S03]  /*c7e0*/  @P0 IMAD.MOV.U32 R29, RZ, RZ, R42 ;  /* 0x000000ffff1d0224 */ /* 0x000fc600078e002a */
[----:B------:R-:W-:Y:S04]  /*c7f0*/  STL [R1+0x420], R112 ;  /* 0x0004207001007387 */ /* 0x000fe80000100800 */
[----:B------:R-:W-:Y:S04]  /*c800*/  STL [R1+0x3dc], R123 ;  /* 0x0003dc7b01007387 */ /* 0x000fe80000100800 */
[----:B------:R-:W-:Y:S04]  /*c810*/  STL [R1+0x460], R110 ;  /* 0x0004606e01007387 */ /* 0x000fe80000100800 */
[----:B------:R-:W-:Y:S04]  /*c820*/  STL [R1+0x41c], R118 ;  /* 0x00041c7601007387 */ /* 0x000fe80000100800 */
[----:B------:R-:W-:Y:S04]  /*c830*/  STL [R1+0x4a0], R27 ;  /* 0x0004a01b01007387 */ /* 0x000fe80000100800 */
[----:B------:R-:W-:Y:S04]  /*c840*/  STL [R1+0x45c], R111 ;  /* 0x00045c6f01007387 */ /* 0x000fe80000100800 */
[----:B------:R-:W2:Y:S04]  /*c850*/  LDL.LU R42, [R1+0xbf0] ;  /* 0x000bf000012a7983 */ /* 0x000ea80000300800 */
[----:B------:R-:W-:Y:S04]  /*c860*/  STL [R1+0x49c], R37 ;  /* 0x00049c2501007387 */ /* 0x000fe80000100800 */
[----:B------:R-:W2:Y:S04]  /*c870*/  @P0 LDG.E.U8 R23, desc[UR18][R28.64] ;  /* 0x000000121c170981 */ /* 0x000ea8000c1e1100 */
[----:B------:R-:W3:Y:S04]  /*c880*/  LDL R28, [R1+0x164] ;  /* 0x00016400011c7983 */ /* 0x000ee80000100800 */
[----:B------:R-:W3:Y:S01]  /*c890*/  LDL R29, [R1+0x168] ;  /* 0x00016800011d7983 */ /* 0x000ee20000100800 */
[----:B------:R-:W-:Y:S01]  /*c8a0*/  IMAD R30, R115, UR64, RZ ;  /* 0x00000040731e7c24 */ /* 0x000fe2000f8e02ff */
[----:B------:R-:W-:-:S04]  /*c8b0*/  PRMT R24, RZ, 0x7610, R24 ;  /* 0x00007610ff187816 */ /* 0x000fc80000000018 */
[----:B------:R-:W-:-:S05]  /*c8c0*/  IADD3 R25, P6, PT, R30, R38, RZ ;  /* 0x000000261e197210 */ /* 0x000fca0007fde0ff */
[----:B------:R-:W-:Y:S04]  /*c8d0*/  STL [R1+0x4e0], R25 ;  /* 0x0004e01901007387 */ /* 0x000fe80000100800 */
[----:B--2---:R1:W-:Y:S01]  /*c8e0*/  STL [R1+0x60], R23 ;  /* 0x0000601701007387 */ /* 0x0043e20000100800 */
[----:B---3--:R-:W-:-:S04]  /*c8f0*/  @P0 LOP3.LUT R29, R29, R28, RZ, 0x3c, !PT ;  /* 0x0000001c1d1d0212 */ /* 0x008fc800078e3cff */
[----:B------:R-:W-:-:S04]  /*c900*/  @P0 LOP3.LUT R28, R29, R28, RZ, 0x3c, !PT ;  /* 0x0000001c1d1c0212 */ /* 0x000fc800078e3cff */
[----:B------:R-:W-:-:S05]  /*c910*/  @P0 LOP3.LUT R29, R29, R28, RZ, 0x3c, !PT ;  /* 0x0000001c1d1d0212 */ /* 0x000fca00078e3cff */
[----:B------:R2:W3:Y:S04]  /*c920*/  @P0 LDG.E.U8 R24, desc[UR18][R28.64] ;  /* 0x000000121c180981 */ /* 0x0004e8000c1e1100 */
[----:B------:R-:W3:Y:S01]  /*c930*/  LDL R29, [R1+0x1a4] ;  /* 0x0001a400011d7983 */ /* 0x000ee20000100800 */
[----:B----4-:R-:W-:Y:S01]  /*c940*/  PRMT R95, RZ, 0x7610, R95 ;  /* 0x00007610ff5f7816 */ /* 0x010fe2000000005f */
[----:B--2---:R-:W-:Y:S02]  /*c950*/  @P0 IMAD.MOV.U32 R28, RZ, RZ, R85 ;  /* 0x000000ffff1c0224 */ /* 0x004fe400078e0055 */
[----:B------:R-:W-:Y:S01]  /*c960*/  IMAD R31, R116, UR68, RZ ;  /* 0x00000044741f7c24 */ /* 0x000fe2000f8e02ff */
[----:B------:R-:W-:Y:S02]  /*c970*/  LEA.HI.X.SX32 R26, R30, R35, 0x1, P6 ;  /* 0x000000231e1a7211 */ /* 0x000fe400030f0eff */
[----:B---3--:R-:W2:Y:S02]  /*c980*/  @P0 LDG.E.U8 R95, desc[UR18][R28.64] ;  /* 0x000000121c5f0981 */ /* 0x008ea4000c1e1100 */
[----:B-1----:R-:W-:-:S02]  /*c990*/  IADD3 R23, P6, PT, R31, R38, RZ ;  /* 0x000000261f177210 */ /* 0x002fc40007fde0ff */
[----:B------:R-:W-:Y:S04]  /*c9a0*/  STL [R1+0x4dc], R26 ;  /* 0x0004dc1a01007387 */ /* 0x000fe80000100800 */
[----:B------:R-:W-:Y:S04]  /*c9b0*/  STL [R1+0x518], R23 ;  /* 0x0005181701007387 */ /* 0x000fe80000100800 */
[----:B------:R-:W-:Y:S04]  /*c9c0*/  STL [R1+0x5c], R24 ;  /* 0x00005c1801007387 */ /* 0x000fe80000100800 */
[----:B------:R-:W3:Y:S04]  /*c9d0*/  LDL R85, [R1+0x8c4] ;  /* 0x0008c40001557983 */ /* 0x000ee80000100800 */
[----:B--2---:R1:W-:Y:S04]  /*c9e0*/  STL [R1+0x54], R95 ;  /* 0x0000545f01007387 */ /* 0x0043e80000100800 */
[----:B-1----:R-:W2:Y:S01]  /*c9f0*/  LDL.LU R95, [R1+0xbec] ;  /* 0x000bec00015f7983 */ /* 0x002ea20000300800 */
[----:B------:R-:W-:Y:S01]  /*ca00*/  PRMT R81, RZ, 0x7610, R81 ;  /* 0x00007610ff517816 */ /* 0x000fe20000000051 */
[----:B------:R-:W-:Y:S01]  /*ca10*/  @P0 IMAD.MOV.U32 R29, RZ, RZ, R103 ;  /* 0x000000ffff1d0224 */ /* 0x000fe200078e0067 */
[----:B------:R-:W-:-:S02]  /*ca20*/  PRMT R77, RZ, 0x7610, R77 ;  /* 0x00007610ff4d7816 */ /* 0x000fc4000000004d */
[----:B------:R-:W-:Y:S02]  /*ca30*/  PRMT R73, RZ, 0x7610, R73 ;  /* 0x00007610ff497816 */ /* 0x000fe40000000049 */
[----:B------:R-:W-:Y:S02]  /*ca40*/  PRMT R69, RZ, 0x7610, R69 ;  /* 0x00007610ff457816 */ /* 0x000fe40000000045 */
[----:B------:R-:W-:Y:S02]  /*ca50*/  PRMT R65, RZ, 0x7610, R65 ;  /* 0x00007610ff417816 */ /* 0x000fe40000000041 */
[----:B------:R-:W-:Y:S02]  /*ca60*/  PRMT R61, RZ, 0x7610, R61 ;  /* 0x00007610ff3d7816 */ /* 0x000fe4000000003d */
[----:B------:R-:W-:Y:S02]  /*ca70*/  PRMT R51, RZ, 0x7610, R51 ;  /* 0x00007610ff337816 */ /* 0x000fe40000000033 */
[----:B------:R-:W-:-:S02]  /*ca80*/  PRMT R50, RZ, 0x7610, R50 ;  /* 0x00007610ff327816 */ /* 0x000fc40000000032 */
[----:B------:R-:W-:Y:S02]  /*ca90*/  PRMT R48, RZ, 0x7610, R48 ;  /* 0x00007610ff307816 */ /* 0x000fe40000000030 */
[----:B------:R-:W-:Y:S02]  /*caa0*/  PRMT R47, RZ, 0x7610, R47 ;  /* 0x00007610ff2f7816 */ /* 0x000fe4000000002f */
[----:B------:R-:W-:Y:S01]  /*cab0*/  PRMT R46, RZ, 0x7610, R46 ;  /* 0x00007610ff2e7816 */ /* 0x000fe2000000002e */
[----:B--2---:R-:W-:-:S05]  /*cac0*/  @P0 IMAD.MOV.U32 R28, RZ, RZ, R95 ;  /* 0x000000ffff1c0224 */ /* 0x004fca00078e005f */
[----:B------:R1:W2:Y:S02]  /*cad0*/  @P0 LDG.E.U8 R81, desc[UR18][R28.64] ;  /* 0x000000121c510981 */ /* 0x0002a4000c1e1100 */
[----:B-1----:R-:W-:Y:S02]  /*cae0*/  @P0 IMAD.MOV.U32 R28, RZ, RZ, R92 ;  /* 0x000000ffff1c0224 */ /* 0x002fe400078e005c */
[----:B------:R-:W-:-:S05]  /*caf0*/  @P0 IMAD.MOV.U32 R29, RZ, RZ, R99 ;  /* 0x000000ffff1d0224 */ /* 0x000fca00078e0063 */
[----:B------:R1:W4:Y:S02]  /*cb00*/  @P0 LDG.E.U8 R77, desc[UR18][R28.64] ;  /* 0x000000121c4d0981 */ /* 0x000324000c1e1100 */
[----:B-1----:R-:W-:Y:S02]  /*cb10*/  @P0 IMAD.MOV.U32 R28, RZ, RZ, R107 ;  /* 0x000000ffff1c0224 */ /* 0x002fe400078e006b */
[----:B------:R-:W-:-:S05]  /*cb20*/  @P0 IMAD.MOV.U32 R29, RZ, RZ, R96 ;  /* 0x000000ffff1d0224 */ /* 0x000fca00078e0060 */
[----:B------:R1:W3:Y:S02]  /*cb30*/  @P0 LDG.E.U8 R73, desc[UR18][R28.64] ;  /* 0x000000121c490981 */ /* 0x0002e4000c1e1100 */
        /* <DEDUP_REMOVED lines=23> */
[----:B------:R1:W3:Y:S01]  /*ccb0*/  @P0 LDG.E.U8 R46, desc[UR18][R28.64] ;  /* 0x000000121c2e0981 */ /* 0x0002e2000c1e1100 */
[----:B------:R-:W-:-:S05]  /*ccc0*/  LEA.HI.X.SX32 R24, R31, R35, 0x1, P6 ;  /* 0x000000231f187211 */ /* 0x000fca00030f0eff */
[----:B------:R-:W-:Y:S04]  /*ccd0*/  STL [R1+0x514], R24 ;  /* 0x0005141801007387 */ /* 0x000fe80000100800 */
[----:B------:R-:W3:Y:S04]  /*cce0*/  LDL.LU R103, [R1+0xbe8] ;  /* 0x000be80001677983 */ /* 0x000ee80000300800 */
        /* <DEDUP_REMOVED lines=12> */
[----:B------:R-:W3:Y:S01]  /*cdb0*/  LDL.LU R13, [R1+0xbb4] ;  /* 0x000bb400010d7983 */ /* 0x000ee20000300800 */
[----:B------:R-:W-:Y:S01]  /*cdc0*/  PRMT R45, RZ, 0x7610, R45 ;  /* 0x00007610ff2d7816 */ /* 0x000fe2000000002d */
[----:B-1----:R-:W-:-:S02]  /*cdd0*/  @P0 IMAD.MOV.U32 R28, RZ, RZ, R4 ;  /* 0x000000ffff1c0224 */ /* 0x002fc400078e0004 */
[----:B------:R-:W-:Y:S01]  /*cde0*/  @P0 IMAD.MOV.U32 R29, RZ, RZ, R36 ;  /* 0x000000ffff1d0224 */ /* 0x000fe200078e0024 */
[----:B------:R-:W-:-:S04]  /*cdf0*/  PRMT R44, RZ, 0x7610, R44 ;  /* 0x00007610ff2c7816 */ /* 0x000fc8000000002c */
[----:B------:R1:W3:Y:S01]  /*ce00*/  @P0 LDG.E.U8 R45, desc[UR18][R28.64] ;  /* 0x000000121c2d0981 */ /* 0x0002e2000c1e1100 */
[----:B------:R-:W-:Y:S01]  /*ce10*/  PRMT R43, RZ, 0x7610, R43 ;  /* 0x00007610ff2b7816 */ /* 0x000fe2000000002b */
[----:B-1----:R-:W-:Y:S02]  /*ce20*/  @P0 IMAD.MOV.U32 R28, RZ, RZ, R162 ;  /* 0x000000ffff1c0224 */ /* 0x002fe400078e00a2 */
[----:B------:R-:W-:-:S05]  /*ce30*/  @P0 IMAD.MOV.U32 R29, RZ, RZ, R125 ;  /* 0x000000ffff1d0224 */ /* 0x000fca00078e007d */
[----:B------:R1:W3:Y:S01]  /*ce40*/  @P0 LDG.E.U8 R44, desc[UR18][R28.64] ;  /* 0x000000121c2c0981 */ /* 0x0002e2000c1e1100 */
[----:B------:R-:W-:Y:S01]  /*ce50*/  PRMT R31, RZ, 0x7610, R31 ;  /* 0x00007610ff1f7816 */ /* 0x000fe2000000001f */
[----:B-1----:R-:W-:Y:S02]  /*ce60*/  @P0 IMAD.MOV.U32 R28, RZ, RZ, R161 ;  /* 0x000000ffff1c0224 */ /* 0x002fe400078e00a1 */
[----:B------:R-:W-:-:S05]  /*ce70*/  @P0 IMAD.MOV.U32 R29, RZ, RZ, R126 ;  /* 0x000000ffff1d0224 */ /* 0x000fca00078e007e */
[----:B------:R1:W3:Y:S04]  /*ce80*/  @P0 LDG.E.U8 R43, desc[UR18][R28.64] ;  /* 0x000000121c2b0981 */ /* 0x0002e8000c1e1100 */
[----:B--2---:R-:W-:Y:S04]  /*ce90*/  STL [R1+0x50], R81 ;  /* 0x0000505101007387 */ /* 0x004fe80000100800 */
[----:B------:R-:W2:Y:S04]  /*cea0*/  LDL.LU R34, [R1+0xbb0] ;  /* 0x000bb00001227983 */ /* 0x000ea80000300800 */
[----:B------:R-:W2:Y:S04]  /*ceb0*/  LDL.LU R120, [R1+0xbac] ;  /* 0x000bac0001787983 */ /* 0x000ea80000300800 */
[----:B----4-:R-:W-:Y:S04]  /*cec0*/  STL [R1+0x4c], R77 ;  /* 0x00004c4d01007387 */ /* 0x010fe80000100800 */
[----:B---3--:R-:W-:Y:S04]  /*ced0*/  STL [R1+0x48], R73 ;  /* 0x0000484901007387 */ /* 0x008fe80000100800 */
[----:B------:R-:W3:Y:S04]  /*cee0*/  LDL.LU R41, [R1+0xba8] ;  /* 0x000ba80001297983 */ /* 0x000ee80000300800 */
[----:B------:R-:W4:Y:S04]  /*cef0*/  LDL.LU R149, [R1+0xba4] ;  /* 0x000ba40001957983 */ /* 0x000f280000300800 */
[----:B------:R-:W2:Y:S04]  /*cf00*/  LDL.LU R104, [R1+0xba0] ;  /* 0x000ba00001687983 */ /* 0x000ea80000300800 */
[----:B------:R-:W-:Y:S04]  /*cf10*/  STL [R1+0x44], R69 ;  /* 0x0000444501007387 */ /* 0x000fe80000100800 */
[----:B------:R-:W2:Y:S04]  /*cf20*/  LDL.LU R105, [R1+0xb9c] ;  /* 0x000b9c0001697983 */ /* 0x000ea80000300800 */
[----:B------:R-:W2:Y:S04]  /*cf30*/  LDL.LU R3, [R1+0xb98] ;  /* 0x000b980001037983 */ /* 0x000ea80000300800 */
[----:B------:R-:W2:Y:S04]  /*cf40*/  LDL.LU R2, [R1+0xb94] ;  /* 0x000b940001027983 */ /* 0x000ea80000300800 */
[----:B------:R-:W-:Y:S04]  /*cf50*/  STL [R1+0x40], R65 ;  /* 0x0000404101007387 */ /* 0x000fe80000100800 */
[----:B------:R-:W2:Y:S04]  /*cf60*/  LDL.LU R36, [R1+0xb90] ;  /* 0x000b900001247983 */ /* 0x000ea80000300800 */
[----:B------:R-:W2:Y:S04]  /*cf70*/  LDL.LU R4, [R1+0xb8c] ;  /* 0x000b8c0001047983 */ /* 0x000ea80000300800 */
[----:B------:R-:W-:Y:S01]  /*cf80*/  STL [R1+0x3c], R61 ;  /* 0x00003c3d01007387 */ /* 0x000fe20000100800 */
[----:B-1----:R-:W-:-:S02]  /*cf90*/  @P0 IMAD.MOV.U32 R28, RZ, RZ, R160 ;  /* 0x000000ffff1c0224 */ /* 0x002fc400078e00a0 */
[----:B------:R-:W-:Y:S01]  /*cfa0*/  @P0 IMAD.MOV.U32 R29, RZ, RZ, R7 ;  /* 0x000000ffff1d0224 */ /* 0x000fe200078e0007 */
[----:B------:R-:W-:-:S04]  /*cfb0*/  PRMT R30, RZ, 0x7610, R30 ;  /* 0x00007610ff1e7816 */ /* 0x000fc8000000001e */
[----:B------:R1:W2:Y:S04]  /*cfc0*/  @P0 LDG.E.U8 R31, desc[UR18][R28.64] ;  /* 0x000000121c1f0981 */ /* 0x0002a8000c1e1100 */
[----:B------:R-:W-:Y:S04]  /*cfd0*/  STL [R1+0x38], R51 ;  /* 0x0000383301007387 */ /* 0x000fe80000100800 */
[----:B------:R-:W2:Y:S04]  /*cfe0*/  LDL.LU R125, [R1+0xb88] ;  /* 0x000b8800017d7983 */ /* 0x000ea80000300800 */
[----:B------:R-:W2:Y:S01]  /*cff0*/  LDL.LU R162, [R1+0xb84] ;  /* 0x000b840001a27983 */ /* 0x000ea20000300800 */
[----:B-1----:R-:W-:-:S03]  /*d000*/  @P0 IMAD.MOV.U32 R28, RZ, RZ, R130 ;  /* 0x000000ffff1c0224 */ /* 0x002fc600078e0082 */
[----:B------:R-:W-:Y:S04]  /*d010*/  STL [R1+0x34], R50 ;  /* 0x0000343201007387 */ /* 0x000fe80000100800 */
[----:B------:R-:W3:Y:S04]  /*d020*/  LDL.LU R126, [R1+0xb80] ;  /* 0x000b8000017e7983 */ /* 0x000ee80000300800 */
[----:B------:R-:W3:Y:S01]  /*d030*/  LDL.LU R161, [R1+0xb7c] ;  /* 0x000b7c0001a17983 */ /* 0x000ee20000300800 */
[----:B------:R-:W-:-:S03]  /*d040*/  @P0 IMAD.MOV.U32 R29, RZ, RZ, R6 ;  /* 0x000000ffff1d0224 */ /* 0x000fc600078e0006 */
[----:B------:R-:W4:Y:S04]  /*d050*/  LDL.LU R7, [R1+0xb78] ;  /* 0x000b780001077983 */ /* 0x000f280000300800 */
[----:B------:R1:W4:Y:S04]  /*d060*/  @P0 LDG.E.U8 R30, desc[UR18][R28.64] ;  /* 0x000000121c1e0981 */ /* 0x000328000c1e1100 */
[----:B------:R-:W-:Y:S04]  /*d070*/  STL [R1+0x30], R48 ;  /* 0x0000303001007387 */ /* 0x000fe80000100800 */
[----:B------:R-:W4:Y:S04]  /*d080*/  LDL.LU R160, [R1+0xb74] ;  /* 0x000b740001a07983 */ /* 0x000f280000300800 */
[----:B------:R-:W4:Y:S01]  /*d090*/  LDL.LU R6, [R1+0xb70] ;  /* 0x000b700001067983 */ /* 0x000f220000300800 */
[----:B-1----:R-:W-:-:S03]  /*d0a0*/  @P0 IMAD.MOV.U32 R29, RZ, RZ, R159 ;  /* 0x000000ffff1d0224 */ /* 0x002fc600078e009f */
[----:B------:R-:W-:Y:S04]  /*d0b0*/  STL [R1+0x28], R47 ;  /* 0x0000282f01007387 */ /* 0x000fe80000100800 */
[----:B------:R-:W4:Y:S01]  /*d0c0*/  LDL.LU R130, [R1+0xb6c] ;  /* 0x000b6c0001827983 */ /* 0x000f220000300800 */
[----:B------:R-:W-:-:S03]  /*d0d0*/  @P0 IMAD.MOV.U32 R28, RZ, RZ, R155 ;  /* 0x000000ffff1c0224 */ /* 0x000fc600078e009b */
[----:B------:R-:W-:Y:S04]  /*d0e0*/  STL [R1+0x24], R46 ;  /* 0x0000242e01007387 */ /* 0x000fe80000100800 */
[----:B------:R-:W4:Y:S04]  /*d0f0*/  LDL.LU R159, [R1+0xb68] ;  /* 0x000b6800019f7983 */ /* 0x000f280000300800 */
[----:B------:R-:W4:Y:S01]  /*d100*/  LDL.LU R155, [R1+0xb64] ;  /* 0x000b6400019b7983 */ /* 0x000f220000300800 */
[----:B--2---:R-:W-:-:S06]  /*d110*/  PRMT R162, RZ, 0x7610, R162 ;  /* 0x00007610ffa27816 */ /* 0x004fcc00000000a2 */
[----:B------:R1:W2:Y:S02]  /*d120*/  @P0 LDG.E.U8 R162, desc[UR18][R28.64] ;  /* 0x000000121ca20981 */ /* 0x0002a4000c1e1100 */
[----:B-1----:R-:W-:Y:S01]  /*d130*/  @P0 IMAD.MOV.U32 R28, RZ, RZ, R9 ;  /* 0x000000ffff1c0224 */ /* 0x002fe200078e0009 */
[----:B---3--:R-:W-:Y:S01]  /*d140*/  PRMT R161, RZ, 0x7610, R161 ;  /* 0x00007610ffa17816 */ /* 0x008fe200000000a1 */
[----:B------:R-:W-:-:S05]  /*d150*/  @P0 IMAD.MOV.U32 R29, RZ, RZ, R132 ;  /* 0x000000ffff1d0224 */ /* 0x000fca00078e0084 */
[----:B------:R1:W3:Y:S01]  /*d160*/  @P0 LDG.E.U8 R161, desc[UR18][R28.64] ;  /* 0x000000121ca10981 */ /* 0x0002e2000c1e1100 */
[----:B----4-:R-:W-:Y:S01]  /*d170*/  PRMT R160, RZ, 0x7610, R160 ;  /* 0x00007610ffa07816 */ /* 0x010fe200000000a0 */
[----:B-1----:R-:W-:Y:S02]  /*d180*/  @P0 IMAD.MOV.U32 R28, RZ, RZ, R154 ;  /* 0x000000ffff1c0224 */ /* 0x002fe400078e009a */
[----:B------:R-:W-:-:S05]  /*d190*/  @P0 IMAD.MOV.U32 R29, RZ, RZ, R8 ;  /* 0x000000ffff1d0224 */ /* 0x000fca00078e0008 */
[----:B------:R1:W4:Y:S02]  /*d1a0*/  @P0 LDG.E.U8 R160, desc[UR18][R28.64] ;  /* 0x000000121ca00981 */ /* 0x000324000c1e1100 */
[----:B-1----:R-:W-:Y:S02]  /*d1b0*/  @P0 IMAD.MOV.U32 R28, RZ, RZ, R11 ;  /* 0x000000ffff1c0224 */ /* 0x002fe400078e000b */
[----:B------:R-:W-:Y:S01]  /*d1c0*/  @P0 IMAD.MOV.U32 R29, RZ, RZ, R153 ;  /* 0x000000ffff1d0224 */ /* 0x000fe200078e0099 */
[----:B------:R-:W-:-:S06]  /*d1d0*/  PRMT R159, RZ, 0x7610, R159 ;  /* 0x00007610ff9f7816 */ /* 0x000fcc000000009f */
[----:B------:R1:W4:Y:S01]  /*d1e0*/  @P0 LDG.E.U8 R159, desc[UR18][R28.64] ;  /* 0x000000121c9f0981 */ /* 0x000322000c1e1100 */
[----:B------:R-:W-:Y:S01]  /*d1f0*/  PRMT R155, RZ, 0x7610, R155 ;  /* 0x00007610ff9b7816 */ /* 0x000fe2000000009b */
[----:B-1----:R-:W-:Y:S02]  /*d200*/  @P0 IMAD.MOV.U32 R28, RZ, RZ, R151 ;  /* 0x000000ffff1c0224 */ /* 0x002fe400078e0097 */
[----:B------:R-:W-:-:S05]  /*d210*/  @P0 IMAD.MOV.U32 R29, RZ, RZ, R152 ;  /* 0x000000ffff1d0224 */ /* 0x000fca00078e0098 */
[----:B------:R-:W4:Y:S01]  /*d220*/  @P0 LDG.E.U8 R155, desc[UR18][R28.64] ;  /* 0x000000121c9b0981 */ /* 0x000f22000c1e1100 */
[----:B------:R-:W-:-:S13]  /*d230*/  ISETP.GT.U32.AND P6, PT, R39, R42, PT ;  /* 0x0000002a2700720c */ /* 0x000fda0003fc4070 */
[----:B------:R-:W-:-:S05]  /*d240*/  @!P6 IMAD.IADD R42, R42, 0x1, -R39 ;  /* 0x000000012a2ae824 */ /* 0x000fca00078e0a27 */
[----:B------:R-:W-:-:S13]  /*d250*/  ISETP.GT.U32.AND P6, PT, R39, R42, PT ;  /* 0x0000002a2700720c */ /* 0x000fda0003fc4070 */
[----:B------:R-:W-:Y:S01]  /*d260*/  @!P6 IMAD.IADD R42, R42, 0x1, -R39 ;  /* 0x000000012a2ae824 */ /* 0x000fe200078e0a27 */
[----:B------:R-:W-:-:S13]  /*d270*/  ISETP.GE.AND P6, PT, R85, RZ, PT ;  /* 0x000000ff5500720c */ /* 0x000fda0003fc6270 */
[----:B------:R-:W-:Y:S01]  /*d280*/  @!P6 IMAD.MOV R42, RZ, RZ, -R42 ;  /* 0x000000ffff2ae224 */ /* 0x000fe200078e0a2a */
[----:B------:R-:W-:-:S13]  /*d290*/  ISETP.GT.U32.AND P6, PT, R39, R41, PT ;  /* 0x000000292700720c */ /* 0x000fda0003fc4070 */
[----:B------:R-:W-:-:S05]  /*d2a0*/  @!P6 IMAD.IADD R41, R41, 0x1, -R39 ;  /* 0x000000012929e824 */ /* 0x000fca00078e0a27 */
[----:B------:R-:W-:-:S13]  /*d2b0*/  ISETP.GT.U32.AND P6, PT, R39, R41, PT ;  /* 0x000000292700720c */ /* 0x000fda0003fc4070 */
[----:B------:R-:W-:Y:S01]  /*d2c0*/  @!P6 IMAD.IADD R41, R41, 0x1, -R39 ;  /* 0x000000012929e824 */ /* 0x000fe200078e0a27 */
[----:B------:R-:W-:Y:S01]  /*d2d0*/  ISETP.GE.AND P6, PT, R149, RZ, PT ;  /* 0x000000ff9500720c */ /* 0x000fe20003fc6270 */
[----:B--2---:R-:W-:Y:S04]  /*d2e0*/  STL [R1+0xa94], R162 ;  /* 0x000a94a201007387 */ /* 0x004fe80000100800 */
[----:B------:R-:W-:Y:S04]  /*d2f0*/  STL [R1+0x1c], R45 ;  /* 0x00001c2d01007387 */ /* 0x000fe80000100800 */
[----:B------:R-:W2:Y:S04]  /*d300*/  LDL.LU R132, [R1+0xb60] ;  /* 0x000b600001847983 */ /* 0x000ea80000300800 */
[----:B------:R-:W2:Y:S04]  /*d310*/  LDL.LU R9, [R1+0xb5c] ;  /* 0x000b5c0001097983 */ /* 0x000ea80000300800 */
[----:B---3--:R-:W-:Y:S04]  /*d320*/  STL [R1+0xa98], R161 ;  /* 0x000a98a101007387 */ /* 0x008fe80000100800 */
[----:B------:R-:W-:Y:S04]  /*d330*/  STL [R1+0x8], R44 ;  /* 0x0000082c01007387 */ /* 0x000fe80000100800 */
[----:B------:R-:W3:Y:S04]  /*d340*/  LDL.LU R8, [R1+0xb58] ;  /* 0x000b580001087983 */ /* 0x000ee80000300800 */
[----:B------:R-:W2:Y:S04]  /*d350*/  LDL.LU R154, [R1+0xb54] ;  /* 0x000b5400019a7983 */ /* 0x000ea80000300800 */
[----:B----4-:R-:W-:Y:S04]  /*d360*/  STL [R1+0xa9c], R160 ;  /* 0x000a9ca001007387 */ /* 0x010fe80000100800 */
[----:B------:R-:W-:Y:S04]  /*d370*/  STL [R1+0xc], R43 ;  /* 0x00000c2b01007387 */ /* 0x000fe80000100800 */
[----:B------:R-:W4:Y:S04]  /*d380*/  LDL.LU R153, [R1+0xb50] ;  /* 0x000b500001997983 */ /* 0x000f280000300800 */
[----:B------:R-:W3:Y:S04]  /*d390*/  LDL.LU R11, [R1+0xb4c] ;  /* 0x000b4c00010b7983 */ /* 0x000ee80000300800 */
[----:B------:R-:W-:Y:S04]  /*d3a0*/  STL [R1+0xaa0], R159 ;  /* 0x000aa09f01007387 */ /* 0x000fe80000100800 */
[----:B------:R-:W-:Y:S04]  /*d3b0*/  STL [R1+0x4], R31 ;  /* 0x0000041f01007387 */ /* 0x000fe80000100800 */
[----:B------:R-:W3:Y:S04]  /*d3c0*/  LDL.LU R152, [R1+0xb48] ;  /* 0x000b480001987983 */ /* 0x000ee80000300800 */
[----:B------:R-:W3:Y:S04]  /*d3d0*/  LDL.LU R151, [R1+0xb44] ;  /* 0x000b440001977983 */ /* 0x000ee80000300800 */
[----:B------:R-:W-:Y:S04]  /*d3e0*/  STL [R1+0xaa4], R155 ;  /* 0x000aa49b01007387 */ /* 0x000fe80000100800 */
[----:B------:R-:W-:Y:S04]  /*d3f0*/  STL [R1], R30 ;  /* 0x0000001e01007387 */ /* 0x000fe80000100800 */
[----:B------:R-:W3:Y:S01]  /*d400*/  LDL.LU R149, [R1+0xb40] ;  /* 0x000b400001957983 */ /* 0x000ee20000300800 */
[----:B------:R-:W-:-:S02]  /*d410*/  @P0 IMAD.MOV.U32 R28, RZ, RZ, R147 ;  /* 0x000000ffff1c0224 */ /* 0x000fc400078e0093 */
[----:B------:R-:W-:Y:S02]  /*d420*/  @P0 IMAD.MOV.U32 R29, RZ, RZ, R148 ;  /* 0x000000ffff1d0224 */ /* 0x000fe400078e0094 */
[----:B------:R-:W3:Y:S01]  /*d430*/  LDL.LU R148, [R1+0xb3c] ;  /* 0x000b3c0001947983 */ /* 0x000ee20000300800 */
[----:B------:R-:W-:-:S03]  /*d440*/  SEL R105, R5, R105, !P3 ;  /* 0x0000006905697207 */ /* 0x000fc60005800000 */
[----:B------:R-:W3:Y:S01]  /*d450*/  LDL.LU R147, [R1+0xb38] ;  /* 0x000b380001937983 */ /* 0x000ee20000300800 */
[----:B--2---:R-:W-:-:S06]  /*d460*/  PRMT R154, RZ, 0x7610, R154 ;  /* 0x00007610ff9a7816 */ /* 0x004fcc000000009a */
[----:B------:R1:W2:Y:S01]  /*d470*/  @P0 LDG.E.U8 R154, desc[UR18][R28.64] ;  /* 0x000000121c9a0981 */ /* 0x0002a2000c1e1100 */
[----:B----4-:R-:W-:Y:S01]  /*d480*/  PRMT R153, RZ, 0x7610, R153 ;  /* 0x00007610ff997816 */ /* 0x010fe20000000099 */
[----:B-1----:R-:W-:Y:S02]  /*d490*/  @P0 IMAD.MOV.U32 R28, RZ, RZ, R21 ;  /* 0x000000ffff1c0224 */ /* 0x002fe400078e0015 */
[----:B------:R-:W-:-:S05]  /*d4a0*/  @P0 IMAD.MOV.U32 R29, RZ, RZ, R145 ;  /* 0x000000ffff1d0224 */ /* 0x000fca00078e0091 */
[----:B------:R1:W4:Y:S02]  /*d4b0*/  @P0 LDG.E.U8 R153, desc[UR18][R28.64] ;  /* 0x000000121c990981 */ /* 0x000324000c1e1100 */
[----:B-1----:R-:W-:Y:S02]  /*d4c0*/  @P0 IMAD.MOV.U32 R28, RZ, RZ, R18 ;  /* 0x000000ffff1c0224 */ /* 0x002fe400078e0012 */
[----:B------:R-:W-:Y:S01]  /*d4d0*/  @P0 IMAD.MOV.U32 R29, RZ, RZ, R20 ;  /* 0x000000ffff1d0224 */ /* 0x000fe200078e0014 */
[----:B---3--:R-:W-:Y:S02]  /*d4e0*/  PRMT R152, RZ, 0x7610, R152 ;  /* 0x00007610ff987816 */ /* 0x008fe40000000098 */
[----:B------:R-:W-:-:S04]  /*d4f0*/  PRMT R151, RZ, 0x7610, R151 ;  /* 0x00007610ff977816 */ /* 0x000fc80000000097 */
[----:B------:R1:W3:Y:S02]  /*d500*/  @P0 LDG.E.U8 R152, desc[UR18][R28.64] ;  /* 0x000000121c980981 */ /* 0x0002e4000c1e1100 */
[----:B-1----:R-:W-:Y:S02]  /*d510*/  @P0 IMAD.MOV.U32 R28, RZ, RZ, R16 ;  /* 0x000000ffff1c0224 */ /* 0x002fe400078e0010 */
[----:B------:R-:W-:Y:S01]  /*d520*/  @P0 IMAD.MOV.U32 R29, RZ, RZ, R19 ;  /* 0x000000ffff1d0224 */ /* 0x000fe200078e0013 */
[----:B------:R-:W-:-:S04]  /*d530*/  PRMT R149, RZ, 0x7610, R149 ;  /* 0x00007610ff957816 */ /* 0x000fc80000000095 */
[----:B------:R1:W3:Y:S02]  /*d540*/  @P0 LDG.E.U8 R151, desc[UR18][R28.64] ;  /* 0x000000121c970981 */ /* 0x0002e4000c1e1100 */
[----:B-1----:R-:W-:Y:S02]  /*d550*/  @P0 IMAD.MOV.U32 R28, RZ, RZ, R14 ;  /* 0x000000ffff1c0224 */ /* 0x002fe400078e000e */
[----:B------:R-:W-:-:S05]  /*d560*/  @P0 IMAD.MOV.U32 R29, RZ, RZ, R17 ;  /* 0x000000ffff1d0224 */ /* 0x000fca00078e0011 */
[----:B------:R1:W3:Y:S01]  /*d570*/  @P0 LDG.E.U8 R149, desc[UR18][R28.64] ;  /* 0x000000121c950981 */ /* 0x0002e2000c1e1100 */
[----:B------:R-:W-:Y:S01]  /*d580*/  SEL R104, R5, R104, !P3 ;  /* 0x0000006805687207 */ /* 0x000fe20005800000 */
[----:B------:R-:W-:Y:S01]  /*d590*/  IMAD R105, R105, UR11, RZ ;  /* 0x0000000b69697c24 */ /* 0x000fe2000f8e02ff */
[----:B------:R-:W-:Y:S01]  /*d5a0*/  SEL R42, R5, R42, !P3 ;  /* 0x0000002a052a7207 */ /* 0x000fe20005800000 */
[----:B------:R-:W-:Y:S02]  /*d5b0*/  @!P6 IMAD.MOV R41, RZ, RZ, -R41 ;  /* 0x000000ffff29e224 */ /* 0x000fe400078e0a29 */
[----:B------:R-:W-:Y:S01]  /*d5c0*/  IMAD R104, R104, UR11, RZ ;  /* 0x0000000b68687c24 */ /* 0x000fe2000f8e02ff */
[CC--:B------:R-:W-:Y:S01]  /*d5d0*/  IADD3 R20, P6, PT, R105.reuse, R38.reuse, RZ ;  /* 0x0000002669147210 */ /* 0x0c0fe20007fde0ff */
[----:B------:R-:W-:Y:S02]  /*d5e0*/  IMAD R42, R42, UR5, RZ ;  /* 0x000000052a2a7c24 */ /* 0x000fe4000f8e02ff */
[----:B-1----:R-:W-:Y:S01]  /*d5f0*/  @P0 IMAD.MOV.U32 R29, RZ, RZ, R144 ;  /* 0x000000ffff1d0224 */ /* 0x002fe200078e0090 */
[-C--:B------:R-:W-:Y:S01]  /*d600*/  LEA.HI.X.SX32 R21, R105, R35.reuse, 0x1, P6 ;  /* 0x0000002369157211 */ /* 0x080fe200030f0eff */
[----:B--2---:R-:W-:Y:S01]  /*d610*/  STL [R1+0xaa8], R154 ;  /* 0x000aa89a01007387 */ /* 0x004fe20000100800 */
[CC--:B------:R-:W-:Y:S01]  /*d620*/  IADD3 R18, P6, PT, R104.reuse, R38.reuse, RZ ;  /* 0x0000002668127210 */ /* 0x0c0fe20007fde0ff */
[----:B------:R-:W-:Y:S01]  /*d630*/  @P0 IMAD.MOV.U32 R28, RZ, RZ, R15 ;  /* 0x000000ffff1c0224 */ /* 0x000fe200078e000f */
[----:B------:R-:W-:Y:S01]  /*d640*/  PRMT R148, RZ, 0x7610, R148 ;  /* 0x00007610ff947816 */ /* 0x000fe20000000094 */
[----:B------:R-:W2:Y:S01]  /*d650*/  LDL.LU R145, [R1+0xb34] ;  /* 0x000b340001917983 */ /* 0x000ea20000300800 */
[----:B------:R-:W-:Y:S01]  /*d660*/  LEA.HI.X.SX32 R19, R104, R35, 0x1, P6 ;  /* 0x0000002368137211 */ /* 0x000fe200030f0eff */
[----:B------:R-:W1:Y:S01]  /*d670*/  LDCU UR5, c[0x0][0x3b0] ;  /* 0x00007600ff0577ac */ /* 0x000e620008000800 */
[----:B------:R-:W-:-:S02]  /*d680*/  IADD3 R16, P6, PT, R42, R38, RZ ;  /* 0x000000262a107210 */ /* 0x000fc40007fde0ff */
[----:B------:R0:W2:Y:S04]  /*d690*/  @P0 LDG.E.U8 R148, desc[UR18][R28.64] ;  /* 0x000000121c940981 */ /* 0x0000a8000c1e1100 */
[----:B----4-:R-:W-:Y:S04]  /*d6a0*/  STL [R1+0xaac], R153 ;  /* 0x000aac9901007387 */ /* 0x010fe80000100800 */
[----:B---3--:R-:W-:Y:S04]  /*d6b0*/  STL [R1+0xab0], R152 ;  /* 0x000ab09801007387 */ /* 0x008fe80000100800 */
[----:B------:R-:W-:Y:S04]  /*d6c0*/  STL [R1+0x148], R20 ;  /* 0x0001481401007387 */ /* 0x000fe80000100800 */
[----:B------:R-:W-:Y:S04]  /*d6d0*/  STL [R1+0x144], R21 ;  /* 0x0001441501007387 */ /* 0x000fe80000100800 */
[----:B------:R-:W-:Y:S04]  /*d6e0*/  STL [R1+0xab4], R151 ;  /* 0x000ab49701007387 */ /* 0x000fe80000100800 */
[----:B------:R-:W-:Y:S04]  /*d6f0*/  STL [R1+0x188], R18 ;  /* 0x0001881201007387 */ /* 0x000fe80000100800 */
[----:B------:R-:W-:Y:S04]  /*d700*/  STL [R1+0x184], R19 ;  /* 0x0001841301007387 */ /* 0x000fe80000100800 */
[----:B------:R3:W-:Y:S04]  /*d710*/  STL [R1+0x1c8], R16 ;  /* 0x0001c81001007387 */ /* 0x0007e80000100800 */
[----:B------:R-:W-:Y:S04]  /*d720*/  STL [R1+0xab8], R149 ;  /* 0x000ab89501007387 */ /* 0x000fe80000100800 */
[----:B------:R-:W4:Y:S01]  /*d730*/  LDL.LU R144, [R1+0xb30] ;  /* 0x000b300001907983 */ /* 0x000f220000300800 */
[----:B------:R-:W-:Y:S01]  /*d740*/  PRMT R147, RZ, 0x7610, R147 ;  /* 0x00007610ff937816 */ /* 0x000fe20000000093 */
[----:B0-----:R-:W-:-:S02]  /*d750*/  @P0 IMAD.MOV.U32 R28, RZ, RZ, R142 ;  /* 0x000000ffff1c0224 */ /* 0x001fc400078e008e */
[----:B------:R-:W-:-:S05]  /*d760*/  @P0 IMAD.MOV.U32 R29, RZ, RZ, R143 ;  /* 0x000000ffff1d0224 */ /* 0x000fca00078e008f */
[----:B------:R0:W3:Y:S02]  /*d770*/  @P0 LDG.E.U8 R147, desc[UR18][R28.64] ;  /* 0x000000121c930981 */ /* 0x0000e4000c1e1100 */
[----:B0-----:R-:W-:Y:S02]  /*d780*/  @P0 IMAD.MOV.U32 R28, RZ, RZ, R141 ;  /* 0x000000ffff1c0224 */ /* 0x001fe400078e008d */
[----:B------:R-:W-:Y:S01]  /*d790*/  @P0 IMAD.MOV.U32 R29, RZ, RZ, R10 ;  /* 0x000000ffff1d0224 */ /* 0x000fe200078e000a */
[----:B--2---:R-:W-:-:S06]  /*d7a0*/  PRMT R145, RZ, 0x7610, R145 ;  /* 0x00007610ff917816 */ /* 0x004fcc0000000091 */
[----:B------:R0:W2:Y:S02]  /*d7b0*/  @P0 LDG.E.U8 R145, desc[UR18][R28.64] ;  /* 0x000000121c910981 */ /* 0x0000a4000c1e1100 */
[----:B0-----:R-:W-:Y:S02]  /*d7c0*/  @P0 IMAD.MOV.U32 R28, RZ, RZ, R137 ;  /* 0x000000ffff1c0224 */ /* 0x001fe400078e0089 */
[----:B------:R-:W-:Y:S01]  /*d7d0*/  @P0 IMAD.MOV.U32 R29, RZ, RZ, R140 ;  /* 0x000000ffff1d0224 */ /* 0x000fe200078e008c */
[----:B----4-:R-:W-:-:S06]  /*d7e0*/  PRMT R144, RZ, 0x7610, R144 ;  /* 0x00007610ff907816 */ /* 0x010fcc0000000090 */
[----:B------:R0:W4:Y:S01]  /*d7f0*/  @P0 LDG.E.U8 R144, desc[UR18][R28.64] ;  /* 0x000000121c900981 */ /* 0x000122000c1e1100 */
[----:B------:R-:W-:Y:S02]  /*d800*/  SEL R41, R5, R41, !P3 ;  /* 0x0000002905297207 */ /* 0x000fe40005800000 */
[----:B------:R-:W-:-:S03]  /*d810*/  LEA.HI.X.SX32 R17, R42, R35, 0x1, P6 ;  /* 0x000000232a117211 */ /* 0x000fc600030f0eff */
[----:B------:R-:W-:Y:S01]  /*d820*/  IMAD R41, R41, UR12, RZ ;  /* 0x0000000c29297c24 */ /* 0x000fe2000f8e02ff */
[----:B------:R-:W-:Y:S01]  /*d830*/  ISETP.GE.U32.AND P2, PT, R117, 0x7fffff19, PT ;  /* 0x7fffff197500780c */ /* 0x000fe20003f46070 */
[----:B------:R1:W-:Y:S01]  /*d840*/  STL [R1+0x1c4], R17 ;  /* 0x0001c41101007387 */ /* 0x0003e20000100800 */
[----:B------:R-:W-:Y:S01]  /*d850*/  PRMT R116, RZ, 0x7610, R116 ;  /* 0x00007610ff747816 */ /* 0x000fe20000000074 */
[----:B0-----:R-:W-:Y:S01]  /*d860*/  @P0 IMAD.MOV.U32 R29, RZ, RZ, R136 ;  /* 0x000000ffff1d0224 */ /* 0x001fe200078e0088 */
[C---:B------:R-:W-:Y:S01]  /*d870*/  IADD3 R14, P6, PT, R41.reuse, R38, RZ ;  /* 0x00000026290e7210 */ /* 0x040fe20007fde0ff */
[----:B------:R-:W-:Y:S01]  /*d880*/  STL [R1+0xabc], R148 ;  /* 0x000abc9401007387 */ /* 0x000fe20000100800 */
[----:B------:R-:W-:Y:S01]  /*d890*/  @P0 IMAD.MOV.U32 R28, RZ, RZ, R134 ;  /* 0x000000ffff1c0224 */ /* 0x000fe200078e0086 */
[----:B------:R-:W-:Y:S01]  /*d8a0*/  PRMT R115, RZ, 0x7610, R115 ;  /* 0x00007610ff737816 */ /* 0x000fe20000000073 */
[----:B------:R-:W0:Y:S01]  /*d8b0*/  LDCU UR12, c[0x0][0x3b0] ;  /* 0x00007600ff0c77ac */ /* 0x000e220008000800 */
[----:B------:R0:W-:Y:S04]  /*d8c0*/  STL [R1+0x208], R14 ;  /* 0x0002080e01007387 */ /* 0x0001e80000100800 */
[----:B------:R-:W4:Y:S04]  /*d8d0*/  LDL.LU R143, [R1+0xb2c] ;  /* 0x000b2c00018f7983 */ /* 0x000f280000300800 */
[----:B------:R-:W4:Y:S01]  /*d8e0*/  LDL.LU R142, [R1+0xb28] ;  /* 0x000b2800018e7983 */ /* 0x000f220000300800 */
[----:B------:R-:W-:-:S05]  /*d8f0*/  LEA.HI.X.SX32 R15, R41, R35, 0x1, P6 ;  /* 0x00000023290f7211 */ /* 0x000fca00030f0eff */
[----:B------:R0:W-:Y:S04]  /*d900*/  STL [R1+0x204], R15 ;  /* 0x0002040f01007387 */ /* 0x0001e80000100800 */
[----:B---3--:R-:W-:Y:S04]  /*d910*/  STL [R1+0xac0], R147 ;  /* 0x000ac09301007387 */ /* 0x008fe80000100800 */
[----:B------:R-:W3:Y:S04]  /*d920*/  LDL.LU R10, [R1+0xb24] ;  /* 0x000b2400010a7983 */ /* 0x000ee80000300800 */
[----:B------:R-:W3:Y:S04]  /*d930*/  LDL.LU R141, [R1+0xb20] ;  /* 0x000b2000018d7983 */ /* 0x000ee80000300800 */
[----:B--2---:R-:W-:Y:S04]  /*d940*/  STL [R1+0xac4], R145 ;  /* 0x000ac49101007387 */ /* 0x004fe80000100800 */
[----:B------:R-:W2:Y:S04]  /*d950*/  LDL.LU R140, [R1+0xb1c] ;  /* 0x000b1c00018c7983 */ /* 0x000ea80000300800 */
[----:B------:R-:W2:Y:S04]  /*d960*/  LDL.LU R137, [R1+0xb18] ;  /* 0x000b180001897983 */ /* 0x000ea80000300800 */
[----:B----4-:R-:W-:Y:S04]  /*d970*/  STL [R1+0xac8], R144 ;  /* 0x000ac89001007387 */ /* 0x010fe80000100800 */
[----:B------:R-:W4:Y:S04]  /*d980*/  LDL.LU R136, [R1+0xb14] ;  /* 0x000b140001887983 */ /* 0x000f280000300800 */
[----:B------:R-:W4:Y:S01]  /*d990*/  LDL.LU R134, [R1+0xb10] ;  /* 0x000b100001867983 */ /* 0x000f220000300800 */
[----:B------:R-:W-:-:S06]  /*d9a0*/  PRMT R143, RZ, 0x7610, R143 ;  /* 0x00007610ff8f7816 */ /* 0x000fcc000000008f */
[----:B------:R0:W4:Y:S01]  /*d9b0*/  @P0 LDG.E.U8 R143, desc[UR18][R28.64] ;  /* 0x000000121c8f0981 */ /* 0x000122000c1e1100 */
[----:B------:R-:W-:Y:S01]  /*d9c0*/  PRMT R142, RZ, 0x7610, R142 ;  /* 0x00007610ff8e7816 */ /* 0x000fe2000000008e */
[----:B0-----:R-:W-:Y:S02]  /*d9d0*/  @P0 IMAD.MOV.U32 R28, RZ, RZ, R131 ;  /* 0x000000ffff1c0224 */ /* 0x001fe400078e0083 */
[----:B------:R-:W-:-:S05]  /*d9e0*/  @P0 IMAD.MOV.U32 R29, RZ, RZ, R133 ;  /* 0x000000ffff1d0224 */ /* 0x000fca00078e0085 */
[----:B------:R0:W4:Y:S01]  /*d9f0*/  @P0 LDG.E.U8 R142, desc[UR18][R28.64] ;  /* 0x000000121c8e0981 */ /* 0x000122000c1e1100 */
[----:B---3--:R-:W-:Y:S01]  /*da00*/  PRMT R141, RZ, 0x7610, R141 ;  /* 0x00007610ff8d7816 */ /* 0x008fe2000000008d */
[----:B0-----:R-:W-:Y:S02]  /*da10*/  @P0 IMAD.MOV.U32 R28, RZ, RZ, R128 ;  /* 0x000000ffff1c0224 */ /* 0x001fe400078e0080 */
[----:B------:R-:W-:-:S05]  /*da20*/  @P0 IMAD.MOV.U32 R29, RZ, RZ, R129 ;  /* 0x000000ffff1d0224 */ /* 0x000fca00078e0081 */
[----:B------:R0:W3:Y:S02]  /*da30*/  @P0 LDG.E.U8 R141, desc[UR18][R28.64] ;  /* 0x000000121c8d0981 */ /* 0x0000e4000c1e1100 */
[----:B0-----:R-:W-:Y:S02]  /*da40*/  @P0 IMAD.MOV.U32 R28, RZ, RZ, R124 ;  /* 0x000000ffff1c0224 */ /* 0x001fe400078e007c */
[----:B------:R-:W-:Y:S01]  /*da50*/  @P0 IMAD.MOV.U32 R29, RZ, RZ, R127 ;  /* 0x000000ffff1d0224 */ /* 0x000fe200078e007f */
[----:B--2---:R-:W-:Y:S02]  /*da60*/  PRMT R140, RZ, 0x7610, R140 ;  /* 0x00007610ff8c7816 */ /* 0x004fe4000000008c */
[----:B------:R-:W-:-:S04]  /*da70*/  PRMT R137, RZ, 0x7610, R137 ;  /* 0x00007610ff897816 */ /* 0x000fc80000000089 */
[----:B------:R0:W2:Y:S02]  /*da80*/  @P0 LDG.E.U8 R140, desc[UR18][R28.64] ;  /* 0x000000121c8c0981 */ /* 0x0000a4000c1e1100 */
[----:B0-----:R-:W-:Y:S02]  /*da90*/  @P0 IMAD.MOV.U32 R28, RZ, RZ, R121 ;  /* 0x000000ffff1c0224 */ /* 0x001fe400078e0079 */
[----:B------:R-:W-:-:S05]  /*daa0*/  @P0 IMAD.MOV.U32 R29, RZ, RZ, R122 ;  /* 0x000000ffff1d0224 */ /* 0x000fca00078e007a */
[----:B------:R0:W2:Y:S02]  /*dab0*/  @P0 LDG.E.U8 R137, desc[UR18][R28.64] ;  /* 0x000000121c890981 */ /* 0x0000a4000c1e1100 */
[----:B0-----:R-:W-:Y:S02]  /*dac0*/  @P0 IMAD.MOV.U32 R28, RZ, RZ, R84 ;  /* 0x000000ffff1c0224 */ /* 0x001fe400078e0054 */
[----:B------:R-:W-:Y:S01]  /*dad0*/  @P0 IMAD.MOV.U32 R29, RZ, RZ, R49 ;  /* 0x000000ffff1d0224 */ /* 0x000fe200078e0031 */
[----:B----4-:R-:W-:-:S06]  /*dae0*/  PRMT R136, RZ, 0x7610, R136 ;  /* 0x00007610ff887816 */ /* 0x010fcc0000000088 */
[----:B------:R-:W4:Y:S04]  /*daf0*/  @P0 LDG.E.U8 R136, desc[UR18][R28.64] ;  /* 0x000000121c880981 */ /* 0x000f28000c1e1100 */
[----:B------:R-:W-:Y:S04]  /*db00*/  STL [R1+0xacc], R143 ;  /* 0x000acc8f01007387 */ /* 0x000fe80000100800 */
[----:B------:R-:W4:Y:S04]  /*db10*/  LDL.LU R133, [R1+0xb0c] ;  /* 0x000b0c0001857983 */ /* 0x000f280000300800 */
[----:B------:R-:W4:Y:S01]  /*db20*/  LDL.LU R131, [R1+0xb08] ;  /* 0x000b080001837983 */ /* 0x000f220000300800 */
[----:B------:R-:W-:-:S03]  /*db30*/  ISETP.GT.U32.AND P6, PT, R39, R34, PT ;  /* 0x000000222700720c */ /* 0x000fc60003fc4070 */
[----:B------:R-:W-:Y:S04]  /*db40*/  STL [R1+0xad0], R142 ;  /* 0x000ad08e01007387 */ /* 0x000fe80000100800 */
[----:B------:R-:W4:Y:S04]  /*db50*/  LDL.LU R129, [R1+0xb04] ;  /* 0x000b040001817983 */ /* 0x000f280000300800 */
[----:B------:R-:W4:Y:S02]  /*db60*/  LDL.LU R128, [R1+0xb00] ;  /* 0x000b000001807983 */ /* 0x000f240000300800 */
[----:B------:R-:W-:-:S02]  /*db70*/  @!P6 IMAD.IADD R34, R34, 0x1, -R39 ;  /* 0x000000012222e824 */ /* 0x000fc400078e0a27 */
[----:B---3--:R-:W-:Y:S04]  /*db80*/  STL [R1+0xad4], R141 ;  /* 0x000ad48d01007387 */ /* 0x008fe80000100800 */
[----:B------:R-:W3:Y:S01]  /*db90*/  LDL.LU R127, [R1+0xafc] ;  /* 0x000afc00017f7983 */ /* 0x000ee20000300800 */
[----:B------:R-:W-:-:S03]  /*dba0*/  ISETP.GT.U32.AND P6, PT, R39, R34, PT ;  /* 0x000000222700720c */ /* 0x000fc60003fc4070 */
[----:B------:R-:W3:Y:S10]  /*dbb0*/  LDL.LU R124, [R1+0xaf8] ;  /* 0x000af800017c7983 */ /* 0x000ef40000300800 */
[----:B------:R-:W-:Y:S01]  /*dbc0*/  @!P6 IMAD.IADD R34, R34, 0x1, -R39 ;  /* 0x000000012222e824 */ /* 0x000fe200078e0a27 */
[----:B------:R-:W-:Y:S01]  /*dbd0*/  ISETP.GE.AND P6, PT, R120, RZ, PT ;  /* 0x000000ff7800720c */ /* 0x000fe20003fc6270 */
[----:B--2---:R-:W-:Y:S04]  /*dbe0*/  STL [R1+0xad8], R140 ;  /* 0x000ad88c01007387 */ /* 0x004fe80000100800 */
[----:B------:R-:W2:Y:S04]  /*dbf0*/  LDL.LU R122, [R1+0xaf4] ;  /* 0x000af400017a7983 */ /* 0x000ea80000300800 */
[----:B------:R-:W2:Y:S04]  /*dc00*/  LDL.LU R121, [R1+0xaf0] ;  /* 0x000af00001797983 */ /* 0x000ea80000300800 */
[----:B------:R-:W-:Y:S04]  /*dc10*/  STL [R1+0xadc], R137 ;  /* 0x000adc8901007387 */ /* 0x000fe80000100800 */
[----:B----4-:R-:W-:Y:S04]  /*dc20*/  STL [R1+0xae0], R136 ;  /* 0x000ae08801007387 */ /* 0x010fe80000100800 */
[----:B------:R-:W4:Y:S01]  /*dc30*/  LDL.LU R120, [R1+0xaec] ;  /* 0x000aec0001787983 */ /* 0x000f220000300800 */
[----:B------:R-:W-:Y:S01]  /*dc40*/  PRMT R134, RZ, 0x7610, R134 ;  /* 0x00007610ff867816 */ /* 0x000fe20000000086 */
[----:B------:R-:W-:-:S02]  /*dc50*/  @P0 IMAD.MOV.U32 R28, RZ, RZ, R55 ;  /* 0x000000ffff1c0224 */ /* 0x000fc400078e0037 */
[----:B------:R-:W-:-:S05]  /*dc60*/  @P0 IMAD.MOV.U32 R29, RZ, RZ, R52 ;  /* 0x000000ffff1d0224 */ /* 0x000fca00078e0034 */
[----:B------:R0:W4:Y:S01]  /*dc70*/  @P0 LDG.E.U8 R134, desc[UR18][R28.64] ;  /* 0x000000121c860981 */ /* 0x000122000c1e1100 */
[----:B------:R-:W-:Y:S01]  /*dc80*/  PRMT R133, RZ, 0x7610, R133 ;  /* 0x00007610ff857816 */ /* 0x000fe20000000085 */
[----:B0-----:R-:W-:Y:S02]  /*dc90*/  @P0 IMAD.MOV.U32 R28, RZ, RZ, R59 ;  /* 0x000000ffff1c0224 */ /* 0x001fe400078e003b */
[----:B------:R-:W-:Y:S01]  /*dca0*/  @P0 IMAD.MOV.U32 R29, RZ, RZ, R80 ;  /* 0x000000ffff1d0224 */ /* 0x000fe200078e0050 */
[----:B------:R-:W-:-:S04]  /*dcb0*/  PRMT R131, RZ, 0x7610, R131 ;  /* 0x00007610ff837816 */ /* 0x000fc80000000083 */
[----:B------:R0:W4:Y:S02]  /*dcc0*/  @P0 LDG.E.U8 R133, desc[UR18][R28.64] ;  /* 0x000000121c850981 */ /* 0x000124000c1e1100 */
[----:B0-----:R-:W-:Y:S02]  /*dcd0*/  @P0 IMAD.MOV.U32 R28, RZ, RZ, R58 ;  /* 0x000000ffff1c0224 */ /* 0x001fe400078e003a */
[----:B------:R-:W-:Y:S01]  /*dce0*/  @P0 IMAD.MOV.U32 R29, RZ, RZ, R63 ;  /* 0x000000ffff1d0224 */ /* 0x000fe200078e003f */
[----:B------:R-:W-:-:S04]  /*dcf0*/  PRMT R129, RZ, 0x7610, R129 ;  /* 0x00007610ff817816 */ /* 0x000fc80000000081 */
        /* <DEDUP_REMOVED lines=8> */
[----:B------:R0:W3:Y:S01]  /*dd80*/  @P0 LDG.E.U8 R128, desc[UR18][R28.64] ;  /* 0x000000121c800981 */ /* 0x0000e2000c1e1100 */
[----:B------:R-:W-:Y:S01]  /*dd90*/  PRMT R124, RZ, 0x7610, R124 ;  /* 0x00007610ff7c7816 */ /* 0x000fe2000000007c */
[----:B0-----:R-:W-:Y:S02]  /*dda0*/  @P0 IMAD.MOV.U32 R28, RZ, RZ, R66 ;  /* 0x000000ffff1c0224 */ /* 0x001fe400078e0042 */
[----:B------:R-:W-:-:S05]  /*ddb0*/  @P0 IMAD.MOV.U32 R29, RZ, RZ, R79 ;  /* 0x000000ffff1d0224 */ /* 0x000fca00078e004f */
[----:B------:R0:W3:Y:S02]  /*ddc0*/  @P0 LDG.E.U8 R127, desc[UR18][R28.64] ;  /* 0x000000121c7f0981 */ /* 0x0000e4000c1e1100 */
[----:B0-----:R-:W-:Y:S02]  /*ddd0*/  @P0 IMAD.MOV.U32 R28, RZ, RZ, R70 ;  /* 0x000000ffff1c0224 */ /* 0x001fe400078e0046 */
[----:B------:R-:W-:-:S05]  /*dde0*/  @P0 IMAD.MOV.U32 R29, RZ, RZ, R83 ;  /* 0x000000ffff1d0224 */ /* 0x000fca00078e0053 */
[----:B------:R0:W3:Y:S02]  /*ddf0*/  @P0 LDG.E.U8 R124, desc[UR18][R28.64] ;  /* 0x000000121c7c0981 */ /* 0x0000e4000c1e1100 */
[----:B0-----:R-:W-:Y:S02]  /*de00*/  @P0 IMAD.MOV.U32 R28, RZ, RZ, R74 ;  /* 0x000000ffff1c0224 */ /* 0x001fe400078e004a */
[----:B------:R-:W-:Y:S01]  /*de10*/  @P0 IMAD.MOV.U32 R29, RZ, RZ, R57 ;  /* 0x000000ffff1d0224 */ /* 0x000fe200078e0039 */
[----:B------:R-:W-:Y:S02]  /*de20*/  PRMT R117, RZ, 0x7610, R117 ;  /* 0x00007610ff757816 */ /* 0x000fe40000000075 */
[----:B------:R-:W-:Y:S02]  /*de30*/  PRMT R114, RZ, 0x7610, R114 ;  /* 0x00007610ff727816 */ /* 0x000fe40000000072 */
[----:B------:R-:W-:Y:S02]  /*de40*/  PRMT R113, RZ, 0x7610, R113 ;  /* 0x00007610ff717816 */ /* 0x000fe40000000071 */
[----:B------:R-:W-:-:S02]  /*de50*/  PRMT R109, RZ, 0x7610, R109 ;  /* 0x00007610ff6d7816 */ /* 0x000fc4000000006d */
[----:B------:R-:W-:Y:S02]  /*de60*/  PRMT R108, RZ, 0x7610, R108 ;  /* 0x00007610ff6c7816 */ /* 0x000fe4000000006c */
[----:B------:R-:W-:Y:S02]  /*de70*/  PRMT R107, RZ, 0x7610, R107 ;  /* 0x00007610ff6b7816 */ /* 0x000fe4000000006b */
[----:B------:R-:W-:Y:S02]  /*de80*/  PRMT R106, RZ, 0x7610, R106 ;  /* 0x00007610ff6a7816 */ /* 0x000fe4000000006a */
[----:B------:R-:W-:Y:S02]  /*de90*/  PRMT R103, RZ, 0x7610, R103 ;  /* 0x00007610ff677816 */ /* 0x000fe40000000067 */
[----:B------:R-:W-:Y:S02]  /*dea0*/  PRMT R102, RZ, 0x7610, R102 ;  /* 0x00007610ff667816 */ /* 0x000fe40000000066 */
[----:B--2---:R-:W-:-:S02]  /*deb0*/  PRMT R122, RZ, 0x7610, R122 ;  /* 0x00007610ff7a7816 */ /* 0x004fc4000000007a */
        /* <DEDUP_REMOVED lines=8> */
[----:B------:R0:W4:Y:S02]  /*df40*/  @P0 LDG.E.U8 R120, desc[UR18][R28.64] ;  /* 0x000000121c780981 */ /* 0x000124000c1e1100 */
[----:B0-----:R-:W-:Y:S02]  /*df50*/  @P0 IMAD.MOV.U32 R28, RZ, RZ, R86 ;  /* 0x000000ffff1c0224 */ /* 0x001fe400078e0056 */
[----:B------:R-:W-:-:S05]  /*df60*/  @P0 IMAD.MOV.U32 R29, RZ, RZ, R53 ;  /* 0x000000ffff1d0224 */ /* 0x000fca00078e0035 */
[----:B------:R0:W2:Y:S02]  /*df70*/  @P0 LDG.E.U8 R117, desc[UR18][R28.64] ;  /* 0x000000121c750981 */ /* 0x0000a4000c1e1100 */
        /* <DEDUP_REMOVED lines=26> */
[----:B------:R0:W2:Y:S01]  /*e120*/  @P0 LDG.E.U8 R103, desc[UR18][R28.64] ;  /* 0x000000121c670981 */ /* 0x0000a2000c1e1100 */
[----:B------:R-:W-:Y:S01]  /*e130*/  PRMT R101, RZ, 0x7610, R101 ;  /* 0x00007610ff657816 */ /* 0x000fe20000000065 */
        /* <DEDUP_REMOVED lines=30> */
[----:B------:R0:W2:Y:S02]  /*e320*/  @P0 LDG.E.U8 R97, desc[UR18][R28.64] ;  /* 0x000000121c610981 */ /* 0x0000a4000c1e1100 */
[----:B0-----:R-:W-:Y:S02]  /*e330*/  @P0 IMAD.MOV.U32 R28, RZ, RZ, R14 ;  /* 0x000000ffff1c0224 */ /* 0x001fe400078e000e */
[----:B------:R-:W-:-:S05]  /*e340*/  @P0 IMAD.MOV.U32 R29, RZ, RZ, R15 ;  /* 0x000000ffff1d0224 */ /* 0x000fca00078e000f */
[----:B------:R0:W2:Y:S01]  /*e350*/  @P0 LDG.E.U8 R96, desc[UR18][R28.64] ;  /* 0x000000121c600981 */ /* 0x0000a2000c1e1100 */
[----:B------:R-:W-:Y:S01]  /*e360*/  @!P6 IMAD.MOV R34, RZ, RZ, -R34 ;  /* 0x000000ffff22e224 */ /* 0x000fe200078e0a22 */
        /* <DEDUP_REMOVED lines=8> */
[----:B------:R-:W-:Y:S02]  /*e3f0*/  ISETP.GT.U32.AND P6, PT, R39, R32, PT ;  /* 0x000000202700720c */ /* 0x000fe40003fc4070 */
[----:B------:R-:W-:-:S11]  /*e400*/  SEL R34, R5, R34, !P3 ;  /* 0x0000002205227207 */ /* 0x000fd60005800000 */
[----:B------:R-:W-:Y:S01]  /*e410*/  @!P6 IMAD.IADD R32, R32, 0x1, -R39 ;  /* 0x000000012020e824 */ /* 0x000fe200078e0a27 */
[----:B------:R-:W-:Y:S01]  /*e420*/  ISETP.GE.AND P6, PT, R22, RZ, PT ;  /* 0x000000ff1600720c */ /* 0x000fe20003fc6270 */
[----:B-1----:R-:W-:Y:S01]  /*e430*/  IMAD R34, R34, UR5, RZ ;  /* 0x0000000522227c24 */ /* 0x002fe2000f8e02ff */
[----:B------:R-:W-:-:S05]  /*e440*/  SEL R33, R5, R33, !P3 ;  /* 0x0000002105217207 */ /* 0x000fca0005800000 */
[----:B------:R-:W-:-:S06]  /*e450*/  IMAD R33, R33, UR12, RZ ;  /* 0x0000000c21217c24 */ /* 0x000fcc000f8e02ff */
[----:B------:R-:W-:Y:S01]  /*e460*/  @!P6 IMAD.MOV R32, RZ, RZ, -R32 ;  /* 0x000000ffff20e224 */ /* 0x000fe200078e0a20 */
[-C--:B------:R-:W-:Y:S01]  /*e470*/  IADD3 R16, P6, PT, R34, R38.reuse, RZ ;  /* 0x0000002622107210 */ /* 0x080fe20007fde0ff */
[----:B------:R-:W-:Y:S01]  /*e480*/  IMAD R30, R36, 0x57, RZ ;  /* 0x00000057241e7824 */ /* 0x000fe200078e02ff */
[----:B------:R-:W-:Y:S01]  /*e490*/  STL [R1+0xae4], R134 ;  /* 0x000ae48601007387 */ /* 0x000fe20000100800 */
[----:B------:R-:W-:Y:S02]  /*e4a0*/  PRMT R95, RZ, 0x7610, R95 ;  /* 0x00007610ff5f7816 */ /* 0x000fe4000000005f */
[----:B------:R-:W-:Y:S01]  /*e4b0*/  PRMT R94, RZ, 0x7610, R94 ;  /* 0x00007610ff5e7816 */ /* 0x000fe2000000005e */
[----:B------:R-:W3:Y:S01]  /*e4c0*/  LDL.LU R13, [R1+0xae8] ;  /* 0x000ae800010d7983 */ /* 0x000ee20000300800 */
[-C--:B------:R-:W-:Y:S02]  /*e4d0*/  LEA.HI.X.SX32 R17, R34, R35.reuse, 0x1, P6 ;  /* 0x0000002322117211 */ /* 0x080fe400030f0eff */
[----:B------:R-:W-:Y:S01]  /*e4e0*/  PRMT R92, RZ, 0x7610, R92 ;  /* 0x00007610ff5c7816 */ /* 0x000fe2000000005c */
[----:B------:R-:W-:Y:S01]  /*e4f0*/  IMAD R31, R36, 0x67, RZ ;  /* 0x00000067241f7824 */ /* 0x000fe200078e02ff */
[C---:B------:R-:W-:Y:S01]  /*e500*/  IADD3 R14, P6, PT, R33.reuse, R38, RZ ;  /* 0x00000026210e7210 */ /* 0x040fe20007fde0ff */
[----:B0-----:R-:W-:Y:S01]  /*e510*/  @P0 IMAD.MOV.U32 R28, RZ, RZ, R16 ;  /* 0x000000ffff1c0224 */ /* 0x001fe200078e0010 */
[----:B------:R-:W-:Y:S01]  /*e520*/  PRMT R93, RZ, 0x7610, R93 ;  /* 0x00007610ff5d7816 */ /* 0x000fe2000000005d */
[----:B------:R-:W-:Y:S01]  /*e530*/  @P0 IMAD.MOV.U32 R29, RZ, RZ, R17 ;  /* 0x000000ffff1d0224 */ /* 0x000fe200078e0011 */
[----:B------:R-:W-:-:S02]  /*e540*/  LEA.HI.X.SX32 R15, R33, R35, 0x1, P6 ;  /* 0x00000023210f7211 */ /* 0x000fc400030f0eff */
[----:B------:R-:W-:Y:S02]  /*e550*/  PRMT R91, RZ, 0x7610, R91 ;  /* 0x00007610ff5b7816 */ /* 0x000fe4000000005b */
[----:B------:R-:W-:Y:S01]  /*e560*/  PRMT R90, RZ, 0x7610, R90 ;  /* 0x00007610ff5a7816 */ /* 0x000fe2000000005a */
[----:B------:R0:W3:Y:S01]  /*e570*/  @P0 LDG.E.U8 R95, desc[UR18][R28.64] ;  /* 0x000000121c5f0981 */ /* 0x0000e2000c1e1100 */
[----:B------:R-:W-:Y:S02]  /*e580*/  SEL R32, R5, R32, !P3 ;  /* 0x0000002005207207 */ /* 0x000fe40005800000 */
[----:B------:R-:W-:Y:S02]  /*e590*/  PRMT R89, RZ, 0x7610, R89 ;  /* 0x00007610ff597816 */ /* 0x000fe40000000059 */
[----:B------:R-:W-:Y:S01]  /*e5a0*/  PRMT R88, RZ, 0x7610, R88 ;  /* 0x00007610ff587816 */ /* 0x000fe20000000058 */
[----:B------:R-:W-:Y:S01]  /*e5b0*/  IMAD R32, R32, UR13, RZ ;  /* 0x0000000d20207c24 */ /* 0x000fe2000f8e02ff */
[----:B------:R-:W1:Y:S01]  /*e5c0*/  S2R R149, SR_TID.X ;  /* 0x0000000000957919 */ /* 0x000e620000002100 */
[----:B------:R-:W-:-:S02]  /*e5d0*/  VIADD R37, R0, 0x6 ;  /* 0x0000000600257836 */ /* 0x000fc40000000000 */
[C---:B------:R-:W-:Y:S02]  /*e5e0*/  VIADD R165, R0.reuse, 0x7 ;  /* 0x0000000700a57836 */ /* 0x040fe40000000000 */
[C---:B------:R-:W-:Y:S02]  /*e5f0*/  VIADD R123, R0.reuse, 0xe ;  /* 0x0000000e007b7836 */ /* 0x040fe40000000000 */
[C---:B------:R-:W-:Y:S02]  /*e600*/  VIADD R119, R0.reuse, 0xf ;  /* 0x0000000f00777836 */ /* 0x040fe40000000000 */
[C---:B------:R-:W-:Y:S02]  /*e610*/  VIADD R26, R0.reuse, 0x15 ;  /* 0x00000015001a7836 */ /* 0x040fe40000000000 */
[C---:B------:R-:W-:Y:S02]  /*e620*/  VIADD R27, R0.reuse, 0x16 ;  /* 0x00000016001b7836 */ /* 0x040fe40000000000 */
[----:B------:R-:W-:Y:S01]  /*e630*/  VIADD R164, R0, 0x17 ;  /* 0x0000001700a47836 */ /* 0x000fe20000000000 */
[----:B------:R-:W-:-:S04]  /*e640*/  @!UP1 UIADD3 UR4, UPT, UPT, -UR4, 0x100000, URZ ;  /* 0x0010000004049890 */ /* 0x000fc8000fffe1ff */
[----:B------:R-:W-:Y:S02]  /*e650*/  @!UP1 USHF.L.U32 UR5, UR4, 0xb, URZ ;  /* 0x0000000b04059899 */ /* 0x000fe400080006ff */
[----:B------:R-:W-:Y:S01]  /*e660*/  @!UP1 USHF.L.U32 UR4, UR4, 0x1, URZ ;  /* 0x0000000104049899 */ /* 0x000fe200080006ff */
[----:B0-----:R-:W-:Y:S01]  /*e670*/  @P0 IMAD.MOV.U32 R28, RZ, RZ, R14 ;  /* 0x000000ffff1c0224 */ /* 0x001fe200078e000e */
[----:B------:R-:W-:Y:S01]  /*e680*/  PRMT R87, RZ, 0x7610, R87 ;  /* 0x00007610ff577816 */ /* 0x000fe20000000057 */
[----:B------:R-:W-:Y:S01]  /*e690*/  @P0 IMAD.MOV.U32 R29, RZ, RZ, R15 ;  /* 0x000000ffff1d0224 */ /* 0x000fe200078e000f */
[----:B------:R-:W0:Y:S04]  /*e6a0*/  LDCU UR12, c[0x0][0x3b0] ;  /* 0x00007600ff0c77ac */ /* 0x000e280008000800 */
[----:B------:R0:W3:Y:S04]  /*e6b0*/  @P0 LDG.E.U8 R94, desc[UR18][R28.64] ;  /* 0x000000121c5e0981 */ /* 0x0000e8000c1e1100 */
[----:B--2---:R-:W-:Y:S01]  /*e6c0*/  STL [R1+0xa90], R96 ;  /* 0x000a906001007387 */ /* 0x004fe20000100800 */
[----:B------:R-:W-:Y:S01]  /*e6d0*/  VIADD R163, R0, 0x1d ;  /* 0x0000001d00a37836 */ /* 0x000fe20000000000 */
[----:B------:R-:W2:Y:S02]  /*e6e0*/  LDCU UR13, c[0x0][0x3b0] ;  /* 0x00007600ff0d77ac */ /* 0x000ea40008000800 */
[----:B------:R0:W-:Y:S04]  /*e6f0*/  STL [R1+0x268], R16 ;  /* 0x0002681001007387 */ /* 0x0001e80000100800 */
[----:B------:R1:W-:Y:S01]  /*e700*/  STL [R1+0x264], R17 ;  /* 0x0002641101007387 */ /* 0x0003e20000100800 */
[----:B0-----:R-:W-:-:S04]  /*e710*/  IADD3 R16, P6, PT, R30, R2, RZ ;  /* 0x000000021e107210 */ /* 0x001fc80007fde0ff */
[----:B-1----:R-:W-:Y:S01]  /*e720*/  LEA.HI.X.SX32 R17, R30, R3, 0x1, P6 ;  /* 0x000000031e117211 */ /* 0x002fe200030f0eff */
[----:B------:R0:W-:Y:S01]  /*e730*/  STL [R1+0x2a8], R14 ;  /* 0x0002a80e01007387 */ /* 0x0001e20000100800 */
[----:B------:R-:W-:Y:S02]  /*e740*/  @!P4 IMAD.MOV.U32 R28, RZ, RZ, R16 ;  /* 0x000000ffff1cc224 */ /* 0x000fe400078e0010 */
[----:B------:R-:W-:Y:S02]  /*e750*/  IMAD R30, R36, 0x5f, RZ ;  /* 0x0000005f241e7824 */ /* 0x000fe400078e02ff */
[----:B------:R-:W-:Y:S01]  /*e760*/  @!P4 IMAD.MOV.U32 R29, RZ, RZ, R17 ;  /* 0x000000ffff1dc224 */ /* 0x000fe200078e0011 */
[----:B------:R1:W-:Y:S01]  /*e770*/  STL [R1+0x2a4], R15 ;  /* 0x0002a40f01007387 */ /* 0x0003e20000100800 */
[----:B0-----:R-:W-:-:S03]  /*e780*/  IADD3 R14, P6, PT, R32, R38, RZ ;  /* 0x00000026200e7210 */ /* 0x001fc60007fde0ff */
[----:B------:R0:W-:Y:S04]  /*e790*/  STL [R1+0xf8], R16 ;  /* 0x0000f81001007387 */ /* 0x0001e80000100800 */
[----:B------:R2:W3:Y:S01]  /*e7a0*/  @!P4 LDG.E.U8 R92, desc[UR18][R28.64] ;  /* 0x000000121c5cc981 */ /* 0x0004e2000c1e1100 */
[----:B-1----:R-:W-:Y:S02]  /*e7b0*/  LEA.HI.X.SX32 R15, R32, R35, 0x1, P6 ;  /* 0x00000023200f7211 */ /* 0x002fe400030f0eff */
[C---:B0-----:R-:W-:Y:S01]  /*e7c0*/  IADD3 R16, P4, PT, R30.reuse, R2, RZ ;  /* 0x000000021e107210 */ /* 0x041fe20007f9e0ff */
[----:B------:R0:W-:Y:S01]  /*e7d0*/  STL [R1+0xf4], R17 ;  /* 0x0000f41101007387 */ /* 0x0001e20000100800 */
[----:B--2---:R-:W-:Y:S02]  /*e7e0*/  @P0 IMAD.MOV.U32 R28, RZ, RZ, R14 ;  /* 0x000000ffff1c0224 */ /* 0x004fe400078e000e */
[----:B------:R-:W-:Y:S01]  /*e7f0*/  @P0 IMAD.MOV.U32 R29, RZ, RZ, R15 ;  /* 0x000000ffff1d0224 */ /* 0x000fe200078e000f */
[----:B------:R1:W-:Y:S01]  /*e800*/  STL [R1+0x2e8], R14 ;  /* 0x0002e80e01007387 */ /* 0x0003e20000100800 */
[----:B0-----:R-:W-:-:S03]  /*e810*/  LEA.HI.X.SX32 R17, R30, R3, 0x1, P4 ;  /* 0x000000031e117211 */ /* 0x001fc600020f0eff */
[----:B------:R0:W2:Y:S01]  /*e820*/  @P0 LDG.E.U8 R93, desc[UR18][R28.64] ;  /* 0x000000121c5d0981 */ /* 0x0000a2000c1e1100 */
[----:B-1----:R-:W-:-:S03]  /*e830*/  IADD3 R14, P6, PT, R31, R2, RZ ;  /* 0x000000021f0e7210 */ /* 0x002fc60007fde0ff */
[----:B------:R1:W-:Y:S01]  /*e840*/  STL [R1+0x2e4], R15 ;  /* 0x0002e40f01007387 */ /* 0x0003e20000100800 */
[----:B0-----:R-:W-:Y:S02]  /*e850*/  @!P5 IMAD.MOV.U32 R28, RZ, RZ, R16 ;  /* 0x000000ffff1cd224 */ /* 0x001fe400078e0010 */
[----:B------:R-:W-:Y:S01]  /*e860*/  @!P5 IMAD.MOV.U32 R29, RZ, RZ, R17 ;  /* 0x000000ffff1dd224 */ /* 0x000fe200078e0011 */
[----:B-1----:R-:W-:-:S04]  /*e870*/  LEA.HI.X.SX32 R15, R31, R3, 0x1, P6 ;  /* 0x000000031f0f7211 */ /* 0x002fc800030f0eff */
[----:B------:R0:W2:Y:S02]  /*e880*/  @!P5 LDG.E.U8 R91, desc[UR18][R28.64] ;  /* 0x000000121c5bd981 */ /* 0x0000a4000c1e1100 */
[----:B0-----:R-:W-:Y:S02]  /*e890*/  @!P2 IMAD.MOV.U32 R28, RZ, RZ, R14 ;  /* 0x000000ffff1ca224 */ /* 0x001fe400078e000e */
[----:B------:R-:W-:-:S05]  /*e8a0*/  @!P2 IMAD.MOV.U32 R29, RZ, RZ, R15 ;  /* 0x000000ffff1da224 */ /* 0x000fca00078e000f */
[----:B------:R0:W2:Y:S02]  /*e8b0*/  @!P2 LDG.E.U8 R90, desc[UR18][R28.64] ;  /* 0x000000121c5aa981 */ /* 0x0000a4000c1e1100 */
[----:B0-----:R-:W-:Y:S02]  /*e8c0*/  VIADD R28, R12, 0xffffff90 ;  /* 0xffffff900c1c7836 */ /* 0x001fe40000000000 */
[----:B------:R-:W-:Y:S03]  /*e8d0*/  STL [R1+0x100], R16 ;  /* 0x0001001001007387 */ /* 0x000fe60000100800 */
[----:B------:R-:W-:Y:S01]  /*e8e0*/  ISETP.GE.U32.AND P2, PT, R28, 0x7fffff11, PT ;  /* 0x7fffff111c00780c */ /* 0x000fe20003f46070 */
[----:B------:R-:W-:Y:S01]  /*e8f0*/  IMAD R28, R36, 0x6f, RZ ;  /* 0x0000006f241c7824 */ /* 0x000fe200078e02ff */
[----:B------:R0:W-:Y:S04]  /*e900*/  STL [R1+0x108], R14 ;  /* 0x0001080e01007387 */ /* 0x0001e80000100800 */
[----:B------:R-:W-:Y:S01]  /*e910*/  STL [R1+0xfc], R17 ;  /* 0x0000fc1101007387 */ /* 0x000fe20000100800 */
[----:B0-----:R-:W-:-:S03]  /*e920*/  IADD3 R14, P4, PT, R28, R2, RZ ;  /* 0x000000021c0e7210 */ /* 0x001fc60007f9e0ff */
[----:B------:R0:W-:Y:S02]  /*e930*/  STL [R1+0x104], R15 ;  /* 0x0001040f01007387 */ /* 0x0001e40000100800 */
[----:B0-----:R-:W-:Y:S01]  /*e940*/  LEA.HI.X.SX32 R15, R28, R3, 0x1, P4 ;  /* 0x000000031c0f7211 */ /* 0x001fe200020f0eff */
[----:B------:R-:W-:-:S04]  /*e950*/  @!P2 IMAD.MOV.U32 R28, RZ, RZ, R14 ;  /* 0x000000ffff1ca224 */ /* 0x000fc800078e000e */
[----:B------:R-:W-:-:S05]  /*e960*/  @!P2 IMAD.MOV.U32 R29, RZ, RZ, R15 ;  /* 0x000000ffff1da224 */ /* 0x000fca00078e000f */
[----:B------:R0:W2:Y:S02]  /*e970*/  @!P2 LDG.E.U8 R89, desc[UR18][R28.64] ;  /* 0x000000121c59a981 */ /* 0x0000a4000c1e1100 */
[----:B0-----:R-:W-:-:S05]  /*e980*/  VIADD R28, R12, 0xffffff88 ;  /* 0xffffff880c1c7836 */ /* 0x001fca0000000000 */
[----:B------:R-:W-:Y:S01]  /*e990*/  ISETP.GE.U32.AND P2, PT, R28, 0x7fffff09, PT ;  /* 0x7fffff091c00780c */ /* 0x000fe20003f46070 */
[----:B------:R-:W-:Y:S01]  /*e9a0*/  IMAD R28, R36, 0x77, RZ ;  /* 0x00000077241c7824 */ /* 0x000fe200078e02ff */
[----:B------:R0:W-:Y:S04]  /*e9b0*/  STL [R1+0x110], R14 ;  /* 0x0001100e01007387 */ /* 0x0001e80000100800 */
[----:B------:R1:W-:Y:S01]  /*e9c0*/  STL [R1+0x10c], R15 ;  /* 0x00010c0f01007387 */ /* 0x0003e20000100800 */
[----:B0-----:R-:W-:-:S04]  /*e9d0*/  IADD3 R14, P4, PT, R28, R2, RZ ;  /* 0x000000021c0e7210 */ /* 0x001fc80007f9e0ff */
[----:B-1----:R-:W-:Y:S02]  /*e9e0*/  LEA.HI.X.SX32 R15, R28, R3, 0x1, P4 ;  /* 0x000000031c0f7211 */ /* 0x002fe400020f0eff */
[----:B------:R-:W-:-:S03]  /*e9f0*/  @!P2 IMAD.MOV.U32 R28, RZ, RZ, R14 ;  /* 0x000000ffff1ca224 */ /* 0x000fc600078e000e */
[----:B------:R-:W-:-:S05]  /*ea00*/  @!P2 IMAD.MOV.U32 R29, RZ, RZ, R15 ;  /* 0x000000ffff1da224 */ /* 0x000fca00078e000f */
[----:B------:R0:W2:Y:S02]  /*ea10*/  @!P2 LDG.E.U8 R88, desc[UR18][R28.64] ;  /* 0x000000121c58a981 */ /* 0x0000a4000c1e1100 */
[----:B0-----:R-:W-:-:S05]  /*ea20*/  VIADD R28, R12, 0xffffff80 ;  /* 0xffffff800c1c7836 */ /* 0x001fca0000000000 */
[----:B------:R-:W-:Y:S01]  /*ea30*/  ISETP.GE.U32.AND P2, PT, R28, 0x7fffff01, PT ;  /* 0x7fffff011c00780c */ /* 0x000fe20003f46070 */
[----:B------:R-:W-:Y:S01]  /*ea40*/  IMAD R28, R36, 0x7f, RZ ;  /* 0x0000007f241c7824 */ /* 0x000fe200078e02ff */
[----:B------:R0:W-:Y:S04]  /*ea50*/  STL [R1+0x118], R14 ;  /* 0x0001180e01007387 */ /* 0x0001e80000100800 */
[C---:B------:R-:W-:Y:S01]  /*ea60*/  IADD3 R12, P4, PT, R28.reuse, R2, RZ ;  /* 0x000000021c0c7210 */ /* 0x040fe20007f9e0ff */
[----:B------:R-:W-:Y:S03]  /*ea70*/  STL [R1+0x114], R15 ;  /* 0x0001140f01007387 */ /* 0x000fe60000100800 */
[----:B0-----:R-:W-:Y:S01]  /*ea80*/  LEA.HI.X.SX32 R14, R28, R3, 0x1, P4 ;  /* 0x000000031c0e7211 */ /* 0x001fe200020f0eff */
[----:B------:R0:W-:Y:S02]  /*ea90*/  STL [R1+0x120], R12 ;  /* 0x0001200c01007387 */ /* 0x0001e40000100800 */
[----:B------:R-:W-:-:S02]  /*eaa0*/  @!P2 IMAD.MOV.U32 R28, RZ, RZ, R12 ;  /* 0x000000ffff1ca224 */ /* 0x000fc400078e000c */
[----:B------:R1:W-:Y:S04]  /*eab0*/  STL [R1+0x11c], R14 ;  /* 0x00011c0e01007387 */ /* 0x0003e80000100800 */
[----:B0-----:R-:W2:Y:S04]  /*eac0*/  LDL.LU R12, [R1+0x2f0] ;  /* 0x0002f000010c7983 */ /* 0x001ea80000300800 */
[----:B------:R-:W3:Y:S04]  /*ead0*/  LDL.LU R16, [R1+0x2f4] ;  /* 0x0002f40001107983 */ /* 0x000ee80000300800 */
[----:B------:R-:W3:Y:S01]  /*eae0*/  LDL.LU R138, [R1+0x2fc] ;  /* 0x0002fc00018a7983 */ /* 0x000ee20000300800 */
[----:B------:R-:W-:-:S03]  /*eaf0*/  @!P2 IMAD.MOV.U32 R29, RZ, RZ, R14 ;  /* 0x000000ffff1da224 */ /* 0x000fc600078e000e */
[----:B-1----:R-:W3:Y:S01]  /*eb00*/  LDL.LU R14, [R1+0x328] ;  /* 0x00032800010e7983 */ /* 0x002ee20000300800 */
[----:B------:R-:W-:-:S03]  /*eb10*/  VIADD R96, R0, 0x5 ;  /* 0x0000000500607836 */ /* 0x000fc60000000000 */
[----:B------:R-:W3:Y:S04]  /*eb20*/  LDL.LU R135, [R1+0x330] ;  /* 0x0003300001877983 */ /* 0x000ee80000300800 */
[----:B------:R-:W4:Y:S04]  /*eb30*/  LDL.LU R15, [R1+0x364] ;  /* 0x00036400010f7983 */ /* 0x000f280000300800 */
[----:B------:R-:W-:Y:S01]  /*eb40*/  STL [R1+0x81c], R96 ;  /* 0x00081c6001007387 */ /* 0x000fe20000100800 */
[----:B------:R-:W-:-:S03]  /*eb50*/  VIADD R118, R0, 0x1e ;  /* 0x0000001e00767836 */ /* 0x000fc60000000000 */
        /* <DEDUP_REMOVED lines=15> */
[----:B------:R-:W-:-:S03]  /*ec50*/  VOTEU.ALL UP1, P1 ;  /* 0x0000000000ff7886 */ /* 0x000fc60000820000 */
[----:B------:R-:W-:Y:S01]  /*ec60*/  STL [R1+0x8b0], R118 ;  /* 0x0008b07601007387 */ /* 0x000fe20000100800 */
[C---:B------:R-:W-:Y:S01]  /*ec70*/  VIADD R22, R0.reuse, 0x35 ;  /* 0x0000003500167836 */ /* 0x040fe20000000000 */
[----:B------:R-:W-:Y:S01]  /*ec80*/  LOP3.LUT R149, R149, 0x7f, RZ, 0xc0, !PT ;  /* 0x0000007f95957812 */ /* 0x000fe200078ec0ff */
[----:B------:R0:W1:Y:S01]  /*ec90*/  @!UP1 SYNCS.EXCH.64 URZ, [UR9+0x10008], UR4 ;  /* 0x0100080409ff95b2 */ /* 0x0000620008000100 */
[----:B------:R-:W-:Y:S04]  /*eca0*/  STL [R1+0x894], R112 ;  /* 0x0008947001007387 */ /* 0x000fe80000100800 */
[----:B------:R-:W-:Y:S04]  /*ecb0*/  STL [R1+0x8ac], R24 ;  /* 0x0008ac1801007387 */ /* 0x000fe80000100800 */
[----:B------:R-:W-:Y:S01]  /*ecc0*/  STL [R1+0x890], R25 ;  /* 0x0008901901007387 */ /* 0x000fe20000100800 */
[----:B------:R-:W-:-:S02]  /*ecd0*/  VIADD R23, R0, 0x36 ;  /* 0x0000003600177836 */ /* 0x000fc40000000000 */
[C---:B------:R-:W-:Y:S01]  /*ece0*/  VIADD R156, R0.reuse, 0x37 ;  /* 0x00000037009c7836 */ /* 0x040fe20000000000 */
[----:B------:R-:W-:Y:S01]  /*ecf0*/  STL [R1+0x884], R158 ;  /* 0x0008849e01007387 */ /* 0x000fe20000100800 */
[C---:B------:R-:W-:Y:S02]  /*ed00*/  VIADD R150, R0.reuse, 0x3c ;  /* 0x0000003c00967836 */ /* 0x040fe40000000000 */
[C---:B------:R-:W-:Y:S01]  /*ed10*/  VIADD R20, R0.reuse, 0x3d ;  /* 0x0000003d00147836 */ /* 0x040fe20000000000 */
[----:B------:R-:W-:Y:S01]  /*ed20*/  STL [R1+0x8bc], R157 ;  /* 0x0008bc9d01007387 */ /* 0x000fe20000100800 */
[C---:B------:R-:W-:Y:S02]  /*ed30*/  VIADD R21, R0.reuse, 0x3e ;  /* 0x0000003e00157836 */ /* 0x040fe40000000000 */
[C---:B------:R-:W-:Y:S01]  /*ed40*/  VIADD R18, R0.reuse, 0x3f ;  /* 0x0000003f00127836 */ /* 0x040fe20000000000 */
[----:B------:R-:W-:Y:S01]  /*ed50*/  STL [R1+0x8a0], R111 ;  /* 0x0008a06f01007387 */ /* 0x000fe20000100800 */
[----:B------:R-:W-:Y:S01]  /*ed60*/  IABS R43, R96 ;  /* 0x00000060002b7213 */ /* 0x000fe20000000000 */
[----:B------:R-:W-:-:S02]  /*ed70*/  VIADD R19, R0, 0x44 ;  /* 0x0000004400137836 */ /* 0x000fc40000000000 */
[----:B------:R0:W4:Y:S01]  /*ed80*/  @!P2 LDG.E.U8 R87, desc[UR18][R28.64] ;  /* 0x000000121c57a981 */ /* 0x000122000c1e1100 */
[----:B------:R-:W-:Y:S01]  /*ed90*/  IABS R42, R37 ;  /* 0x00000025002a7213 */ /* 0x000fe20000000000 */
[C---:B------:R-:W-:Y:S01]  /*eda0*/  VIADD R146, R0.reuse, 0x45 ;  /* 0x0000004500927836 */ /* 0x040fe20000000000 */
[----:B------:R-:W-:Y:S01]  /*edb0*/  IABS R41, R165 ;  /* 0x000000a500297213 */ /* 0x000fe20000000000 */
[----:B------:R-:W-:Y:S01]  /*edc0*/  STL [R1+0x89c], R110 ;  /* 0x00089c6e01007387 */ /* 0x000fe20000100800 */
[----:B------:R-:W-:Y:S01]  /*edd0*/  IABS R44, R123 ;  /* 0x0000007b002c7213 */ /* 0x000fe20000000000 */
[----:B------:R-:W-:Y:S01]  /*ede0*/  VIADD R139, R0, 0x46 ;  /* 0x00000046008b7836 */ /* 0x000fe20000000000 */
[----:B------:R-:W-:Y:S01]  /*edf0*/  IABS R45, R119 ;  /* 0x00000077002d7213 */ /* 0x000fe20000000000 */
[----:B------:R-:W-:Y:S01]  /*ee00*/  STL [R1+0x880], R22 ;  /* 0x0008801601007387 */ /* 0x000fe20000100800 */
[----:B------:R-:W-:Y:S01]  /*ee10*/  IABS R46, R26 ;  /* 0x0000001a002e7213 */ /* 0x000fe20000000000 */
[----:B0-----:R-:W0:Y:S01]  /*ee20*/  LDCU UR4, c[0x0][0x3b0] ;  /* 0x00007600ff0477ac */ /* 0x001e220008000800 */
[----:B------:R-:W-:-:S02]  /*ee30*/  IABS R47, R27 ;  /* 0x0000001b002f7213 */ /* 0x000fc40000000000 */
[----:B------:R-:W-:Y:S01]  /*ee40*/  IABS R48, R164 ;  /* 0x000000a400307213 */ /* 0x000fe20000000000 */
[----:B------:R-:W0:Y:S01]  /*ee50*/  LDCU UR5, c[0x0][0x3b0] ;  /* 0x00007600ff0577ac */ /* 0x000e220008000800 */
[----:B--2---:R2:W-:Y:S04]  /*ee60*/  STS.U8 [R149+UR9], R12 ;  /* 0x0000000c95007988 */ /* 0x0045e80008000009 */
[----:B--2---:R-:W2:Y:S04]  /*ee70*/  LDL.LU R12, [R1+0x338] ;  /* 0x00033800010c7983 */ /* 0x004ea80000300800 */
[----:B------:R-:W-:Y:S04]  /*ee80*/  STL [R1+0x87c], R23 ;  /* 0x00087c1701007387 */ /* 0x000fe80000100800 */
[----:B---3--:R3:W-:Y:S04]  /*ee90*/  STS.U8 [R149+UR9+0x400], R16 ;  /* 0x0004001095007988 */ /* 0x0087e80008000009 */
[----:B------:R0:W-:Y:S04]  /*eea0*/  STS.U8 [R149+UR9+0x800], R138 ;  /* 0x0008008a95007988 */ /* 0x0001e80008000009 */
[----:B---3--:R-:W3:Y:S04]  /*eeb0*/  LDL.LU R16, [R1+0x334] ;  /* 0x0003340001107983 */ /* 0x008ee80000300800 */
[----:B0-----:R-:W3:Y:S04]  /*eec0*/  LDL.LU R138, [R1+0x3a8] ;  /* 0x0003a800018a7983 */ /* 0x001ee80000300800 */
[----:B------:R-:W-:Y:S04]  /*eed0*/  STL [R1+0x878], R156 ;  /* 0x0008789c01007387 */ /* 0x000fe80000100800 */
[----:B------:R0:W-:Y:S04]  /*eee0*/  STS.U8 [R149+UR9+0xc00], R14 ;  /* 0x000c000e95007988 */ /* 0x0001e80008000009 */
[----:B------:R1:W-:Y:S04]  /*eef0*/  STS.U8 [R149+UR9+0x1000], R135 ;  /* 0x0010008795007988 */ /* 0x0003e80008000009 */
[----:B0-----:R-:W3:Y:S04]  /*ef00*/  LDL.LU R14, [R1+0x340] ;  /* 0x00034000010e7983 */ /* 0x001ee80000300800 */
[----:B-1----:R-:W3:Y:S04]  /*ef10*/  LDL.LU R135, [R1+0x374] ;  /* 0x0003740001877983 */ /* 0x002ee80000300800 */
[----:B------:R-:W-:Y:S04]  /*ef20*/  STL [R1+0x874], R150 ;  /* 0x0008749601007387 */ /* 0x000fe80000100800 */
[----:B----4-:R0:W-:Y:S04]  /*ef30*/  STS.U8 [R149+UR9+0x1400], R15 ;  /* 0x0014000f95007988 */ /* 0x0101e80008000009 */
[----:B0-----:R-:W4:Y:S04]  /*ef40*/  LDL.LU R15, [R1+0x36c] ;  /* 0x00036c00010f7983 */ /* 0x001f280000300800 */
[----:B--2---:R0:W-:Y:S04]  /*ef50*/  STS.U8 [R149+UR9+0x1800], R12 ;  /* 0x0018000c95007988 */ /* 0x0041e80008000009 */
[----:B0-----:R-:W2:Y:S04]  /*ef60*/  LDL.LU R12, [R1+0x3f4] ;  /* 0x0003f400010c7983 */ /* 0x001ea80000300800 */
[----:B------:R-:W-:Y:S04]  /*ef70*/  STL [R1+0x870], R20 ;  /* 0x0008701401007387 */ /* 0x000fe80000100800 */
[----:B---3--:R0:W-:Y:S04]  /*ef80*/  STS.U8 [R149+UR9+0x1c00], R16 ;  /* 0x001c001095007988 */ /* 0x0081e80008000009 */
[----:B------:R-:W3:Y:S04]  /*ef90*/  LDL.LU R17, [R1+0x380] ;  /* 0x0003800001117983 */ /* 0x000ee80000300800 */
[----:B------:R1:W-:Y:S04]  /*efa0*/  STS.U8 [R149+UR9+0x2000], R138 ;  /* 0x0020008a95007988 */ /* 0x0003e80008000009 */
[----:B0-----:R-:W3:Y:S04]  /*efb0*/  LDL.LU R16, [R1+0x3b8] ;  /* 0x0003b80001107983 */ /* 0x001ee80000300800 */
[----:B-1----:R-:W3:Y:S04]  /*efc0*/  LDL.LU R138, [R1+0x368] ;  /* 0x00036800018a7983 */ /* 0x002ee80000300800 */
[----:B------:R-:W-:Y:S04]  /*efd0*/  STL [R1+0x864], R21 ;  /* 0x0008641501007387 */ /* 0x000fe80000100800 */
[----:B------:R0:W-:Y:S04]  /*efe0*/  STS.U8 [R149+UR9+0x2400], R14 ;  /* 0x0024000e95007988 */ /* 0x0001e80008000009 */
[----:B------:R1:W-:Y:S04]  /*eff0*/  STS.U8 [R149+UR9+0x2800], R135 ;  /* 0x0028008795007988 */ /* 0x0003e80008000009 */
[----:B0-----:R-:W3:Y:S04]  /*f000*/  LDL.LU R14, [R1+0x428] ;  /* 0x00042800010e7983 */ /* 0x001ee80000300800 */
[----:B-1----:R-:W3:Y:S04]  /*f010*/  LDL.LU R135, [R1+0x3f0] ;  /* 0x0003f00001877983 */ /* 0x002ee80000300800 */
[----:B------:R-:W-:Y:S04]  /*f020*/  STL [R1+0x860], R18 ;  /* 0x0008601201007387 */ /* 0x000fe80000100800 */
[----:B----4-:R0:W-:Y:S04]  /*f030*/  STS.U8 [R149+UR9+0x2c00], R15 ;  /* 0x002c000f95007988 */ /* 0x0101e80008000009 */
[----:B0-----:R-:W4:Y:S01]  /*f040*/  LDL.LU R15, [R1+0x3ec] ;  /* 0x0003ec00010f7983 */ /* 0x001f220000300800 */
[----:B------:R-:W-:-:S04]  /*f050*/  IMAD.HI.U32 R28, R40, R43, RZ ;  /* 0x0000002b281c7227 */ /* 0x000fc800078e00ff */
[----:B------:R-:W-:-:S04]  /*f060*/  IMAD.MOV R28, RZ, RZ, -R28 ;  /* 0x000000ffff1c7224 */ /* 0x000fc800078e0a1c */
[----:B------:R-:W-:Y:S02]  /*f070*/  IMAD R43, R39, R28, R43 ;  /* 0x0000001c272b7224 */ /* 0x000fe400078e022b */
        /* <DEDUP_REMOVED lines=18> */
[----:B------:R-:W-:Y:S01]  /*f1a0*/  IMAD.HI.U32 R28, R40, R48, RZ ;  /* 0x00000030281c7227 */ /* 0x000fe200078e00ff */
[----:B------:R-:W-:-:S03]  /*f1b0*/  IABS R49, R163 ;  /* 0x000000a300317213 */ /* 0x000fc60000000000 */
        /* <DEDUP_REMOVED lines=9> */
[----:B------:R-:W-:Y:S01]  /*f250*/  IMAD R50, R39, R28, R50 ;  /* 0x0000001c27327224 */ /* 0x000fe200078e0232 */
[----:B--2---:R0:W-:Y:S04]  /*f260*/  STS.U8 [R149+UR9+0x3000], R12 ;  /* 0x0030000c95007988 */ /* 0x0041e80008000009 */
[----:B0-----:R-:W2:Y:S01]  /*f270*/  LDL.LU R12, [R1+0x3f8] ;  /* 0x0003f800010c7983 */ /* 0x001ea20000300800 */
        /* <DEDUP_REMOVED lines=55> */
[C---:B------:R-:W-:Y:S02]  /*f5f0*/  IMAD R64, R39.reuse, R28, R64 ;  /* 0x0000001c27407224 */ /* 0x040fe400078e0240 */
[----:B------:R-:W-:Y:S01]  /*f600*/  IMAD.HI.U32 R28, R40, R66, RZ ;  /* 0x00000042281c7227 */ /* 0x000fe200078e00ff */
[----:B---3--:R0:W-:Y:S03]  /*f610*/  STS.U8 [R149+UR9+0x3400], R17 ;  /* 0x0034001195007988 */ /* 0x0081e60008000009 */
[----:B------:R-:W-:Y:S01]  /*f620*/  IMAD.MOV R28, RZ, RZ, -R28 ;  /* 0x000000ffff1c7224 */ /* 0x000fe200078e0a1c */
[----:B------:R-:W-:Y:S04]  /*f630*/  STL [R1+0x85c], R19 ;  /* 0x00085c1301007387 */ /* 0x000fe80000100800 */
[----:B------:R-:W-:Y:S01]  /*f640*/  STS.U8 [R149+UR9+0x3800], R16 ;  /* 0x0038001095007988 */ /* 0x000fe20008000009 */
[----:B------:R-:W-:-:S03]  /*f650*/  IMAD R66, R39, R28, R66 ;  /* 0x0000001c27427224 */ /* 0x000fc600078e0242 */
[----:B0-----:R-:W3:Y:S01]  /*f660*/  LDL.LU R17, [R1+0x478] ;  /* 0x0004780001117983 */ /* 0x001ee20000300800 */
[----:B------:R-:W-:-:S03]  /*f670*/  LOP3.LUT R28, R149, 0x10, RZ, 0x3c, !PT ;  /* 0x00000010951c7812 */ /* 0x000fc600078e3cff */
[----:B------:R0:W-:Y:S04]  /*f680*/  STS.U8 [R149+UR9+0x3c00], R138 ;  /* 0x003c008a95007988 */ /* 0x0001e80008000009 */
        /* <DEDUP_REMOVED lines=10> */
[----:B0-----:R-:W2:Y:S01]  /*f730*/  LDL.LU R12, [R1+0x4a4] ;  /* 0x0004a400010c7983 */ /* 0x001ea20000300800 */
[----:B------:R-:W-:-:S05]  /*f740*/  VIADD R16, R0, 0x47 ;  /* 0x0000004700107836 */ /* 0x000fca0000000000 */
[----:B------:R-:W-:Y:S04]  /*f750*/  STL [R1+0x850], R16 ;  /* 0x0008501001007387 */ /* 0x000fe80000100800 */
[----:B------:R-:W4:Y:S04]  /*f760*/  LDL.LU R72, [R1+0x480] ;  /* 0x0004800001487983 */ /* 0x000f280000300800 */
[----:B---3--:R0:W-:Y:S02]  /*f770*/  STS.U8 [R28+UR9+0x1480], R17 ;  /* 0x001480111c007988 */ /* 0x0081e40008000009 */
[----:B0-----:R-:W-:-:S02]  /*f780*/  VIADD R17, R0, 0x4c ;  /* 0x0000004c00117836 */ /* 0x001fc40000000000 */
[----:B------:R0:W-:Y:S04]  /*f790*/  STS.U8 [R28+UR9+0x1880], R138 ;  /* 0x0018808a1c007988 */ /* 0x0001e80008000009 */
[----:B0-----:R-:W3:Y:S04]  /*f7a0*/  LDL.LU R138, [R1+0x4b0] ;  /* 0x0004b000018a7983 */ /* 0x001ee80000300800 */
[----:B------:R-:W-:Y:S04]  /*f7b0*/  STL [R1+0x84c], R17 ;  /* 0x00084c1101007387 */ /* 0x000fe80000100800 */
[----:B------:R-:W3:Y:S04]  /*f7c0*/  LDL.LU R78, [R1+0x4ec] ;  /* 0x0004ec00014e7983 */ /* 0x000ee80000300800 */
[----:B------:R0:W-:Y:S04]  /*f7d0*/  STS.U8 [R28+UR9+0x2080], R135 ;  /* 0x002080871c007988 */ /* 0x0001e80008000009 */
[----:B0-----:R-:W3:Y:S04]  /*f7e0*/  LDL.LU R135, [R1+0x4e4] ;  /* 0x0004e40001877983 */ /* 0x001ee80000300800 */
[----:B------:R0:W-:Y:S02]  /*f7f0*/  STS.U8 [R28+UR9+0x1c80], R14 ;  /* 0x001c800e1c007988 */ /* 0x0001e40008000009 */
[----:B0-----:R-:W-:-:S05]  /*f800*/  VIADD R14, R0, 0x4d ;  /* 0x0000004d000e7836 */ /* 0x001fca0000000000 */
[----:B------:R-:W-:Y:S04]  /*f810*/  STL [R1+0x848], R14 ;  /* 0x0008480e01007387 */ /* 0x000fe80000100800 */
[----:B------:R-:W3:Y:S04]  /*f820*/  LDL.LU R82, [R1+0x4c0] ;  /* 0x0004c00001527983 */ /* 0x000ee80000300800 */
[----:B------:R-:W3:Y:S04]  /*f830*/  LDL.LU R86, [R1+0x4f0] ;  /* 0x0004f00001567983 */ /* 0x000ee80000300800 */
[----:B--2---:R0:W-:Y:S04]  /*f840*/  STS.U8 [R28+UR9+0x2880], R12 ;  /* 0x0028800c1c007988 */ /* 0x0041e80008000009 */
[----:B0-----:R-:W2:Y:S01]  /*f850*/  LDL.LU R12, [R1+0x4bc] ;  /* 0x0004bc00010c7983 */ /* 0x001ea20000300800 */
[----:B------:R-:W-:-:S05]  /*f860*/  IABS R65, R146 ;  /* 0x0000009200417213 */ /* 0x000fca0000000000 */
        /* <DEDUP_REMOVED lines=14> */
[----:B------:R-:W-:Y:S01]  /*f950*/  IMAD.MOV R29, RZ, RZ, -R29 ;  /* 0x000000ffff1d7224 */ /* 0x000fe200078e0a1d */
[----:B----4-:R0:W-:Y:S03]  /*f960*/  STS.U8 [R28+UR9+0x2480], R15 ;  /* 0x0024800f1c007988 */ /* 0x0101e60008000009 */
[----:B------:R-:W-:Y:S02]  /*f970*/  IMAD R67, R39, R29, R67 ;  /* 0x0000001d27437224 */ /* 0x000fe400078e0243 */
[----:B------:R-:W-:-:S04]  /*f980*/  IMAD.HI.U32 R29, R40, R70, RZ ;  /* 0x00000046281d7227 */ /* 0x000fc800078e00ff */
[----:B0-----:R-:W-:Y:S02]  /*f990*/  VIADD R15, R0, 0x4e ;  /* 0x0000004e000f7836 */ /* 0x001fe40000000000 */
[----:B------:R-:W-:-:S03]  /*f9a0*/  IMAD.MOV R29, RZ, RZ, -R29 ;  /* 0x000000ffff1d7224 */ /* 0x000fc600078e0a1d */
[----:B------:R-:W-:Y:S01]  /*f9b0*/  IABS R71, R15 ;  /* 0x0000000f00477213 */ /* 0x000fe20000000000 */
[----:B------:R-:W-:Y:S01]  /*f9c0*/  IMAD R70, R39, R29, R70 ;  /* 0x0000001d27467224 */ /* 0x000fe200078e0246 */
[----:B------:R-:W-:Y:S03]  /*f9d0*/  STS.U8 [R28+UR9+0x2c80], R72 ;  /* 0x002c80481c007988 */ /* 0x000fe60008000009 */
[----:B------:R-:W-:-:S04]  /*f9e0*/  IMAD.HI.U32 R29, R40, R71, RZ ;  /* 0x00000047281d7227 */ /* 0x000fc800078e00ff */
[----:B------:R-:W-:-:S04]  /*f9f0*/  IMAD.MOV R29, RZ, RZ, -R29 ;  /* 0x000000ffff1d7224 */ /* 0x000fc800078e0a1d */
[----:B------:R-:W-:Y:S01]  /*fa00*/  IMAD R71, R39, R29, R71 ;  /* 0x0000001d27477224 */ /* 0x000fe200078e0247 */
[----:B------:R-:W-:Y:S04]  /*fa10*/  STL [R1+0x844], R15 ;  /* 0x0008440f01007387 */ /* 0x000fe80000100800 */
[----:B------:R-:W4:Y:S04]  /*fa20*/  LDL.LU R76, [R1+0x4ac] ;  /* 0x0004ac00014c7983 */ /* 0x000f280000300800 */
[----:B---3--:R0:W-:Y:S02]  /*fa30*/  STS.U8 [R28+UR9+0x3080], R138 ;  /* 0x0030808a1c007988 */ /* 0x0081e40008000009 */
[----:B0-----:R-:W-:-:S05]  /*fa40*/  VIADD R138, R0, 0x4f ;  /* 0x0000004f008a7836 */ /* 0x001fca0000000000 */
[----:B------:R-:W-:-:S05]  /*fa50*/  IABS R72, R138 ;  /* 0x0000008a00487213 */ /* 0x000fca0000000000 */
[----:B------:R-:W-:Y:S01]  /*fa60*/  IMAD.HI.U32 R29, R40, R72, RZ ;  /* 0x00000048281d7227 */ /* 0x000fe200078e00ff */
[----:B------:R0:W-:Y:S03]  /*fa70*/  STS.U8 [R28+UR9+0x3880], R135 ;  /* 0x003880871c007988 */ /* 0x0001e60008000009 */
[----:B------:R-:W-:Y:S02]  /*fa80*/  IMAD.MOV R29, RZ, RZ, -R29 ;  /* 0x000000ffff1d7224 */ /* 0x000fe400078e0a1d */
[----:B0-----:R-:W-:-:S05]  /*fa90*/  VIADD R135, R0, 0x54 ;  /* 0x0000005400877836 */ /* 0x001fca0000000000 */
[----:B------:R-:W-:Y:S01]  /*faa0*/  IABS R73, R135 ;  /* 0x0000008700497213 */ /* 0x000fe20000000000 */
[----:B------:R-:W-:-:S04]  /*fab0*/  IMAD R72, R39, R29, R72 ;  /* 0x0000001d27487224 */ /* 0x000fc800078e0248 */
[----:B------:R-:W-:-:S04]  /*fac0*/  IMAD.HI.U32 R29, R40, R73, RZ ;  /* 0x00000049281d7227 */ /* 0x000fc800078e00ff */
[----:B------:R-:W-:-:S04]  /*fad0*/  IMAD.MOV R29, RZ, RZ, -R29 ;  /* 0x000000ffff1d7224 */ /* 0x000fc800078e0a1d */
[----:B------:R-:W-:Y:S01]  /*fae0*/  IMAD R73, R39, R29, R73 ;  /* 0x0000001d27497224 */ /* 0x000fe200078e0249 */
[----:B------:R-:W-:Y:S01]  /*faf0*/  LOP3.LUT R29, R149, 0x20, RZ, 0x3c, !PT ;  /* 0x00000020951d7812 */ /* 0x000fe200078e3cff */
[----:B------:R-:W-:Y:S04]  /*fb00*/  STL [R1+0x840], R138 ;  /* 0x0008408a01007387 */ /* 0x000fe80000100800 */
[----:B------:R0:W-:Y:S04]  /*fb10*/  STS.U8 [R28+UR9+0x3480], R78 ;  /* 0x0034804e1c007988 */ /* 0x0001e80008000009 */
[----:B------:R-:W3:Y:S04]  /*fb20*/  LDL.LU R83, [R1+0x4e8] ;  /* 0x0004e80001537983 */ /* 0x000ee80000300800 */
[----:B------:R1:W-:Y:S04]  /*fb30*/  STS.U8 [R28+UR9+0x3c80], R82 ;  /* 0x003c80521c007988 */ /* 0x0003e80008000009 */
[----:B------:R-:W-:Y:S04]  /*fb40*/  STS.U8 [R28+UR9+0x80], R86 ;  /* 0x000080561c007988 */ /* 0x000fe80008000009 */
[----:B------:R-:W-:Y:S04]  /*fb50*/  STL [R1+0x83c], R135 ;  /* 0x00083c8701007387 */ /* 0x000fe80000100800 */
[----:B0-----:R-:W4:Y:S04]  /*fb60*/  LDL.LU R78, [R1+0x470] ;  /* 0x00047000014e7983 */ /* 0x001f280000300800 */
[----:B-1----:R-:W4:Y:S04]  /*fb70*/  LDL.LU R82, [R1+0x4a8] ;  /* 0x0004a80001527983 */ /* 0x002f280000300800 */
[----:B--2---:R0:W-:Y:S02]  /*fb80*/  STS.U8 [R29+UR9+0x100], R12 ;  /* 0x0001000c1d007988 */ /* 0x0041e40008000009 */
[----:B0-----:R-:W-:-:S05]  /*fb90*/  VIADD R12, R0, 0x55 ;  /* 0x00000055000c7836 */ /* 0x001fca0000000000 */
[----:B------:R-:W-:Y:S04]  /*fba0*/  STL [R1+0x838], R12 ;  /* 0x0008380c01007387 */ /* 0x000fe80000100800 */
[----:B------:R-:W2:Y:S04]  /*fbb0*/  LDL.LU R86, [R1+0x438] ;  /* 0x0004380001567983 */ /* 0x000ea80000300800 */
[----:B------:R0:W-:Y:S02]  /*fbc0*/  STS.U8 [R29+UR9+0x900], R13 ;  /* 0x0009000d1d007988 */ /* 0x0001e40008000009 */
[----:B0-----:R-:W-:-:S05]  /*fbd0*/  VIADD R13, R0, 0x56 ;  /* 0x00000056000d7836 */ /* 0x001fca0000000000 */
[----:B------:R-:W-:Y:S04]  /*fbe0*/  STL [R1+0x834], R13 ;  /* 0x0008340d01007387 */ /* 0x000fe80000100800 */
[----:B------:R-:W2:Y:S04]  /*fbf0*/  LDL.LU R80, [R1+0x46c] ;  /* 0x00046c0001507983 */ /* 0x000ea80000300800 */
[----:B------:R0:W-:Y:S04]  /*fc00*/  STS.U8 [R29+UR9+0x1100], R10 ;  /* 0x0011000a1d007988 */ /* 0x0001e80008000009 */
[----:B------:R1:W-:Y:S01]  /*fc10*/  STS.U8 [R29+UR9+0x1900], R11 ;  /* 0x0019000b1d007988 */ /* 0x0003e20008000009 */
[----:B0-----:R-:W-:-:S02]  /*fc20*/  VIADD R10, R0, 0x57 ;  /* 0x00000057000a7836 */ /* 0x001fc40000000000 */
[----:B-1----:R-:W-:-:S03]  /*fc30*/  VIADD R11, R0, 0x5c ;  /* 0x0000005c000b7836 */ /* 0x002fc60000000000 */
[----:B------:R-:W-:Y:S04]  /*fc40*/  STL [R1+0x830], R10 ;  /* 0x0008300a01007387 */ /* 0x000fe80000100800 */
[----:B------:R0:W-:Y:S02]  /*fc50*/  STS.U8 [R29+UR9+0x2100], R8 ;  /* 0x002100081d007988 */ /* 0x0001e40008000009 */
[----:B0-----:R-:W-:Y:S02]  /*fc60*/  VIADD R8, R0, 0x5d ;  /* 0x0000005d00087836 */ /* 0x001fe40000000000 */
[----:B---3--:R0:W-:Y:S04]  /*fc70*/  STS.U8 [R29+UR9+0xd00], R83 ;  /* 0x000d00531d007988 */ /* 0x0081e80008000009 */
[----:B0-----:R-:W3:Y:S04]  /*fc80*/  LDL.LU R83, [R1+0x424] ;  /* 0x0004240001537983 */ /* 0x001ee80000300800 */
[----:B------:R-:W-:Y:S04]  /*fc90*/  STL [R1+0x82c], R11 ;  /* 0x00082c0b01007387 */ /* 0x000fe80000100800 */
[----:B----4-:R0:W-:Y:S04]  /*fca0*/  STS.U8 [R29+UR9+0x1d00], R82 ;  /* 0x001d00521d007988 */ /* 0x0101e80008000009 */
[----:B0-----:R-:W4:Y:S04]  /*fcb0*/  LDL.LU R82, [R1+0x42c] ;  /* 0x00042c0001527983 */ /* 0x001f280000300800 */
[----:B------:R-:W-:Y:S04]  /*fcc0*/  STL [R1+0x828], R8 ;  /* 0x0008280801007387 */ /* 0x000fe80000100800 */
[----:B--2---:R0:W-:Y:S04]  /*fcd0*/  STS.U8 [R29+UR9+0x2500], R86 ;  /* 0x002500561d007988 */ /* 0x0041e80008000009 */
[----:B0-----:R-:W2:Y:S01]  /*fce0*/  LDL.LU R86, [R1+0x3e8] ;  /* 0x0003e80001567983 */ /* 0x001ea20000300800 */
[----:B------:R-:W-:-:S05]  /*fcf0*/  IABS R74, R12 ;  /* 0x0000000c004a7213 */ /* 0x000fca0000000000 */
[----:B------:R-:W-:Y:S01]  /*fd00*/  IMAD.HI.U32 R30, R40, R74, RZ ;  /* 0x0000004a281e7227 */ /* 0x000fe200078e00ff */
[----:B------:R0:W-:Y:S03]  /*fd10*/  STS.U8 [R29+UR9+0x500], R76 ;  /* 0x0005004c1d007988 */ /* 0x0001e60008000009 */
[----:B------:R-:W-:Y:S01]  /*fd20*/  IMAD.MOV R30, RZ, RZ, -R30 ;  /* 0x000000ffff1e7224 */ /* 0x000fe200078e0a1e */
[----:B0-----:R-:W-:-:S03]  /*fd30*/  IABS R76, R13 ;  /* 0x0000000d004c7213 */ /* 0x001fc60000000000 */
        /* <DEDUP_REMOVED lines=10> */
[----:B------:R0:W-:Y:S03]  /*fde0*/  STS.U8 [R29+UR9+0x1500], R78 ;  /* 0x0015004e1d007988 */ /* 0x0001e60008000009 */
[----:B------:R-:W-:Y:S01]  /*fdf0*/  IMAD.MOV R30, RZ, RZ, -R30 ;  /* 0x000000ffff1e7224 */ /* 0x000fe200078e0a1e */
[----:B------:R1:W-:Y:S01]  /*fe00*/  STS.U8 [R29+UR9+0x2900], R9 ;  /* 0x002900091d007988 */ /* 0x0003e20008000009 */
[----:B0-----:R-:W-:Y:S02]  /*fe10*/  IABS R78, R8 ;  /* 0x00000008004e7213 */ /* 0x001fe40000000000 */
[----:B------:R-:W-:-:S02]  /*fe20*/  IMAD R79, R39, R30, R79 ;  /* 0x0000001e274f7224 */ /* 0x000fc400078e024f */
[----:B-1----:R-:W-:Y:S02]  /*fe30*/  VIADD R9, R0, 0x5e ;  /* 0x0000005e00097836 */ /* 0x002fe40000000000 */
[----:B------:R-:W-:-:S03]  /*fe40*/  IMAD.HI.U32 R30, R40, R78, RZ ;  /* 0x0000004e281e7227 */ /* 0x000fc600078e00ff */
[----:B------:R-:W-:Y:S01]  /*fe50*/  IABS R77, R9 ;  /* 0x00000009004d7213 */ /* 0x000fe20000000000 */
[----:B------:R-:W-:Y:S01]  /*fe60*/  IMAD.MOV R30, RZ, RZ, -R30 ;  /* 0x000000ffff1e7224 */ /* 0x000fe200078e0a1e */
[----:B------:R0:W-:Y:S03]  /*fe70*/  STS.U8 [R29+UR9+0x3100], R132 ;  /* 0x003100841d007988 */ /* 0x0001e60008000009 */
[----:B------:R-:W-:Y:S02]  /*fe80*/  IMAD R78, R39, R30, R78 ;  /* 0x0000001e274e7224 */ /* 0x000fe400078e024e */
[----:B------:R-:W-:Y:S01]  /*fe90*/  IMAD.HI.U32 R30, R40, R77, RZ ;  /* 0x0000004d281e7227 */ /* 0x000fe200078e00ff */
[----:B------:R1:W-:Y:S03]  /*fea0*/  STS.U8 [R29+UR9+0x2d00], R80 ;  /* 0x002d00501d007988 */ /* 0x0003e60008000009 */
[----:B0-----:R-:W-:-:S02]  /*feb0*/  VIADD R132, R0, 0x5f ;  /* 0x0000005f00847836 */ /* 0x001fc40000000000 */
[----:B------:R-:W-:-:S03]  /*fec0*/  IMAD.MOV R30, RZ, RZ, -R30 ;  /* 0x000000ffff1e7224 */ /* 0x000fc600078e0a1e */
[----:B-1----:R-:W-:Y:S01]  /*fed0*/  IABS R80, R132 ;  /* 0x0000008400507213 */ /* 0x002fe20000000000 */
[----:B------:R-:W-:-:S04]  /*fee0*/  IMAD R77, R39, R30, R77 ;  /* 0x0000001e274d7224 */ /* 0x000fc800078e024d */
[----:B------:R-:W-:-:S04]  /*fef0*/  IMAD.HI.U32 R30, R40, R80, RZ ;  /* 0x00000050281e7227 */ /* 0x000fc800078e00ff */
[----:B------:R-:W-:-:S04]  /*ff00*/  IMAD.MOV R30, RZ, RZ, -R30 ;  /* 0x000000ffff1e7224 */ /* 0x000fc800078e0a1e */
[----:B------:R-:W-:Y:S01]  /*ff10*/  IMAD R80, R39, R30, R80 ;  /* 0x0000001e27507224 */ /* 0x000fe200078e0250 */
[----:B------:R-:W-:Y:S01]  /*ff20*/  LOP3.LUT R30, R149, 0x30, RZ, 0x3c, !PT ;  /* 0x00000030951e7812 */ /* 0x000fe200078e3cff */
[----:B------:R0:W-:Y:S04]  /*ff30*/  STS.U8 [R29+UR9+0x3d00], R130 ;  /* 0x003d00821d007988 */ /* 0x0001e80008000009 */
[----:B------:R-:W-:Y:S04]  /*ff40*/  STL [R1+0x824], R9 ;  /* 0x0008240901007387 */ /* 0x000fe80000100800 */
[----:B------:R-:W2:Y:S01]  /*ff50*/  LDL.LU R84, [R1+0x3c0] ;  /* 0x0003c00001547983 */ /* 0x000ea20000300800 */
[----:B0-----:R-:W-:-:S03]  /*ff60*/  VIADD R130, R0, 0x64 ;  /* 0x0000006400827836 */ /* 0x001fc60000000000 */
[----:B------:R-:W-:Y:S04]  /*ff70*/  STL [R1+0x820], R132 ;  /* 0x0008208401007387 */ /* 0x000fe80000100800 */
[----:B---3--:R0:W-:Y:S04]  /*ff80*/  STS.U8 [R29+UR9+0x3500], R83 ;  /* 0x003500531d007988 */ /* 0x0081e80008000009 */
[----:B0-----:R-:W3:Y:S04]  /*ff90*/  LDL.LU R83, [R1+0x3b4] ;  /* 0x0003b40001537983 */ /* 0x001ee80000300800 */
[----:B------:R-:W3:Y:S04]  /*ffa0*/  LDL.LU R85, [R1+0x3ac] ;  /* 0x0003ac0001557983 */ /* 0x000ee80000300800 */
[----:B----4-:R-:W-:Y:S04]  /*ffb0*/  STS.U8 [R29+UR9+0x3900], R82 ;  /* 0x003900521d007988 */ /* 0x010fe80008000009 */
[----:B------:R0:W-:Y:S04]  /*ffc0*/  STS.U8 [R30+UR9+0x580], R6 ;  /* 0x000580061e007988 */ /* 0x0001e80008000009 */
[----:B------:R1:W-:Y:S01]  /*ffd0*/  STS.U8 [R30+UR9+0xd80], R7 ;  /* 0x000d80071e007988 */ /* 0x0003e20008000009 */
[----:B0-----:R-:W-:-:S03]  /*ffe0*/  VIADD R6, R0, 0x65 ;  /* 0x0000006500067836 */ /* 0x001fc60000000000 */
[----:B------:R-:W-:Y:S01]  /*fff0*/  STL [R1+0x818], R130 ;  /* 0x0008188201007387 */ /* 0x000fe20000100800 */
[----:B-1----:R-:W-:-:S03]  /*10000*/  VIADD R7, R0, 0x66 ;  /* 0x0000006600077836 */ /* 0x002fc60000000000 */
[----:B--2---:R0:W-:Y:S04]  /*10010*/  STS.U8 [R30+UR9+0x180], R86 ;  /* 0x000180561e007988 */ /* 0x0041e80008000009 */
[----:B0-----:R-:W2:Y:S04]  /*10020*/  LDL.LU R86, [R1+0x37c] ;  /* 0x00037c0001567983 */ /* 0x001ea80000300800 */
[----:B------:R-:W-:Y:S04]  /*10030*/  STL [R1+0x814], R6 ;  /* 0x0008140601007387 */ /* 0x000fe80000100800 */
[----:B------:R-:W-:Y:S04]  /*10040*/  STL [R1+0x810], R7 ;  /* 0x0008100701007387 */ /* 0x000fe80000100800 */
[----:B------:R-:W4:Y:S04]  /*10050*/  LDL.LU R162, [R1+0x370] ;  /* 0x0003700001a27983 */ /* 0x000f280000300800 */
[----:B------:R0:W-:Y:S04]  /*10060*/  STS.U8 [R30+UR9+0x1580], R126 ;  /* 0x0015807e1e007988 */ /* 0x0001e80008000009 */
[----:B------:R1:W-:Y:S01]  /*10070*/  STS.U8 [R30+UR9+0x1d80], R125 ;  /* 0x001d807d1e007988 */ /* 0x0003e20008000009 */
[----:B0-----:R-:W-:-:S02]  /*10080*/  VIADD R126, R0, 0x67 ;  /* 0x00000067007e7836 */ /* 0x001fc40000000000 */
[----:B-1----:R-:W-:-:S03]  /*10090*/  VIADD R125, R0, 0x6c ;  /* 0x0000006c007d7836 */ /* 0x002fc60000000000 */
[----:B------:R-:W-:Y:S04]  /*100a0*/  STL [R1+0x80c], R126 ;  /* 0x00080c7e01007387 */ /* 0x000fe80000100800 */
[----:B------:R-:W-:Y:S04]  /*100b0*/  STL [R1+0x808], R125 ;  /* 0x0008087d01007387 */ /* 0x000fe80000100800 */
[----:B------:R-:W2:Y:S04]  /*100c0*/  LDL.LU R34, [R1+0x3a4] ;  /* 0x0003a40001227983 */ /* 0x000ea80000300800 */
[----:B------:R-:W2:Y:S04]  /*100d0*/  LDL.LU R134, [R1+0x33c] ;  /* 0x00033c0001867983 */ /* 0x000ea80000300800 */
[----:B------:R-:W2:Y:S04]  /*100e0*/  LDL.LU R145, [R1+0x32c] ;  /* 0x00032c0001917983 */ /* 0x000ea80000300800 */
[----:B------:R-:W2:Y:S04]  /*100f0*/  LDL.LU R147, [R1+0x324] ;  /* 0x0003240001937983 */ /* 0x000ea80000300800 */
[----:B------:R0:W-:Y:S04]  /*10100*/  STS.U8 [R30+UR9+0x2580], R4 ;  /* 0x002580041e007988 */ /* 0x0001e80008000009 */
[----:B------:R-:W2:Y:S04]  /*10110*/  LDL.LU R148, [R1+0x300] ;  /* 0x0003000001947983 */ /* 0x000ea80000300800 */
[----:B------:R-:W2:Y:S01]  /*10120*/  LDL.LU R151, [R1+0x2f8] ;  /* 0x0002f80001977983 */ /* 0x000ea20000300800 */
[----:B0-----:R-:W-:-:S03]  /*10130*/  VIADD R4, R0, 0x6d ;  /* 0x0000006d00047836 */ /* 0x001fc60000000000 */
[----:B------:R-:W2:Y:S04]  /*10140*/  LDL.LU R136, [R1+0x2ec] ;  /* 0x0002ec0001887983 */ /* 0x000ea80000300800 */
[----:B------:R-:W2:Y:S04]  /*10150*/  LDL.LU R137, [R1+0x2c0] ;  /* 0x0002c00001897983 */ /* 0x000ea80000300800 */
[----:B------:R-:W2:Y:S04]  /*10160*/  LDL.LU R152, [R1+0x2bc] ;  /* 0x0002bc0001987983 */ /* 0x000ea80000300800 */
[----:B------:R-:W-:Y:S04]  /*10170*/  STL [R1+0x804], R4 ;  /* 0x0008040401007387 */ /* 0x000fe80000100800 */
[----:B------:R-:W2:Y:S04]  /*10180*/  LDL.LU R140, [R1+0x2b8] ;  /* 0x0002b800018c7983 */ /* 0x000ea80000300800 */
        /* <DEDUP_REMOVED lines=10> */
[----:B----4-:R0:W-:Y:S04]  /*10230*/  STS.U8 [R30+UR9+0x2980], R162 ;  /* 0x002980a21e007988 */ /* 0x0101e80008000009 */
[----:B0-----:R-:W4:Y:S01]  /*10240*/  LDL.LU R162, [R1+0x244] ;  /* 0x0002440001a27983 */ /* 0x001f220000300800 */
[----:B------:R-:W-:-:S05]  /*10250*/  IABS R81, R130 ;  /* 0x0000008200517213 */ /* 0x000fca0000000000 */
[----:B------:R-:W-:Y:S01]  /*10260*/  IMAD.HI.U32 R31, R40, R81, RZ ;  /* 0x00000051281f7227 */ /* 0x000fe200078e00ff */
[----:B------:R-:W-:-:S03]  /*10270*/  IABS R82, R6 ;  /* 0x0000000600527213 */ /* 0x000fc60000000000 */
[----:B------:R-:W-:-:S04]  /*10280*/  IMAD.MOV R31, RZ, RZ, -R31 ;  /* 0x000000ffff1f7224 */ /* 0x000fc800078e0a1f */
[----:B------:R-:W-:Y:S02]  /*10290*/  IMAD R81, R39, R31, R81 ;  /* 0x0000001f27517224 */ /* 0x000fe400078e0251 */
[----:B------:R-:W-:Y:S01]  /*102a0*/  IMAD.HI.U32 R31, R40, R82, RZ ;  /* 0x00000052281f7227 */ /* 0x000fe200078e00ff */
[----:B------:R0:W-:Y:S03]  /*102b0*/  STS.U8 [R30+UR9+0x980], R84 ;  /* 0x000980541e007988 */ /* 0x0001e60008000009 */
[----:B------:R-:W-:Y:S01]  /*102c0*/  IMAD.MOV R31, RZ, RZ, -R31 ;  /* 0x000000ffff1f7224 */ /* 0x000fe200078e0a1f */
[----:B0-----:R-:W-:-:S03]  /*102d0*/  IABS R84, R7 ;  /* 0x0000000700547213 */ /* 0x001fc60000000000 */
[----:B------:R-:W-:Y:S01]  /*102e0*/  IMAD R82, R39, R31, R82 ;  /* 0x0000001f27527224 */ /* 0x000fe200078e0252 */
[----:B---3--:R0:W-:Y:S01]  /*102f0*/  STS.U8 [R30+UR9+0x1180], R83 ;  /* 0x001180531e007988 */ /* 0x0081e20008000009 */
[----:B------:R-:W-:-:S04]  /*10300*/  IMAD.HI.U32 R31, R40, R84, RZ ;  /* 0x00000054281f7227 */ /* 0x000fc800078e00ff */
[----:B------:R-:W-:Y:S01]  /*10310*/  IMAD.MOV R31, RZ, RZ, -R31 ;  /* 0x000000ffff1f7224 */ /* 0x000fe200078e0a1f */
[----:B0-----:R-:W-:-:S03]  /*10320*/  IABS R83, R126 ;  /* 0x0000007e00537213 */ /* 0x001fc60000000000 */
[----:B------:R-:W-:Y:S01]  /*10330*/  IMAD R84, R39, R31, R84 ;  /* 0x0000001f27547224 */ /* 0x000fe200078e0254 */
[----:B------:R0:W-:Y:S01]  /*10340*/  STS.U8 [R30+UR9+0x1980], R85 ;  /* 0x001980551e007988 */ /* 0x0001e20008000009 */
[----:B------:R-:W-:-:S04]  /*10350*/  IMAD.HI.U32 R31, R40, R83, RZ ;  /* 0x00000053281f7227 */ /* 0x000fc800078e00ff */
[----:B------:R-:W-:Y:S01]  /*10360*/  IMAD.MOV R31, RZ, RZ, -R31 ;  /* 0x000000ffff1f7224 */ /* 0x000fe200078e0a1f */
[----:B0-----:R-:W-:-:S03]  /*10370*/  IABS R85, R125 ;  /* 0x0000007d00557213 */ /* 0x001fc60000000000 */
[----:B------:R-:W-:Y:S01]  /*10380*/  IMAD R83, R39, R31, R83 ;  /* 0x0000001f27537224 */ /* 0x000fe200078e0253 */
[----:B--2---:R0:W-:Y:S01]  /*10390*/  STS.U8 [R30+UR9+0x2180], R86 ;  /* 0x002180561e007988 */ /* 0x0041e20008000009 */
[----:B------:R-:W-:-:S04]  /*103a0*/  IMAD.HI.U32 R31, R40, R85, RZ ;  /* 0x00000055281f7227 */ /* 0x000fc800078e00ff */
[----:B------:R-:W-:Y:S01]  /*103b0*/  IMAD.MOV R31, RZ, RZ, -R31 ;  /* 0x000000ffff1f7224 */ /* 0x000fe200078e0a1f */
[----:B0-----:R-:W-:-:S03]  /*103c0*/  IABS R86, R4 ;  /* 0x0000000400567213 */ /* 0x001fc60000000000 */
[----:B------:R-:W-:Y:S02]  /*103d0*/  IMAD R85, R39, R31, R85 ;  /* 0x0000001f27557224 */ /* 0x000fe400078e0255 */
[----:B------:R-:W-:-:S04]  /*103e0*/  IMAD.HI.U32 R31, R40, R86, RZ ;  /* 0x00000056281f7227 */ /* 0x000fc800078e00ff */
[----:B------:R-:W-:Y:S01]  /*103f0*/  IMAD.MOV R31, RZ, RZ, -R31 ;  /* 0x000000ffff1f7224 */ /* 0x000fe200078e0a1f */
[----:B------:R0:W-:Y:S03]  /*10400*/  STS.U8 [R30+UR9+0x3580], R145 ;  /* 0x003580911e007988 */ /* 0x0001e60008000009 */
[----:B------:R-:W-:Y:S01]  /*10410*/  IMAD R86, R39, R31, R86 ;  /* 0x0000001f27567224 */ /* 0x000fe200078e0256 */
[----:B------:R-:W-:Y:S01]  /*10420*/  LOP3.LUT R31, R149, 0x40, RZ, 0x3c, !PT ;  /* 0x00000040951f7812 */ /* 0x000fe200078e3cff */
[----:B------:R1:W-:Y:S04]  /*10430*/  STS.U8 [R30+UR9+0x3980], R147 ;  /* 0x003980931e007988 */ /* 0x0003e80008000009 */
[----:B------:R2:W-:Y:S04]  /*10440*/  STS.U8 [R30+UR9+0x3d80], R148 ;  /* 0x003d80941e007988 */ /* 0x0005e80008000009 */
[----:B0-----:R-:W3:Y:S04]  /*10450*/  LDL.LU R145, [R1+0x23c] ;  /* 0x00023c0001917983 */ /* 0x001ee80000300800 */
[----:B-1----:R-:W3:Y:S04]  /*10460*/  LDL.LU R147, [R1+0x238] ;  /* 0x0002380001937983 */ /* 0x002ee80000300800 */
[----:B------:R-:W-:Y:S04]  /*10470*/  STS.U8 [R30+UR9+0x2d80], R34 ;  /* 0x002d80221e007988 */ /* 0x000fe80008000009 */
[----:B------:R-:W-:Y:S04]  /*10480*/  STS.U8 [R30+UR9+0x3180], R134 ;  /* 0x003180861e007988 */ /* 0x000fe80008000009 */
[----:B--2---:R-:W2:Y:S04]  /*10490*/  LDL.LU R148, [R1+0x234] ;  /* 0x0002340001947983 */ /* 0x004ea80000300800 */
[----:B------:R0:W-:Y:S04]  /*104a0*/  STS.U8 [R31+UR9+0x200], R151 ;  /* 0x000200971f007988 */ /* 0x0001e80008000009 */
[----:B------:R-:W2:Y:S04]  /*104b0*/  LDL.LU R149, [R1+0x230] ;  /* 0x0002300001957983 */ /* 0x000ea80000300800 */
[----:B------:R1:W-:Y:S04]  /*104c0*/  STS.U8 [R31+UR9+0xe00], R152 ;  /* 0x000e00981f007988 */ /* 0x0003e80008000009 */
[----:B0-----:R-:W2:Y:S04]  /*104d0*/  LDL.LU R151, [R1+0x22c] ;  /* 0x00022c0001977983 */ /* 0x001ea80000300800 */
[----:B------:R0:W-:Y:S04]  /*104e0*/  STS.U8 [R31+UR9+0x2600], R153 ;  /* 0x002600991f007988 */ /* 0x0001e80008000009 */
[----:B-1----:R-:W2:Y:S04]  /*104f0*/  LDL.LU R152, [R1+0x228] ;  /* 0x0002280001987983 */ /* 0x002ea80000300800 */
        /* <DEDUP_REMOVED lines=10> */
[----:B-1----:R-:W2:Y:S04]  /*105a0*/  LDL.LU R161, [R1+0x20c] ;  /* 0x00020c0001a17983 */ /* 0x002ea80000300800 */
[----:B----4-:R0:W-:Y:S04]  /*105b0*/  STS.U8 [R31+UR9+0x3e00], R162 ;  /* 0x003e00a21f007988 */ /* 0x0101e80008000009 */
[----:B0-----:R-:W4:Y:S04]  /*105c0*/  LDL.LU R162, [R1+0x1e0] ;  /* 0x0001e00001a27983 */ /* 0x001f280000300800 */
[----:B------:R-:W-:Y:S04]  /*105d0*/  STS.U8 [R31+UR9+0x600], R136 ;  /* 0x000600881f007988 */ /* 0x000fe80008000009 */
[----:B------:R-:W-:Y:S04]  /*105e0*/  STS.U8 [R31+UR9+0xa00], R137 ;  /* 0x000a00891f007988 */ /* 0x000fe80008000009 */
[----:B------:R-:W-:Y:S04]  /*105f0*/  STS.U8 [R31+UR9+0x1200], R140 ;  /* 0x0012008c1f007988 */ /* 0x000fe80008000009 */
[----:B------:R-:W-:Y:S04]  /*10600*/  STS.U8 [R31+UR9+0x1600], R141 ;  /* 0x0016008d1f007988 */ /* 0x000fe80008000009 */
[----:B------:R-:W-:Y:S04]  /*10610*/  STS.U8 [R31+UR9+0x1a00], R142 ;  /* 0x001a008e1f007988 */ /* 0x000fe80008000009 */
[----:B------:R-:W-:Y:S04]  /*10620*/  STS.U8 [R31+UR9+0x1e00], R143 ;  /* 0x001e008f1f007988 */ /* 0x000fe80008000009 */
[----:B------:R0:W-:Y:S04]  /*10630*/  STS.U8 [R31+UR9+0x2200], R144 ;  /* 0x002200901f007988 */ /* 0x0001e80008000009 */
[----:B------:R-:W4:Y:S04]  /*10640*/  LDL.LU R33, [R1+0x1dc] ;  /* 0x0001dc0001217983 */ /* 0x000f280000300800 */
[----:B------:R-:W4:Y:S01]  /*10650*/  LDL.LU R34, [R1+0x1d8] ;  /* 0x0001d80001227983 */ /* 0x000f220000300800 */
[----:B0-----:R-:W0:Y:S03]  /*10660*/  S2R R31, SR_TID.X ;  /* 0x00000000001f7919 */ /* 0x001e260000002100 */
[----:B------:R-:W4:Y:S04]  /*10670*/  LDL.LU R134, [R1+0x1d4] ;  /* 0x0001d40001867983 */ /* 0x000f280000300800 */
[----:B------:R-:W4:Y:S04]  /*10680*/  LDL.LU R136, [R1+0x1d0] ;  /* 0x0001d00001887983 */ /* 0x000f280000300800 */
[----:B------:R-:W4:Y:S04]  /*10690*/  LDL.LU R137, [R1+0x1cc] ;  /* 0x0001cc0001897983 */ /* 0x000f280000300800 */
[----:B------:R-:W4:Y:S04]  /*106a0*/  LDL.LU R140, [R1+0x1a0] ;  /* 0x0001a000018c7983 */ /* 0x000f280000300800 */
[----:B------:R-:W4:Y:S04]  /*106b0*/  LDL.LU R141, [R1+0x19c] ;  /* 0x00019c00018d7983 */ /* 0x000f280000300800 */
[----:B------:R-:W4:Y:S04]  /*106c0*/  LDL.LU R142, [R1+0x198] ;  /* 0x00019800018e7983 */ /* 0x000f280000300800 */
[----:B------:R-:W4:Y:S01]  /*106d0*/  LDL.LU R143, [R1+0x194] ;  /* 0x00019400018f7983 */ /* 0x000f220000300800 */
[----:B0-----:R-:W-:-:S03]  /*106e0*/  LOP3.LUT R31, R31, 0x7f, RZ, 0xc0, !PT ;  /* 0x0000007f1f1f7812 */ /* 0x001fc600078ec0ff */
[----:B------:R-:W4:Y:S01]  /*106f0*/  LDL.LU R144, [R1+0x190] ;  /* 0x0001900001907983 */ /* 0x000f220000300800 */
[----:B------:R-:W-:-:S05]  /*10700*/  LOP3.LUT R32, R31, 0x50, RZ, 0x3c, !PT ;  /* 0x000000501f207812 */ /* 0x000fca00078e3cff */
[----:B---3--:R0:W-:Y:S04]  /*10710*/  STS.U8 [R32+UR9+0x280], R145 ;  /* 0x0002809120007988 */ /* 0x0081e80008000009 */
[----:B------:R1:W-:Y:S04]  /*10720*/  STS.U8 [R32+UR9+0x680], R147 ;  /* 0x0006809320007988 */ /* 0x0003e80008000009 */
[----:B0-----:R-:W3:Y:S04]  /*10730*/  LDL.LU R145, [R1+0x18c] ;  /* 0x00018c0001917983 */ /* 0x001ee80000300800 */
[----:B--2---:R0:W-:Y:S04]  /*10740*/  STS.U8 [R32+UR9+0xa80], R148 ;  /* 0x000a809420007988 */ /* 0x0041e80008000009 */
        /* <DEDUP_REMOVED lines=22> */
[----:B------:R0:W-:Y:S04]  /*108b0*/  STS.U8 [R32+UR9+0x3680], R33 ;  /* 0x0036802120007988 */ /* 0x0001e80008000009 */
[----:B------:R-:W-:Y:S01]  /*108c0*/  STS.U8 [R32+UR9+0x3a80], R34 ;  /* 0x003a802220007988 */ /* 0x000fe20008000009 */
[----:B0-----:R-:W-:-:S03]  /*108d0*/  LOP3.LUT R33, R31, 0x60, RZ, 0x3c, !PT ;  /* 0x000000601f217812 */ /* 0x001fc600078e3cff */
[----:B------:R0:W-:Y:S04]  /*108e0*/  STS.U8 [R32+UR9+0x3e80], R134 ;  /* 0x003e808620007988 */ /* 0x0001e80008000009 */
[----:B------:R1:W-:Y:S04]  /*108f0*/  STS.U8 [R33+UR9+0x300], R136 ;  /* 0x0003008821007988 */ /* 0x0003e80008000009 */
[----:B------:R1:W-:Y:S04]  /*10900*/  STS.U8 [R33+UR9+0x700], R137 ;  /* 0x0007008921007988 */ /* 0x0003e80008000009 */
[----:B0-----:R-:W4:Y:S04]  /*10910*/  LDL.LU R134, [R1+0x78] ;  /* 0x0000780001867983 */ /* 0x001f280000300800 */
[----:B-1----:R-:W4:Y:S04]  /*10920*/  LDL.LU R136, [R1+0x74] ;  /* 0x0000740001887983 */ /* 0x002f280000300800 */
[----:B------:R0:W-:Y:S04]  /*10930*/  STS.U8 [R33+UR9+0xb00], R140 ;  /* 0x000b008c21007988 */ /* 0x0001e80008000009 */
[----:B------:R-:W4:Y:S04]  /*10940*/  LDL.LU R137, [R1+0x70] ;  /* 0x0000700001897983 */ /* 0x000f280000300800 */
[----:B------:R1:W-:Y:S04]  /*10950*/  STS.U8 [R33+UR9+0xf00], R141 ;  /* 0x000f008d21007988 */ /* 0x0003e80008000009 */
[----:B0-----:R-:W4:Y:S04]  /*10960*/  LDL.LU R140, [R1+0x6c] ;  /* 0x00006c00018c7983 */ /* 0x001f280000300800 */
[----:B------:R0:W-:Y:S04]  /*10970*/  STS.U8 [R33+UR9+0x1300], R142 ;  /* 0x0013008e21007988 */ /* 0x0001e80008000009 */
[----:B-1----:R-:W4:Y:S04]  /*10980*/  LDL.LU R141, [R1+0x68] ;  /* 0x00006800018d7983 */ /* 0x002f280000300800 */
[----:B------:R1:W-:Y:S04]  /*10990*/  STS.U8 [R33+UR9+0x1700], R143 ;  /* 0x0017008f21007988 */ /* 0x0003e80008000009 */
[----:B0-----:R-:W4:Y:S04]  /*109a0*/  LDL.LU R142, [R1+0x64] ;  /* 0x00006400018e7983 */ /* 0x001f280000300800 */
[----:B------:R0:W-:Y:S04]  /*109b0*/  STS.U8 [R33+UR9+0x1b00], R144 ;  /* 0x001b009021007988 */ /* 0x0001e80008000009 */
[----:B-1----:R-:W4:Y:S04]  /*109c0*/  LDL.LU R143, [R1+0x60] ;  /* 0x00006000018f7983 */ /* 0x002f280000300800 */
[----:B---3--:R1:W-:Y:S04]  /*109d0*/  STS.U8 [R33+UR9+0x1f00], R145 ;  /* 0x001f009121007988 */ /* 0x0083e80008000009 */
[----:B0-----:R-:W3:Y:S01]  /*109e0*/  LDL.LU R144, [R1+0x5c] ;  /* 0x00005c0001907983 */ /* 0x001ee20000300800 */
[----:B------:R-:W-:-:S03]  /*109f0*/  LOP3.LUT R34, R31, 0x70, RZ, 0x3c, !PT ;  /* 0x000000701f227812 */ /* 0x000fc600078e3cff */
        /* <DEDUP_REMOVED lines=22> */
[----:B0-----:R-:W2:Y:S04]  /*10b60*/  LDL.LU R161, [R1+0x24] ;  /* 0x0000240001a17983 */ /* 0x001ea80000300800 */
[----:B----4-:R0:W-:Y:S04]  /*10b70*/  STS.U8 [R34+UR9+0xf80], R162 ;  /* 0x000f80a222007988 */ /* 0x0101e80008000009 */
[----:B0-----:R-:W4:Y:S04]  /*10b80*/  LDL.LU R162, [R1+0x1c] ;  /* 0x00001c0001a27983 */ /* 0x001f280000300800 */
[----:B------:R-:W4:Y:S04]  /*10b90*/  LDL.LU R28, [R1+0x8] ;  /* 0x00000800011c7983 */ /* 0x000f280000300800 */
[----:B------:R-:W4:Y:S04]  /*10ba0*/  LDL.LU R30, [R1+0xc] ;  /* 0x00000c00011e7983 */ /* 0x000f280000300800 */
[----:B------:R-:W4:Y:S04]  /*10bb0*/  LDL.LU R29, [R1+0x4] ;  /* 0x00000400011d7983 */ /* 0x000f280000300800 */
[----:B------:R-:W-:Y:S04]  /*10bc0*/  STS.U8 [R34+UR9+0x2b80], R92 ;  /* 0x002b805c22007988 */ /* 0x000fe80008000009 */
[----:B------:R-:W-:Y:S04]  /*10bd0*/  STS.U8 [R34+UR9+0x2f80], R91 ;  /* 0x002f805b22007988 */ /* 0x000fe80008000009 */
[----:B------:R-:W-:Y:S04]  /*10be0*/  STS.U8 [R34+UR9+0x3380], R90 ;  /* 0x0033805a22007988 */ /* 0x000fe80008000009 */
[----:B------:R-:W-:Y:S04]  /*10bf0*/  STS.U8 [R34+UR9+0x3780], R89 ;  /* 0x0037805922007988 */ /* 0x000fe80008000009 */
[----:B------:R0:W-:Y:S04]  /*10c00*/  STS.U8 [R34+UR9+0x1380], R134 ;  /* 0x0013808622007988 */ /* 0x0001e80008000009 */
[----:B------:R1:W-:Y:S04]  /*10c10*/  STS.U8 [R34+UR9+0x1780], R136 ;  /* 0x0017808822007988 */ /* 0x0003e80008000009 */
[----:B0-----:R-:W4:Y:S04]  /*10c20*/  LDL.LU R134, [R1+0xae4] ;  /* 0x000ae40001867983 */ /* 0x001f280000300800 */
[----:B-1----:R-:W4:Y:S04]  /*10c30*/  LDL.LU R136, [R1+0xae0] ;  /* 0x000ae00001887983 */ /* 0x002f280000300800 */
[----:B------:R0:W-:Y:S04]  /*10c40*/  STS.U8 [R34+UR9+0x1b80], R137 ;  /* 0x001b808922007988 */ /* 0x0001e80008000009 */
[----:B------:R1:W-:Y:S04]  /*10c50*/  STS.U8 [R34+UR9+0x1f80], R140 ;  /* 0x001f808c22007988 */ /* 0x0003e80008000009 */
[----:B0-----:R-:W4:Y:S04]  /*10c60*/  LDL.LU R137, [R1+0xadc] ;  /* 0x000adc0001897983 */ /* 0x001f280000300800 */
[----:B-1----:R-:W4:Y:S04]  /*10c70*/  LDL.LU R140, [R1+0xad8] ;  /* 0x000ad800018c7983 */ /* 0x002f280000300800 */
[----:B------:R0:W-:Y:S04]  /*10c80*/  STS.U8 [R34+UR9+0x2380], R141 ;  /* 0x0023808d22007988 */ /* 0x0001e80008000009 */
[----:B------:R1:W-:Y:S04]  /*10c90*/  STS.U8 [R34+UR9+0x2780], R142 ;  /* 0x0027808e22007988 */ /* 0x0003e80008000009 */
[----:B------:R-:W-:Y:S04]  /*10ca0*/  STS.U8 [R34+UR9+0x3b80], R88 ;  /* 0x003b805822007988 */ /* 0x000fe80008000009 */
[----:B0-----:R-:W4:Y:S04]  /*10cb0*/  LDL.LU R141, [R1+0xad4] ;  /* 0x000ad400018d7983 */ /* 0x001f280000300800 */
[----:B-1----:R-:W4:Y:S04]  /*10cc0*/  LDL.LU R142, [R1+0xad0] ;  /* 0x000ad000018e7983 */ /* 0x002f280000300800 */
[----:B------:R0:W-:Y:S04]  /*10cd0*/  STS.U8 [R34+UR9+0x3f80], R87 ;  /* 0x003f805722007988 */ /* 0x0001e80008000009 */
[----:B------:R1:W-:Y:S04]  /*10ce0*/  STS.U8 [R31+UR9+0x4000], R143 ;  /* 0x0040008f1f007988 */ /* 0x0003e80008000009 */
[----:B---3--:R3:W-:Y:S04]  /*10cf0*/  STS.U8 [R31+UR9+0x4400], R144 ;  /* 0x004400901f007988 */ /* 0x0087e80008000009 */
[----:B0-----:R-:W4:Y:S04]  /*10d00*/  LDL.LU R87, [R1] ;  /* 0x0000000001577983 */ /* 0x001f280000300800 */
[----:B-1----:R-:W4:Y:S04]  /*10d10*/  LDL.LU R143, [R1+0xacc] ;  /* 0x000acc00018f7983 */ /* 0x002f280000300800 */
[----:B---3--:R-:W3:Y:S04]  /*10d20*/  LDL.LU R144, [R1+0xac8] ;  /* 0x000ac80001907983 */ /* 0x008ee80000300800 */
[----:B--2---:R0:W-:Y:S04]  /*10d30*/  STS.U8 [R31+UR9+0x4800], R145 ;  /* 0x004800911f007988 */ /* 0x0041e80008000009 */
[----:B------:R1:W-:Y:S04]  /*10d40*/  STS.U8 [R31+UR9+0x4c00], R147 ;  /* 0x004c00931f007988 */ /* 0x0003e80008000009 */
[----:B------:R2:W-:Y:S04]  /*10d50*/  STS.U8 [R31+UR9+0x5000], R148 ;  /* 0x005000941f007988 */ /* 0x0005e80008000009 */
[----:B0-----:R-:W3:Y:S04]  /*10d60*/  LDL.LU R145, [R1+0xac4] ;  /* 0x000ac40001917983 */ /* 0x001ee80000300800 */
[----:B-1----:R-:W3:Y:S04]  /*10d70*/  LDL.LU R147, [R1+0xac0] ;  /* 0x000ac00001937983 */ /* 0x002ee80000300800 */
[----:B--2---:R-:W2:Y:S04]  /*10d80*/  LDL.LU R148, [R1+0xabc] ;  /* 0x000abc0001947983 */ /* 0x004ea80000300800 */
[----:B------:R0:W-:Y:S04]  /*10d90*/  STS.U8 [R31+UR9+0x5400], R149 ;  /* 0x005400951f007988 */ /* 0x0001e80008000009 */
[----:B------:R1:W-:Y:S04]  /*10da0*/  STS.U8 [R31+UR9+0x5800], R151 ;  /* 0x005800971f007988 */ /* 0x0003e80008000009 */
[----:B------:R1:W-:Y:S04]  /*10db0*/  STS.U8 [R31+UR9+0x5c00], R152 ;  /* 0x005c00981f007988 */ /* 0x0003e80008000009 */
[----:B0-----:R-:W2:Y:S04]  /*10dc0*/  LDL.LU R149, [R1+0xab8] ;  /* 0x000ab80001957983 */ /* 0x001ea80000300800 */
[----:B-1----:R-:W2:Y:S04]  /*10dd0*/  LDL.LU R151, [R1+0xab4] ;  /* 0x000ab40001977983 */ /* 0x002ea80000300800 */
[----:B------:R-:W2:Y:S04]  /*10de0*/  LDL.LU R152, [R1+0xab0] ;  /* 0x000ab00001987983 */ /* 0x000ea80000300800 */
        /* <DEDUP_REMOVED lines=12> */
[----:B----4-:R0:W-:Y:S04]  /*10eb0*/  STS.U8 [R31+UR9+0x7800], R162 ;  /* 0x007800a21f007988 */ /* 0x0101e80008000009 */
[----:B0-----:R-:W4:Y:S04]  /*10ec0*/  LDL.LU R162, [R1+0xa94] ;  /* 0x000a940001a27983 */ /* 0x001f280000300800 */
[----:B------:R0:W-:Y:S02]  /*10ed0*/  STS.U8 [R31+UR9+0x7c00], R28 ;  /* 0x007c001c1f007988 */ /* 0x0001e40008000009 */
[----:B0-----:R-:W0:Y:S01]  /*10ee0*/  S2R R28, SR_TID.X ;  /* 0x00000000001c7919 */ /* 0x001e220000002100 */
[----:B------:R-:W-:-:S02]  /*10ef0*/  ISETP.GT.U32.AND P2, PT, R39, R43, PT ;  /* 0x0000002b2700720c */ /* 0x000fc40003f44070 */
[----:B------:R-:W-:Y:S02]  /*10f00*/  ISETP.GT.U32.AND P5, PT, R39, R42, PT ;  /* 0x0000002a2700720c */ /* 0x000fe40003fa4070 */
[----:B------:R-:W-:Y:S02]  /*10f10*/  ISETP.GE.AND P6, PT, R96, RZ, PT ;  /* 0x000000ff6000720c */ /* 0x000fe40003fc6270 */
[----:B------:R-:W4:Y:S07]  /*10f20*/  LDL.LU R96, [R1+0xa90] ;  /* 0x000a900001607983 */ /* 0x000f2e0000300800 */
[----:B------:R-:W-:-:S02]  /*10f30*/  @!P2 IMAD.IADD R43, R43, 0x1, -R39 ;  /* 0x000000012b2ba824 */ /* 0x000fc400078e0a27 */
[----:B------:R-:W-:Y:S01]  /*10f40*/  @!P5 IMAD.IADD R42, R42, 0x1, -R39 ;  /* 0x000000012a2ad824 */ /* 0x000fe200078e0a27 */
[----:B0-----:R-:W-:-:S04]  /*10f50*/  LOP3.LUT R28, R28, 0x7f, RZ, 0xc0, !PT ;  /* 0x0000007f1c1c7812 */ /* 0x001fc800078ec0ff */
[C---:B------:R-:W-:Y:S02]  /*10f60*/  LOP3.LUT R31, R28.reuse, 0x40, RZ, 0x3c, !PT ;  /* 0x000000401c1f7812 */ /* 0x040fe400078e3cff */
[----:B------:R-:W-:-:S05]  /*10f70*/  LOP3.LUT R28, R28, 0x10, RZ, 0x3c, !PT ;  /* 0x000000101c1c7812 */ /* 0x000fca00078e3cff */
[----:B------:R0:W-:Y:S04]  /*10f80*/  STS.U8 [R28+UR9+0x4480], R29 ;  /* 0x0044801d1c007988 */ /* 0x0001e80008000009 */
[----:B------:R1:W-:Y:S01]  /*10f90*/  STS.U8 [R28+UR9+0x4080], R30 ;  /* 0x0040801e1c007988 */ /* 0x0003e20008000009 */
[----:B0-----:R-:W0:Y:S01]  /*10fa0*/  S2R R29, SR_TID.X ;  /* 0x00000000001d7919 */ /* 0x001e220000002100 */
[----:B-1----:R-:W1:Y:S01]  /*10fb0*/  S2R R30, SR_TID.X ;  /* 0x00000000001e7919 */ /* 0x002e620000002100 */
[C---:B------:R-:W-:Y:S02]  /*10fc0*/  ISETP.GT.U32.AND P2, PT, R39.reuse, R43, PT ;  /* 0x0000002b2700720c */ /* 0x040fe40003f44070 */
[C---:B------:R-:W-:Y:S02]  /*10fd0*/  ISETP.GT.U32.AND P5, PT, R39.reuse, R42, PT ;  /* 0x0000002a2700720c */ /* 0x040fe40003fa4070 */
[----:B------:R-:W-:-:S09]  /*10fe0*/  ISETP.GT.U32.AND P4, PT, R39, R41, PT ;  /* 0x000000292700720c */ /* 0x000fd20003f84070 */
[--C-:B------:R-:W-:Y:S01]  /*10ff0*/  @!P2 IMAD.IADD R43, R43, 0x1, -R39.reuse ;  /* 0x000000012b2ba824 */ /* 0x100fe200078e0a27 */
[----:B------:R-:W-:Y:S01]  /*11000*/  ISETP.GE.AND P2, PT, R37, RZ, PT ;  /* 0x000000ff2500720c */ /* 0x000fe20003f46270 */
[--C-:B------:R-:W-:Y:S01]  /*11010*/  @!P5 IMAD.IADD R42, R42, 0x1, -R39.reuse ;  /* 0x000000012a2ad824 */ /* 0x100fe200078e0a27 */
[----:B------:R-:W-:Y:S01]  /*11020*/  ISETP.GT.U32.AND P5, PT, R39, R44, PT ;  /* 0x0000002c2700720c */ /* 0x000fe20003fa4070 */
[----:B------:R-:W-:Y:S01]  /*11030*/  @!P4 IMAD.IADD R41, R41, 0x1, -R39 ;  /* 0x000000012929c824 */ /* 0x000fe200078e0a27 */
[----:B------:R-:W5:Y:S01]  /*11040*/  LDL.LU R37, [R1+0xa8c] ;  /* 0x000a8c0001257983 */ /* 0x000f620000300800 */
[----:B------:R-:W-:Y:S01]  /*11050*/  @!P6 IMAD.MOV R43, RZ, RZ, -R43 ;  /* 0x000000ffff2be224 */ /* 0x000fe200078e0a2b */
[C---:B------:R-:W-:Y:S02]  /*11060*/  ISETP.GT.U32.AND P6, PT, R39.reuse, R45, PT ;  /* 0x0000002d2700720c */ /* 0x040fe40003fc4070 */
[----:B------:R-:W-:Y:S02]  /*11070*/  ISETP.GT.U32.AND P4, PT, R39, R41, PT ;  /* 0x000000292700720c */ /* 0x000fe40003f84070 */
[----:B------:R-:W-:-:S02]  /*11080*/  SEL R43, R5, R43, !P3 ;  /* 0x0000002b052b7207 */ /* 0x000fc40005800000 */
[----:B0-----:R-:W-:Y:S01]  /*11090*/  LOP3.LUT R29, R29, 0x7f, RZ, 0xc0, !PT ;  /* 0x0000007f1d1d7812 */ /* 0x001fe200078ec0ff */
[----:B------:R-:W-:Y:S01]  /*110a0*/  @!P2 IMAD.MOV R42, RZ, RZ, -R42 ;  /* 0x000000ffff2aa224 */ /* 0x000fe200078e0a2a */
[----:B------:R-:W-:Y:S01]  /*110b0*/  ISETP.GE.AND P2, PT, R165, RZ, PT ;  /* 0x000000ffa500720c */ /* 0x000fe20003f46270 */
[--C-:B------:R-:W-:Y:S01]  /*110c0*/  @!P5 IMAD.IADD R44, R44, 0x1, -R39.reuse ;  /* 0x000000012c2cd824 */ /* 0x100fe200078e0a27 */
[----:B-1----:R-:W-:Y:S01]  /*110d0*/  LOP3.LUT R30, R30, 0x7f, RZ, 0xc0, !PT ;  /* 0x0000007f1e1e7812 */ /* 0x002fe200078ec0ff */
[----:B------:R-:W-:Y:S01]  /*110e0*/  IMAD R43, R43, UR11, RZ ;  /* 0x0000000b2b2b7c24 */ /* 0x000fe2000f8e02ff */
[----:B------:R-:W-:Y:S01]  /*110f0*/  LOP3.LUT R29, R29, 0x20, RZ, 0x3c, !PT ;  /* 0x000000201d1d7812 */ /* 0x000fe200078e3cff */
[----:B------:R0:W-:Y:S01]  /*11100*/  STS.U8 [R28+UR9+0x4880], R87 ;  /* 0x004880571c007988 */ /* 0x0001e20008000009 */
[----:B------:R-:W-:Y:S02]  /*11110*/  LOP3.LUT R30, R30, 0x30, RZ, 0x3c, !PT ;  /* 0x000000301e1e7812 */ /* 0x000fe400078e3cff */
[----:B------:R-:W-:Y:S01]  /*11120*/  SEL R42, R5, R42, !P3 ;  /* 0x0000002a052a7207 */ /* 0x000fe20005800000 */
[--C-:B------:R-:W-:Y:S01]  /*11130*/  @!P4 IMAD.IADD R41, R41, 0x1, -R39.reuse ;  /* 0x000000012929c824 */ /* 0x100fe200078e0a27 */
[----:B------:R-:W-:Y:S01]  /*11140*/  ISETP.GT.U32.AND P5, PT, R39, R44, PT ;  /* 0x0000002c2700720c */ /* 0x000fe20003fa4070 */
[----:B------:R-:W-:Y:S01]  /*11150*/  @!P6 IMAD.IADD R45, R45, 0x1, -R39 ;  /* 0x000000012d2de824 */ /* 0x000fe200078e0a27 */
[----:B------:R-:W5:Y:S04]  /*11160*/  LDL.LU R165, [R1+0xa88] ;  /* 0x000a880001a57983 */ /* 0x000f680000300800 */
[----:B---3--:R-:W-:Y:S01]  /*11170*/  STS.U8 [R28+UR9+0x7c80], R145 ;  /* 0x007c80911c007988 */ /* 0x008fe20008000009 */
[----:B0-----:R-:W-:-:S03]  /*11180*/  IMAD R87, R42, UR11, RZ ;  /* 0x0000000b2a577c24 */ /* 0x001fc6000f8e02ff */
[----:B------:R-:W-:Y:S04]  /*11190*/  STS.U8 [R28+UR9+0x7880], R147 ;  /* 0x007880931c007988 */ /* 0x000fe80008000009 */
[----:B--2---:R-:W-:Y:S01]  /*111a0*/  STS.U8 [R28+UR9+0x7480], R148 ;  /* 0x007480941c007988 */ /* 0x004fe20008000009 */
[----:B------:R-:W-:Y:S01]  /*111b0*/  @!P2 IMAD.MOV R41, RZ, RZ, -R41 ;  /* 0x000000ffff29a224 */ /* 0x000fe200078e0a29 */
[----:B------:R-:W-:Y:S01]  /*111c0*/  ISETP.GT.U32.AND P6, PT, R39, R46, PT ;  /* 0x0000002e2700720c */ /* 0x000fe20003fc4070 */
[----:B------:R-:W-:Y:S01]  /*111d0*/  @!P5 IMAD.IADD R44, R44, 0x1, -R39 ;  /* 0x000000012c2cd824 */ /* 0x000fe200078e0a27 */
[----:B------:R-:W-:Y:S04]  /*111e0*/  STS.U8 [R28+UR9+0x7080], R149 ;  /* 0x007080951c007988 */ /* 0x000fe80008000009 */
[----:B------:R-:W-:Y:S04]  /*111f0*/  STS.U8 [R28+UR9+0x6c80], R151 ;  /* 0x006c80971c007988 */ /* 0x000fe80008000009 */
[----:B------:R-:W-:Y:S01]  /*11200*/  STS.U8 [R28+UR9+0x6880], R152 ;  /* 0x006880981c007988 */ /* 0x000fe20008000009 */
[----:B------:R-:W-:-:S02]  /*11210*/  SEL R41, R5, R41, !P3 ;  /* 0x0000002905297207 */ /* 0x000fc40005800000 */
[----:B------:R-:W-:Y:S01]  /*11220*/  ISETP.GE.AND P5, PT, R119, RZ, PT ;  /* 0x000000ff7700720c */ /* 0x000fe20003fa6270 */
[----:B------:R-:W-:Y:S04]  /*11230*/  STS.U8 [R28+UR9+0x6480], R153 ;  /* 0x006480991c007988 */ /* 0x000fe80008000009 */
[----:B------:R-:W-:Y:S04]  /*11240*/  STS.U8 [R28+UR9+0x6080], R154 ;  /* 0x0060809a1c007988 */ /* 0x000fe80008000009 */
[----:B------:R-:W-:Y:S04]  /*11250*/  STS.U8 [R28+UR9+0x5c80], R155 ;  /* 0x005c809b1c007988 */ /* 0x000fe80008000009 */
[----:B------:R-:W-:Y:S04]  /*11260*/  STS.U8 [R28+UR9+0x5880], R159 ;  /* 0x0058809f1c007988 */ /* 0x000fe80008000009 */
[----:B------:R-:W-:Y:S04]  /*11270*/  STS.U8 [R28+UR9+0x5480], R160 ;  /* 0x005480a01c007988 */ /* 0x000fe80008000009 */
[----:B------:R-:W-:Y:S01]  /*11280*/  STS.U8 [R28+UR9+0x5080], R161 ;  /* 0x005080a11c007988 */ /* 0x000fe20008000009 */
[----:B------:R-:W-:-:S02]  /*11290*/  IMAD R41, R41, UR11, RZ ;  /* 0x0000000b29297c24 */ /* 0x000fc4000f8e02ff */
[----:B------:R-:W-:-:S05]  /*112a0*/  @!P6 IMAD.IADD R46, R46, 0x1, -R39 ;  /* 0x000000012e2ee824 */ /* 0x000fca00078e0a27 */
[----:B------:R-:W-:-:S13]  /*112b0*/  ISETP.GT.U32.AND P6, PT, R39, R46, PT ;  /* 0x0000002e2700720c */ /* 0x000fda0003fc4070 */
[----:B------:R-:W-:Y:S01]  /*112c0*/  @!P6 IMAD.IADD R46, R46, 0x1, -R39 ;  /* 0x000000012e2ee824 */ /* 0x000fe200078e0a27 */
[----:B----4-:R0:W-:Y:S04]  /*112d0*/  STS.U8 [R28+UR9+0x4c80], R162 ;  /* 0x004c80a21c007988 */ /* 0x0101e80008000009 */
[----:B------:R-:W-:Y:S04]  /*112e0*/  STS.U8 [R29+UR9+0x4100], R144 ;  /* 0x004100901d007988 */ /* 0x000fe80008000009 */
[----:B------:R-:W-:Y:S01]  /*112f0*/  STS.U8 [R29+UR9+0x4500], R143 ;  /* 0x0045008f1d007988 */ /* 0x000fe20008000009 */
[----:B------:R-:W-:Y:S01]  /*11300*/  PRMT R92, RZ, 0x7610, R92 ;  /* 0x00007610ff5c7816 */ /* 0x000fe2000000005c */
[----:B0-----:R-:W0:Y:S02]  /*11310*/  LDC R162, c[0x0][0x3a0] ;  /* 0x0000e800ffa27b82 */ /* 0x001e240000000800 */
[----:B------:R-:W-:Y:S04]  /*11320*/  STS.U8 [R29+UR9+0x4900], R142 ;  /* 0x0049008e1d007988 */ /* 0x000fe80008000009 */
        /* <DEDUP_REMOVED lines=11> */
[----:B------:R1:W-:Y:S04]  /*113e0*/  STS.U8 [R29+UR9+0x7900], R122 ;  /* 0x0079007a1d007988 */ /* 0x0003e80008000009 */
[----:B------:R-:W-:Y:S04]  /*113f0*/  STS.U8 [R29+UR9+0x7d00], R121 ;  /* 0x007d00791d007988 */ /* 0x000fe80008000009 */
[----:B------:R2:W-:Y:S01]  /*11400*/  STS.U8 [R30+UR9+0x4180], R120 ;  /* 0x004180781e007988 */ /* 0x0005e20008000009 */
[----:B-1----:R-:W-:-:S02]  /*11410*/  IADD3 R122, P2, PT, R87, R38, RZ ;  /* 0x00000026577a7210 */ /* 0x002fc40007f5e0ff */
[----:B--2---:R-:W-:-:S04]  /*11420*/  IADD3 R120, P4, PT, R43, R38, RZ ;  /* 0x000000262b787210 */ /* 0x004fc80007f9e0ff */
[----:B------:R-:W-:Y:S02]  /*11430*/  LEA.HI.X.SX32 R121, R43, R35, 0x1, P4 ;  /* 0x000000232b797211 */ /* 0x000fe400020f0eff */
[----:B------:R-:W-:Y:S02]  /*11440*/  ISETP.GT.U32.AND P4, PT, R39, R45, PT ;  /* 0x0000002d2700720c */ /* 0x000fe40003f84070 */
[-C--:B------:R-:W-:Y:S02]  /*11450*/  LEA.HI.X.SX32 R124, R87, R35.reuse, 0x1, P2 ;  /* 0x00000023577c7211 */ /* 0x080fe400010f0eff */
[----:B------:R-:W-:Y:S01]  /*11460*/  ISETP.GE.AND P2, PT, R123, RZ, PT ;  /* 0x000000ff7b00720c */ /* 0x000fe20003f46270 */
[----:B------:R1:W-:Y:S01]  /*11470*/  STL [R1+0x150], R120 ;  /* 0x0001507801007387 */ /* 0x0003e20000100800 */
[----:B------:R-:W-:Y:S02]  /*11480*/  @P0 IMAD.MOV.U32 R42, RZ, RZ, R120 ;  /* 0x000000ffff2a0224 */ /* 0x000fe400078e0078 */
[----:B------:R-:W-:Y:S01]  /*11490*/  @P0 IMAD.MOV.U32 R43, RZ, RZ, R121 ;  /* 0x000000ffff2b0224 */ /* 0x000fe200078e0079 */
[----:B------:R2:W-:Y:S04]  /*114a0*/  STL [R1+0x14c], R121 ;  /* 0x00014c7901007387 */ /* 0x0005e80000100800 */
[----:B------:R-:W-:Y:S01]  /*114b0*/  @!P4 IMAD.IADD R45, R45, 0x1, -R39 ;  /* 0x000000012d2dc824 */ /* 0x000fe200078e0a27 */
[----:B-1----:R-:W-:Y:S01]  /*114c0*/  IADD3 R120, P4, PT, R41, R38, RZ ;  /* 0x0000002629787210 */ /* 0x002fe20007f9e0ff */
[----:B------:R1:W-:Y:S02]  /*114d0*/  STS.U8 [R30+UR9+0x4580], R117 ;  /* 0x004580751e007988 */ /* 0x0003e40008000009 */
[----:B------:R-:W-:Y:S01]  /*114e0*/  @!P2 IMAD.MOV R44, RZ, RZ, -R44 ;  /* 0x000000ffff2ca224 */ /* 0x000fe200078e0a2c */
[----:B------:R-:W-:Y:S01]  /*114f0*/  ISETP.GT.U32.AND P2, PT, R39, R48, PT ;  /* 0x000000302700720c */ /* 0x000fe20003f44070 */
[----:B------:R-:W-:Y:S01]  /*11500*/  @!P5 IMAD.MOV R45, RZ, RZ, -R45 ;  /* 0x000000ffff2dd224 */ /* 0x000fe200078e0a2d */
[----:B--2---:R-:W-:-:S02]  /*11510*/  LEA.HI.X.SX32 R121, R41, R35, 0x1, P4 ;  /* 0x0000002329797211 */ /* 0x004fc400020f0eff */
[----:B------:R-:W-:Y:S02]  /*11520*/  ISETP.GT.U32.AND P4, PT, R39, R47, PT ;  /* 0x0000002f2700720c */ /* 0x000fe40003f84070 */
[----:B-1----:R-:W-:Y:S01]  /*11530*/  PRMT R117, RZ, 0x7610, R117 ;  /* 0x00007610ff757816 */ /* 0x002fe20000000075 */
[----:B------:R1:W-:Y:S01]  /*11540*/  STS.U8 [R30+UR9+0x4980], R116 ;  /* 0x004980741e007988 */ /* 0x0003e20008000009 */
[C---:B------:R-:W-:Y:S02]  /*11550*/  SEL R44, R5.reuse, R44, !P3 ;  /* 0x0000002c052c7207 */ /* 0x040fe40005800000 */
[----:B------:R-:W-:Y:S02]  /*11560*/  SEL R45, R5, R45, !P3 ;  /* 0x0000002d052d7207 */ /* 0x000fe40005800000 */
[----:B------:R-:W-:Y:S01]  /*11570*/  ISETP.GE.AND P5, PT, R26, RZ, PT ;  /* 0x000000ff1a00720c */ /* 0x000fe20003fa6270 */
[----:B------:R2:W3:Y:S01]  /*11580*/  @P0 LDG.E.U8 R117, desc[UR18][R42.64] ;  /* 0x000000122a750981 */ /* 0x0004e2000c1e1100 */
[----:B------:R-:W-:Y:S01]  /*11590*/  IMAD R44, R44, UR4, RZ ;  /* 0x000000042c2c7c24 */ /* 0x000fe2000f8e02ff */
[----:B------:R-:W4:Y:S01]  /*115a0*/  LDCU UR4, c[0x0][0x3b0] ;  /* 0x00007600ff0477ac */ /* 0x000f220008000800 */
[----:B-1----:R-:W-:Y:S01]  /*115b0*/  PRMT R116, RZ, 0x7610, R116 ;  /* 0x00007610ff747816 */ /* 0x002fe20000000074 */
[----:B------:R-:W-:Y:S01]  /*115c0*/  STL [R1+0x158], R122 ;  /* 0x0001587a01007387 */ /* 0x000fe20000100800 */
[----:B------:R-:W-:-:S02]  /*115d0*/  IMAD R45, R45, UR5, RZ ;  /* 0x000000052d2d7c24 */ /* 0x000fc4000f8e02ff */
[----:B--2---:R-:W-:Y:S01]  /*115e0*/  @P0 IMAD.MOV.U32 R42, RZ, RZ, R122 ;  /* 0x000000ffff2a0224 */ /* 0x004fe200078e007a */
[----:B------:R-:W5:Y:S01]  /*115f0*/  LDL.LU R123, [R1+0xa84] ;  /* 0x000a8400017b7983 */ /* 0x000f620000300800 */
[----:B------:R-:W-:-:S03]  /*11600*/  @P0 IMAD.MOV.U32 R43, RZ, RZ, R124 ;  /* 0x000000ffff2b0224 */ /* 0x000fc600078e007c */
[----:B------:R1:W-:Y:S01]  /*11610*/  STS.U8 [R30+UR9+0x4d80], R115 ;  /* 0x004d80731e007988 */ /* 0x0003e20008000009 */
[--C-:B------:R-:W-:Y:S02]  /*11620*/  @!P4 IMAD.IADD R47, R47, 0x1, -R39.reuse ;  /* 0x000000012f2fc824 */ /* 0x100fe400078e0a27 */
[----:B------:R-:W-:Y:S01]  /*11630*/  @!P2 IMAD.IADD R48, R48, 0x1, -R39 ;  /* 0x000000013030a824 */ /* 0x000fe200078e0a27 */
[----:B------:R-:W-:Y:S01]  /*11640*/  STL [R1+0x154], R124 ;  /* 0x0001547c01007387 */ /* 0x000fe20000100800 */
[----:B------:R-:W-:Y:S01]  /*11650*/  IADD3 R41, P6, PT, R44, R38, RZ ;  /* 0x000000262c297210 */ /* 0x000fe20007fde0ff */
[----:B------:R-:W-:Y:S01]  /*11660*/  @!P5 IMAD.MOV R46, RZ, RZ, -R46 ;  /* 0x000000ffff2ed224 */ /* 0x000fe200078e0a2e */
[----:B------:R-:W2:Y:S01]  /*11670*/  LDCU UR5, c[0x0][0x3b0] ;  /* 0x00007600ff0577ac */ /* 0x000ea20008000800 */
[----:B------:R-:W5:Y:S01]  /*11680*/  LDL.LU R119, [R1+0xa80] ;  /* 0x000a800001777983 */ /* 0x000f620000300800 */
[----:B-1----:R-:W-:-:S03]  /*11690*/  PRMT R115, RZ, 0x7610, R115 ;  /* 0x00007610ff737816 */ /* 0x002fc60000000073 */
[----:B------:R1:W3:Y:S04]  /*116a0*/  @P0 LDG.E.U8 R116, desc[UR18][R42.64] ;  /* 0x000000122a740981 */ /* 0x0002e8000c1e1100 */
[----:B------:R0:W-:Y:S01]  /*116b0*/  STL [R1+0x160], R120 ;  /* 0x0001607801007387 */ /* 0x0001e20000100800 */
[----:B------:R-:W-:Y:S01]  /*116c0*/  ISETP.GT.U32.AND P4, PT, R39, R47, PT ;  /* 0x0000002f2700720c */ /* 0x000fe20003f84070 */
[----:B-1----:R-:W-:Y:S02]  /*116d0*/  @P0 IMAD.MOV.U32 R42, RZ, RZ, R120 ;  /* 0x000000ffff2a0224 */ /* 0x002fe400078e0078 */
[----:B------:R-:W-:Y:S01]  /*116e0*/  @P0 IMAD.MOV.U32 R43, RZ, RZ, R121 ;  /* 0x000000ffff2b0224 */ /* 0x000fe200078e0079 */
[----:B0-----:R-:W-:Y:S01]  /*116f0*/  IADD3 R120, P2, PT, R45, R38, RZ ;  /* 0x000000262d787210 */ /* 0x001fe20007f5e0ff */
[----:B------:R0:W-:Y:S04]  /*11700*/  STL [R1+0x15c], R121 ;  /* 0x00015c7901007387 */ /* 0x0001e80000100800 */
[----:B------:R1:W3:Y:S01]  /*11710*/  @P0 LDG.E.U8 R115, desc[UR18][R42.64] ;  /* 0x000000122a730981 */ /* 0x0002e2000c1e1100 */
[----:B------:R-:W-:-:S02]  /*11720*/  ISETP.GE.AND P5, PT, R27, RZ, PT ;  /* 0x000000ff1b00720c */ /* 0x000fc40003fa6270 */
[----:B------:R-:W-:Y:S01]  /*11730*/  SEL R46, R5, R46, !P3 ;  /* 0x0000002e052e7207 */ /* 0x000fe20005800000 */
[----:B------:R-:W5:Y:S01]  /*11740*/  LDL.LU R26, [R1+0xa7c] ;  /* 0x000a7c00011a7983 */ /* 0x000f620000300800 */
[----:B0-----:R-:W-:Y:S02]  /*11750*/  LEA.HI.X.SX32 R121, R45, R35, 0x1, P2 ;  /* 0x000000232d797211 */ /* 0x001fe400010f0eff */
[C---:B------:R-:W-:Y:S02]  /*11760*/  ISETP.GT.U32.AND P2, PT, R39.reuse, R49, PT ;  /* 0x000000312700720c */ /* 0x040fe40003f44070 */
[----:B-1----:R-:W-:Y:S02]  /*11770*/  LEA.HI.X.SX32 R42, R44, R35, 0x1, P6 ;  /* 0x000000232c2a7211 */ /* 0x002fe400030f0eff */
[----:B------:R-:W-:Y:S01]  /*11780*/  ISETP.GT.U32.AND P6, PT, R39, R48, PT ;  /* 0x000000302700720c */ /* 0x000fe20003fc4070 */
[----:B----4-:R-:W-:Y:S01]  /*11790*/  IMAD R46, R46, UR4, RZ ;  /* 0x000000042e2e7c24 */ /* 0x010fe2000f8e02ff */
[----:B------:R-:W-:Y:S01]  /*117a0*/  STL [R1+0x198], R41 ;  /* 0x0001982901007387 */ /* 0x000fe20000100800 */
[----:B------:R-:W-:Y:S01]  /*117b0*/  @P0 IMAD.MOV.U32 R43, RZ, RZ, R42 ;  /* 0x000000ffff2b0224 */ /* 0x000fe200078e002a */
[----:B------:R-:W0:Y:S01]  /*117c0*/  LDCU UR4, c[0x0][0x3b0] ;  /* 0x00007600ff0477ac */ /* 0x000e220008000800 */
[--C-:B------:R-:W-:Y:S01]  /*117d0*/  @!P4 IMAD.IADD R47, R47, 0x1, -R39.reuse ;  /* 0x000000012f2fc824 */ /* 0x100fe200078e0a27 */
[----:B------:R1:W-:Y:S03]  /*117e0*/  STL [R1+0x194], R42 ;  /* 0x0001942a01007387 */ /* 0x0003e60000100800 */
[----:B------:R-:W-:Y:S01]  /*117f0*/  @!P2 IMAD.IADD R49, R49, 0x1, -R39 ;  /* 0x000000013131a824 */ /* 0x000fe200078e0a27 */
[----:B------:R4:W-:Y:S01]  /*11800*/  STS.U8 [R30+UR9+0x5180], R114 ;  /* 0x005180721e007988 */ /* 0x0009e20008000009 */
[----:B------:R-:W-:-:S02]  /*11810*/  @!P5 IMAD.MOV R47, RZ, RZ, -R47 ;  /* 0x000000ffff2fd224 */ /* 0x000fc400078e0a2f */
[----:B------:R-:W-:Y:S01]  /*11820*/  @!P6 IMAD.IADD R48, R48, 0x1, -R39 ;  /* 0x000000013030e824 */ /* 0x000fe200078e0a27 */
[C---:B------:R-:W-:Y:S01]  /*11830*/  ISETP.GT.U32.AND P6, PT, R39.reuse, R50, PT ;  /* 0x000000322700720c */ /* 0x040fe20003fc4070 */
[----:B-1----:R-:W-:Y:S01]  /*11840*/  @P0 IMAD.MOV.U32 R42, RZ, RZ, R41 ;  /* 0x000000ffff2a0224 */ /* 0x002fe200078e0029 */
[----:B------:R-:W-:Y:S02]  /*11850*/  IADD3 R41, P2, PT, R46, R38, RZ ;  /* 0x000000262e297210 */ /* 0x000fe40007f5e0ff */
[----:B------:R-:W-:Y:S02]  /*11860*/  ISETP.GE.AND P4, PT, R164, RZ, PT ;  /* 0x000000ffa400720c */ /* 0x000fe40003f86270 */
[----:B----4-:R-:W-:Y:S02]  /*11870*/  PRMT R114, RZ, 0x7610, R114 ;  /* 0x00007610ff727816 */ /* 0x010fe40000000072 */
[----:B------:R-:W-:Y:S02]  /*11880*/  LEA.HI.X.SX32 R44, R46, R35, 0x1, P2 ;  /* 0x000000232e2c7211 */ /* 0x000fe400010f0eff */
[----:B------:R-:W-:Y:S01]  /*11890*/  ISETP.GT.U32.AND P2, PT, R39, R49, PT ;  /* 0x000000312700720c */ /* 0x000fe20003f44070 */
[----:B------:R1:W-:Y:S01]  /*118a0*/  STS.U8 [R30+UR9+0x5580], R113 ;  /* 0x005580711e007988 */ /* 0x0003e20008000009 */
[----:B------:R-:W-:-:S03]  /*118b0*/  SEL R47, R5, R47, !P3 ;  /* 0x0000002f052f7207 */ /* 0x000fc60005800000 */
[----:B------:R4:W3:Y:S01]  /*118c0*/  @P0 LDG.E.U8 R114, desc[UR18][R42.64] ;  /* 0x000000122a720981 */ /* 0x0008e2000c1e1100 */
[----:B------:R-:W-:Y:S01]  /*118d0*/  ISETP.GE.AND P5, PT, R163, RZ, PT ;  /* 0x000000ffa300720c */ /* 0x000fe20003fa6270 */
[----:B--2---:R-:W-:Y:S01]  /*118e0*/  IMAD R47, R47, UR5, RZ ;  /* 0x000000052f2f7c24 */ /* 0x004fe2000f8e02ff */
[----:B------:R-:W2:Y:S01]  /*118f0*/  LDCU UR5, c[0x0][0x3b0] ;  /* 0x00007600ff0577ac */ /* 0x000ea20008000800 */
[----:B-1----:R-:W-:Y:S01]  /*11900*/  PRMT R113, RZ, 0x7610, R113 ;  /* 0x00007610ff717816 */ /* 0x002fe20000000071 */
[----:B------:R-:W-:Y:S01]  /*11910*/  STL [R1+0x1a0], R120 ;  /* 0x0001a07801007387 */ /* 0x000fe20000100800 */
[----:B----4-:R-:W-:-:S03]  /*11920*/  @P0 IMAD.MOV.U32 R42, RZ, RZ, R120 ;  /* 0x000000ffff2a0224 */ /* 0x010fc600078e0078 */
[----:B------:R1:W-:Y:S01]  /*11930*/  STS.U8 [R30+UR9+0x5980], R109 ;  /* 0x0059806d1e007988 */ /* 0x0003e20008000009 */
[----:B------:R-:W-:Y:S02]  /*11940*/  @P0 IMAD.MOV.U32 R43, RZ, RZ, R121 ;  /* 0x000000ffff2b0224 */ /* 0x000fe400078e0079 */
[----:B------:R-:W-:Y:S01]  /*11950*/  @!P6 IMAD.IADD R50, R50, 0x1, -R39 ;  /* 0x000000013232e824 */ /* 0x000fe200078e0a27 */
[----:B------:R-:W5:Y:S01]  /*11960*/  LDL.LU R27, [R1+0xa78] ;  /* 0x000a7800011b7983 */ /* 0x000f620000300800 */
[----:B------:R-:W-:-:S03]  /*11970*/  @!P4 IMAD.MOV R48, RZ, RZ, -R48 ;  /* 0x000000ffff30c224 */ /* 0x000fc600078e0a30 */
[----:B------:R-:W-:Y:S01]  /*11980*/  STL [R1+0x19c], R121 ;  /* 0x00019c7901007387 */ /* 0x000fe20000100800 */
[----:B-1----:R-:W-:-:S03]  /*11990*/  PRMT R109, RZ, 0x7610, R109 ;  /* 0x00007610ff6d7816 */ /* 0x002fc6000000006d */
[----:B------:R1:W4:Y:S01]  /*119a0*/  @P0 LDG.E.U8 R113, desc[UR18][R42.64] ;  /* 0x000000122a710981 */ /* 0x000322000c1e1100 */
[----:B------:R-:W-:-:S03]  /*119b0*/  @!P2 IMAD.IADD R49, R49, 0x1, -R39 ;  /* 0x000000013131a824 */ /* 0x000fc600078e0a27 */
[----:B------:R-:W5:Y:S01]  /*119c0*/  LDL.LU R164, [R1+0xa74] ;  /* 0x000a740001a47983 */ /* 0x000f620000300800 */
[----:B------:R-:W-:-:S03]  /*119d0*/  ISETP.GT.U32.AND P6, PT, R39, R50, PT ;  /* 0x000000322700720c */ /* 0x000fc60003fc4070 */
[----:B------:R0:W-:Y:S01]  /*119e0*/  STL [R1+0x1d0], R41 ;  /* 0x0001d02901007387 */ /* 0x0001e20000100800 */
[----:B-1----:R-:W-:Y:S02]  /*119f0*/  @P0 IMAD.MOV.U32 R42, RZ, RZ, R41 ;  /* 0x000000ffff2a0224 */ /* 0x002fe400078e0029 */
[----:B------:R-:W-:Y:S01]  /*11a00*/  @P0 IMAD.MOV.U32 R43, RZ, RZ, R44 ;  /* 0x000000ffff2b0224 */ /* 0x000fe200078e002c */
[----:B------:R-:W-:Y:S01]  /*11a10*/  ISETP.GT.U32.AND P2, PT, R39, R51, PT ;  /* 0x000000332700720c */ /* 0x000fe20003f44070 */
[----:B------:R-:W-:Y:S01]  /*11a20*/  STL [R1+0x1cc], R44 ;  /* 0x0001cc2c01007387 */ /* 0x000fe20000100800 */
[----:B0-----:R-:W-:-:S03]  /*11a30*/  IADD3 R41, P4, PT, R47, R38, RZ ;  /* 0x000000262f297210 */ /* 0x001fc60007f9e0ff */
[----:B------:R0:W3:Y:S01]  /*11a40*/  @P0 LDG.E.U8 R109, desc[UR18][R42.64] ;  /* 0x000000122a6d0981 */ /* 0x0000e2000c1e1100 */
[----:B------:R-:W-:Y:S01]  /*11a50*/  SEL R48, R5, R48, !P3 ;  /* 0x0000003005307207 */ /* 0x000fe20005800000 */
[----:B------:R-:W-:Y:S02]  /*11a60*/  @!P5 IMAD.MOV R49, RZ, RZ, -R49 ;  /* 0x000000ffff31d224 */ /* 0x000fe400078e0a31 */
[----:B------:R-:W5:Y:S01]  /*11a70*/  LDL.LU R163, [R1+0xa70] ;  /* 0x000a700001a37983 */ /* 0x000f620000300800 */
[----:B0-----:R-:W-:Y:S02]  /*11a80*/  LEA.HI.X.SX32 R42, R47, R35, 0x1, P4 ;  /* 0x000000232f2a7211 */ /* 0x001fe400020f0eff */
[----:B------:R-:W-:Y:S01]  /*11a90*/  ISETP.GE.AND P4, PT, R118, RZ, PT ;  /* 0x000000ff7600720c */ /* 0x000fe20003f86270 */
[----:B------:R0:W-:Y:S01]  /*11aa0*/  STS.U8 [R30+UR9+0x5d80], R108 ;  /* 0x005d806c1e007988 */ /* 0x0001e20008000009 */
[----:B------:R-:W-:Y:S01]  /*11ab0*/  IMAD R48, R48, UR4, RZ ;  /* 0x0000000430307c24 */ /* 0x000fe2000f8e02ff */
[----:B------:R-:W1:Y:S01]  /*11ac0*/  LDCU UR4, c[0x0][0x3b0] ;  /* 0x00007600ff0477ac */ /* 0x000e620008000800 */
[----:B------:R-:W-:Y:S01]  /*11ad0*/  @P0 IMAD.MOV.U32 R43, RZ, RZ, R42 ;  /* 0x000000ffff2b0224 */ /* 0x000fe200078e002a */
[----:B------:R-:W-:Y:S01]  /*11ae0*/  STL [R1+0x1d8], R41 ;  /* 0x0001d82901007387 */ /* 0x000fe20000100800 */
[----:B------:R-:W-:-:S03]  /*11af0*/  SEL R49, R5, R49, !P3 ;  /* 0x0000003105317207 */ /* 0x000fc60005800000 */
[----:B------:R2:W-:Y:S01]  /*11b00*/  STL [R1+0x1d4], R42 ;  /* 0x0001d42a01007387 */ /* 0x0005e20000100800 */
[----:B0-----:R-:W-:Y:S01]  /*11b10*/  PRMT R108, RZ, 0x7610, R108 ;  /* 0x00007610ff6c7816 */ /* 0x001fe2000000006c */
[--C-:B------:R-:W-:Y:S01]  /*11b20*/  @!P6 IMAD.IADD R50, R50, 0x1, -R39.reuse ;  /* 0x000000013232e824 */ /* 0x100fe200078e0a27 */
[----:B------:R-:W-:Y:S01]  /*11b30*/  ISETP.GT.U32.AND P5, PT, R39, R52, PT ;  /* 0x000000342700720c */ /* 0x000fe20003fa4070 */
[----:B------:R-:W-:Y:S01]  /*11b40*/  @!P2 IMAD.IADD R51, R51, 0x1, -R39 ;  /* 0x000000013333a824 */ /* 0x000fe200078e0a27 */
[----:B------:R0:W-:Y:S01]  /*11b50*/  STS.U8 [R30+UR9+0x6180], R107 ;  /* 0x0061806b1e007988 */ /* 0x0001e20008000009 */
[----:B--2---:R-:W-:-:S03]  /*11b60*/  @P0 IMAD.MOV.U32 R42, RZ, RZ, R41 ;  /* 0x000000ffff2a0224 */ /* 0x004fc600078e0029 */
[----:B------:R-:W5:Y:S01]  /*11b70*/  LDL.LU R118, [R1+0xa6c] ;  /* 0x000a6c0001767983 */ /* 0x000f620000300800 */
[----:B------:R-:W-:Y:S01]  /*11b80*/  IMAD R49, R49, UR5, RZ ;  /* 0x0000000531317c24 */ /* 0x000fe2000f8e02ff */
[C---:B------:R-:W-:Y:S01]  /*11b90*/  ISETP.GT.U32.AND P2, PT, R39.reuse, R51, PT ;  /* 0x000000332700720c */ /* 0x040fe20003f44070 */
[----:B------:R-:W-:Y:S01]  /*11ba0*/  @!P4 IMAD.MOV R50, RZ, RZ, -R50 ;  /* 0x000000ffff32c224 */ /* 0x000fe200078e0a32 */
[----:B------:R2:W3:Y:S01]  /*11bb0*/  @P0 LDG.E.U8 R108, desc[UR18][R42.64] ;  /* 0x000000122a6c0981 */ /* 0x0004e2000c1e1100 */
[----:B------:R-:W-:Y:S02]  /*11bc0*/  ISETP.GT.U32.AND P4, PT, R39, R54, PT ;  /* 0x000000362700720c */ /* 0x000fe40003f84070 */
[----:B------:R-:W-:Y:S01]  /*11bd0*/  @!P5 IMAD.IADD R52, R52, 0x1, -R39 ;  /* 0x000000013434d824 */ /* 0x000fe200078e0a27 */
[----:B0-----:R-:W-:Y:S01]  /*11be0*/  PRMT R107, RZ, 0x7610, R107 ;  /* 0x00007610ff6b7816 */ /* 0x001fe2000000006b */
[----:B------:R-:W-:Y:S01]  /*11bf0*/  STS.U8 [R30+UR9+0x6580], R106 ;  /* 0x0065806a1e007988 */ /* 0x000fe20008000009 */
[----:B------:R-:W0:Y:S01]  /*11c00*/  LDCU UR5, c[0x0][0x3b0] ;  /* 0x00007600ff0577ac */ /* 0x000e220008000800 */
[----:B--2---:R-:W-:-:S04]  /*11c10*/  IADD3 R42, P6, PT, R48, R38, RZ ;  /* 0x00000026302a7210 */ /* 0x004fc80007fde0ff */
[-C--:B------:R-:W-:Y:S02]  /*11c20*/  LEA.HI.X.SX32 R43, R48, R35.reuse, 0x1, P6 ;  /* 0x00000023302b7211 */ /* 0x080fe400030f0eff */
[----:B------:R-:W-:Y:S02]  /*11c30*/  IADD3 R41, P6, PT, R49, R38, RZ ;  /* 0x0000002631297210 */ /* 0x000fe40007fde0ff */
[----:B------:R-:W-:Y:S01]  /*11c40*/  SEL R50, R5, R50, !P3 ;  /* 0x0000003205327207 */ /* 0x000fe20005800000 */
[----:B------:R2:W-:Y:S01]  /*11c50*/  STL [R1+0x1e0], R42 ;  /* 0x0001e02a01007387 */ /* 0x0005e20000100800 */
[----:B------:R-:W-:Y:S02]  /*11c60*/  LEA.HI.X.SX32 R44, R49, R35, 0x1, P6 ;  /* 0x00000023312c7211 */ /* 0x000fe400030f0eff */
[----:B------:R-:W-:Y:S01]  /*11c70*/  ISETP.GE.AND P6, PT, R112, RZ, PT ;  /* 0x000000ff7000720c */ /* 0x000fe20003fc6270 */
[----:B-1----:R-:W-:Y:S01]  /*11c80*/  IMAD R50, R50, UR4, RZ ;  /* 0x0000000432327c24 */ /* 0x002fe2000f8e02ff */
[----:B------:R-:W1:Y:S01]  /*11c90*/  LDCU UR4, c[0x0][0x3b0] ;  /* 0x00007600ff0477ac */ /* 0x000e620008000800 */
[----:B------:R-:W-:Y:S01]  /*11ca0*/  STL [R1+0x1dc], R43 ;  /* 0x0001dc2b01007387 */ /* 0x000fe20000100800 */
[----:B------:R-:W-:Y:S01]  /*11cb0*/  @!P2 IMAD.IADD R51, R51, 0x1, -R39 ;  /* 0x000000013333a824 */ /* 0x000fe200078e0a27 */
[----:B------:R-:W-:-:S02]  /*11cc0*/  ISETP.GT.U32.AND P5, PT, R39, R52, PT ;  /* 0x000000342700720c */ /* 0x000fc40003fa4070 */
[----:B------:R2:W3:Y:S01]  /*11cd0*/  @P0 LDG.E.U8 R107, desc[UR18][R42.64] ;  /* 0x000000122a6b0981 */ /* 0x0004e2000c1e1100 */
[----:B------:R-:W-:-:S03]  /*11ce0*/  @!P4 IMAD.IADD R54, R54, 0x1, -R39 ;  /* 0x000000013636c824 */ /* 0x000fc600078e0a27 */
[----:B------:R0:W-:Y:S04]  /*11cf0*/  STL [R1+0x210], R41 ;  /* 0x0002102901007387 */ /* 0x0001e80000100800 */
[----:B------:R-:W5:Y:S01]  /*11d00*/  LDL.LU R112, [R1+0xa68] ;  /* 0x000a680001707983 */ /* 0x000f620000300800 */
[----:B--2---:R-:W-:Y:S01]  /*11d10*/  @P0 IMAD.MOV.U32 R42, RZ, RZ, R41 ;  /* 0x000000ffff2a0224 */ /* 0x004fe200078e0029 */
[----:B0-----:R-:W-:Y:S02]  /*11d20*/  IADD3 R41, P2, PT, R50, R38, RZ ;  /* 0x0000002632297210 */ /* 0x001fe40007f5e0ff */
[----:B------:R0:W-:Y:S01]  /*11d30*/  STL [R1+0x20c], R44 ;  /* 0x00020c2c01007387 */ /* 0x0001e20000100800 */
[----:B------:R-:W-:Y:S01]  /*11d40*/  @P0 IMAD.MOV.U32 R43, RZ, RZ, R44 ;  /* 0x000000ffff2b0224 */ /* 0x000fe200078e002c */
[C---:B------:R-:W-:Y:S01]  /*11d50*/  ISETP.GT.U32.AND P4, PT, R39.reuse, R54, PT ;  /* 0x000000362700720c */ /* 0x040fe20003f84070 */
[----:B------:R-:W-:Y:S01]  /*11d60*/  @!P6 IMAD.MOV R51, RZ, RZ, -R51 ;  /* 0x000000ffff33e224 */ /* 0x000fe200078e0a33 */
[----:B------:R-:W-:-:S02]  /*11d70*/  ISETP.GT.U32.AND P6, PT, R39, R55, PT ;  /* 0x000000372700720c */ /* 0x000fc40003fc4070 */
[----:B0-----:R-:W-:Y:S02]  /*11d80*/  LEA.HI.X.SX32 R44, R50, R35, 0x1, P2 ;  /* 0x00000023322c7211 */ /* 0x001fe400010f0eff */
[----:B------:R-:W-:Y:S02]  /*11d90*/  ISETP.GT.U32.AND P2, PT, R39, R53, PT ;  /* 0x000000352700720c */ /* 0x000fe40003f44070 */
[----:B------:R-:W-:Y:S02]  /*11da0*/  SEL R51, R5, R51, !P3 ;  /* 0x0000003305337207 */ /* 0x000fe40005800000 */
[----:B------:R-:W-:Y:S01]  /*11db0*/  PRMT R106, RZ, 0x7610, R106 ;  /* 0x00007610ff6a7816 */ /* 0x000fe2000000006a */
[--C-:B------:R-:W-:Y:S01]  /*11dc0*/  @!P5 IMAD.IADD R52, R52, 0x1, -R39.reuse ;  /* 0x000000013434d824 */ /* 0x100fe200078e0a27 */
[----:B------:R-:W-:Y:S01]  /*11dd0*/  ISETP.GE.AND P5, PT, R24, RZ, PT ;  /* 0x000000ff1800720c */ /* 0x000fe20003fa6270 */
[----:B------:R-:W-:Y:S01]  /*11de0*/  STS.U8 [R30+UR9+0x6980], R103 ;  /* 0x006980671e007988 */ /* 0x000fe20008000009 */
[----:B-1----:R-:W-:Y:S01]  /*11df0*/  IMAD R51, R51, UR4, RZ ;  /* 0x0000000433337c24 */ /* 0x002fe2000f8e02ff */
[----:B------:R-:W0:Y:S02]  /*11e00*/  LDCU UR4, c[0x0][0x3b0] ;  /* 0x00007600ff0477ac */ /* 0x000e240008000800 */
[----:B------:R-:W-:Y:S04]  /*11e10*/  STS.U8 [R30+UR9+0x6d80], R102 ;  /* 0x006d80661e007988 */ /* 0x000fe80008000009 */
[----:B------:R-:W-:Y:S01]  /*11e20*/  STS.U8 [R30+UR9+0x7180], R101 ;  /* 0x007180651e007988 */ /* 0x000fe20008000009 */
[----:B------:R-:W-:-:S03]  /*11e30*/  @!P2 IMAD.IADD R53, R53, 0x1, -R39 ;  /* 0x000000013535a824 */ /* 0x000fc600078e0a27 */
[----:B------:R-:W-:Y:S04]  /*11e40*/  STS.U8 [R30+UR9+0x7580], R100 ;  /* 0x007580641e007988 */ /* 0x000fe80008000009 */
[----:B------:R-:W-:Y:S04]  /*11e50*/  STS.U8 [R30+UR9+0x7980], R99 ;  /* 0x007980631e007988 */ /* 0x000fe80008000009 */
[----:B------:R-:W-:Y:S01]  /*11e60*/  STS.U8 [R30+UR9+0x7d80], R98 ;  /* 0x007d80621e007988 */ /* 0x000fe20008000009 */
[----:B------:R-:W-:-:S03]  /*11e70*/  @!P4 IMAD.IADD R54, R54, 0x1, -R39 ;  /* 0x000000013636c824 */ /* 0x000fc600078e0a27 */
[----:B------:R1:W-:Y:S01]  /*11e80*/  STS.U8 [R31+UR9+0x4200], R105 ;  /* 0x004200691f007988 */ /* 0x0003e20008000009 */
[----:B------:R-:W-:-:S03]  /*11e90*/  ISETP.GE.AND P2, PT, R25, RZ, PT ;  /* 0x000000ff1900720c */ /* 0x000fc60003f46270 */
[----:B------:R2:W3:Y:S04]  /*11ea0*/  @P0 LDG.E.U8 R106, desc[UR18][R42.64] ;  /* 0x000000122a6a0981 */ /* 0x0004e8000c1e1100 */
[----:B------:R0:W-:Y:S01]  /*11eb0*/  STL [R1+0x218], R41 ;  /* 0x0002182901007387 */ /* 0x0001e20000100800 */
[----:B-1----:R-:W-:Y:S01]  /*11ec0*/  PRMT R105, RZ, 0x7610, R105 ;  /* 0x00007610ff697816 */ /* 0x002fe20000000069 */
[----:B--2---:R-:W-:Y:S02]  /*11ed0*/  @P0 IMAD.MOV.U32 R42, RZ, RZ, R41 ;  /* 0x000000ffff2a0224 */ /* 0x004fe400078e0029 */
[----:B------:R-:W-:Y:S01]  /*11ee0*/  @P0 IMAD.MOV.U32 R43, RZ, RZ, R44 ;  /* 0x000000ffff2b0224 */ /* 0x000fe200078e002c */
[----:B0-----:R-:W-:Y:S01]  /*11ef0*/  IADD3 R41, P4, PT, R51, R38, RZ ;  /* 0x0000002633297210 */ /* 0x001fe20007f9e0ff */
[----:B------:R-:W-:-:S03]  /*11f00*/  @!P6 IMAD.IADD R55, R55, 0x1, -R39 ;  /* 0x000000013737e824 */ /* 0x000fc600078e0a27 */
[----:B------:R0:W2:Y:S01]  /*11f10*/  @P0 LDG.E.U8 R105, desc[UR18][R42.64] ;  /* 0x000000122a690981 */ /* 0x0000a2000c1e1100 */
[----:B------:R-:W-:Y:S01]  /*11f20*/  @!P5 IMAD.MOV R52, RZ, RZ, -R52 ;  /* 0x000000ffff34d224 */ /* 0x000fe200078e0a34 */
[----:B------:R-:W-:Y:S02]  /*11f30*/  ISETP.GT.U32.AND P6, PT, R39, R55, PT ;  /* 0x000000372700720c */ /* 0x000fe40003fc4070 */
[----:B0-----:R-:W-:Y:S02]  /*11f40*/  LEA.HI.X.SX32 R42, R51, R35, 0x1, P4 ;  /* 0x00000023332a7211 */ /* 0x001fe400020f0eff */
[C---:B------:R-:W-:Y:S01]  /*11f50*/  ISETP.GT.U32.AND P4, PT, R39.reuse, R53, PT ;  /* 0x000000352700720c */ /* 0x040fe20003f84070 */
[----:B------:R-:W-:Y:S01]  /*11f60*/  STL [R1+0x214], R44 ;  /* 0x0002142c01007387 */ /* 0x000fe20000100800 */
[----:B------:R-:W-:Y:S01]  /*11f70*/  ISETP.GT.U32.AND P5, PT, R39, R56, PT ;  /* 0x000000382700720c */ /* 0x000fe20003fa4070 */
[----:B------:R-:W-:Y:S01]  /*11f80*/  @!P2 IMAD.MOV R54, RZ, RZ, -R54 ;  /* 0x000000ffff36a224 */ /* 0x000fe200078e0a36 */
[----:B------:R-:W-:Y:S01]  /*11f90*/  SEL R52, R5, R52, !P3 ;  /* 0x0000003405347207 */ /* 0x000fe20005800000 */
[----:B------:R-:W5:Y:S01]  /*11fa0*/  LDL.LU R24, [R1+0xa64] ;  /* 0x000a640001187983 */ /* 0x000f620000300800 */
[----:B------:R-:W-:Y:S01]  /*11fb0*/  ISETP.GE.AND P2, PT, R158, RZ, PT ;  /* 0x000000ff9e00720c */ /* 0x000fe20003f46270 */
[----:B------:R-:W-:-:S02]  /*11fc0*/  @P0 IMAD.MOV.U32 R43, RZ, RZ, R42 ;  /* 0x000000ffff2b0224 */ /* 0x000fc400078e002a */
[----:B------:R-:W5:Y:S01]  /*11fd0*/  LDL.LU R25, [R1+0xa60] ;  /* 0x000a600001197983 */ /* 0x000f620000300800 */
[----:B------:R-:W-:-:S03]  /*11fe0*/  SEL R54, R5, R54, !P3 ;  /* 0x0000003605367207 */ /* 0x000fc60005800000 */
[----:B------:R0:W-:Y:S01]  /*11ff0*/  STS.U8 [R31+UR9+0x4600], R104 ;  /* 0x004600681f007988 */ /* 0x0001e20008000009 */
[----:B------:R-:W-:Y:S01]  /*12000*/  IMAD R52, R52, UR5, RZ ;  /* 0x0000000534347c24 */ /* 0x000fe2000f8e02ff */
[----:B------:R-:W-:Y:S02]  /*12010*/  PRMT R103, RZ, 0x7610, R103 ;  /* 0x00007610ff677816 */ /* 0x000fe40000000067 */
[----:B------:R-:W-:Y:S01]  /*12020*/  STL [R1+0x220], R41 ;  /* 0x0002202901007387 */ /* 0x000fe20000100800 */
[--C-:B------:R-:W-:Y:S01]  /*12030*/  @!P4 IMAD.IADD R53, R53, 0x1, -R39.reuse ;  /* 0x000000013535c824 */ /* 0x100fe200078e0a27 */
[----:B------:R-:W-:Y:S01]  /*12040*/  PRMT R102, RZ, 0x7610, R102 ;  /* 0x00007610ff667816 */ /* 0x000fe20000000066 */
[--C-:B------:R-:W-:Y:S01]  /*12050*/  @!P6 IMAD.IADD R55, R55, 0x1, -R39.reuse ;  /* 0x000000013737e824 */ /* 0x100fe200078e0a27 */
[----:B------:R1:W-:Y:S01]  /*12060*/  STL [R1+0x21c], R42 ;  /* 0x00021c2a01007387 */ /* 0x0003e20000100800 */
[----:B0-----:R-:W-:Y:S01]  /*12070*/  PRMT R104, RZ, 0x7610, R104 ;  /* 0x00007610ff687816 */ /* 0x001fe20000000068 */
[----:B------:R-:W-:Y:S01]  /*12080*/  IMAD R54, R54, UR12, RZ ;  /* 0x0000000c36367c24 */ /* 0x000fe2000f8e02ff */
[----:B------:R-:W-:Y:S01]  /*12090*/  ISETP.GE.AND P4, PT, R157, RZ, PT ;  /* 0x000000ff9d00720c */ /* 0x000fe20003f86270 */
[----:B------:R-:W-:Y:S01]  /*120a0*/  @!P5 IMAD.IADD R56, R56, 0x1, -R39 ;  /* 0x000000013838d824 */ /* 0x000fe200078e0a27 */
[----:B------:R-:W5:Y:S01]  /*120b0*/  LDL.LU R158, [R1+0xa5c] ;  /* 0x000a5c00019e7983 */ /* 0x000f620000300800 */
[----:B------:R-:W-:Y:S01]  /*120c0*/  @!P2 IMAD.MOV R53, RZ, RZ, -R53 ;  /* 0x000000ffff35a224 */ /* 0x000fe200078e0a35 */
[----:B------:R-:W-:Y:S01]  /*120d0*/  PRMT R101, RZ, 0x7610, R101 ;  /* 0x00007610ff657816 */ /* 0x000fe20000000065 */
[----:B------:R-:W0:Y:S01]  /*120e0*/  LDCU UR5, c[0x0][0x3b0] ;  /* 0x00007600ff0577ac */ /* 0x000e220008000800 */
[----:B-1----:R-:W-:Y:S01]  /*120f0*/  @P0 IMAD.MOV.U32 R42, RZ, RZ, R41 ;  /* 0x000000ffff2a0224 */ /* 0x002fe200078e0029 */
[----:B------:R-:W-:Y:S01]  /*12100*/  ISETP.GT.U32.AND P5, PT, R39, R56, PT ;  /* 0x000000382700720c */ /* 0x000fe20003fa4070 */
[----:B------:R-:W5:Y:S01]  /*12110*/  LDL.LU R157, [R1+0xa58] ;  /* 0x000a5800019d7983 */ /* 0x000f620000300800 */
[----:B------:R-:W-:Y:S01]  /*12120*/  PRMT R100, RZ, 0x7610, R100 ;  /* 0x00007610ff647816 */ /* 0x000fe20000000064 */
[----:B------:R-:W1:Y:S02]  /*12130*/  LDCU UR12, c[0x0][0x3b0] ;  /* 0x00007600ff0c77ac */ /* 0x000e640008000800 */
[----:B------:R0:W2:Y:S02]  /*12140*/  @P0 LDG.E.U8 R104, desc[UR18][R42.64] ;  /* 0x000000122a680981 */ /* 0x0000a4000c1e1100 */
[----:B0-----:R-:W-:-:S04]  /*12150*/  IADD3 R42, P6, PT, R52, R38, RZ ;  /* 0x00000026342a7210 */ /* 0x001fc80007fde0ff */
[----:B------:R-:W-:Y:S02]  /*12160*/  LEA.HI.X.SX32 R43, R52, R35, 0x1, P6 ;  /* 0x00000023342b7211 */ /* 0x000fe400030f0eff */
[C---:B------:R-:W-:Y:S01]  /*12170*/  IADD3 R41, P6, PT, R54.reuse, R38, RZ ;  /* 0x0000002636297210 */ /* 0x040fe20007fde0ff */
[----:B------:R-:W-:Y:S01]  /*12180*/  @!P4 IMAD.MOV R55, RZ, RZ, -R55 ;  /* 0x000000ffff37c224 */ /* 0x000fe200078e0a37 */
[----:B------:R-:W-:Y:S01]  /*12190*/  SEL R53, R5, R53, !P3 ;  /* 0x0000003505357207 */ /* 0x000fe20005800000 */
[----:B------:R0:W-:Y:S01]  /*121a0*/  STL [R1+0x270], R42 ;  /* 0x0002702a01007387 */ /* 0x0001e20000100800 */
[----:B------:R-:W-:Y:S02]  /*121b0*/  LEA.HI.X.SX32 R44, R54, R35, 0x1, P6 ;  /* 0x00000023362c7211 */ /* 0x000fe400030f0eff */
[----:B------:R-:W-:Y:S01]  /*121c0*/  ISETP.GT.U32.AND P2, PT, R39, R57, PT ;  /* 0x000000392700720c */ /* 0x000fe20003f44070 */
[----:B------:R0:W-:Y:S01]  /*121d0*/  STL [R1+0x26c], R43 ;  /* 0x00026c2b01007387 */ /* 0x0001e20000100800 */
[----:B------:R-:W-:Y:S01]  /*121e0*/  SEL R55, R5, R55, !P3 ;  /* 0x0000003705377207 */ /* 0x000fe20005800000 */
[----:B------:R-:W-:-:S02]  /*121f0*/  IMAD R53, R53, UR4, RZ ;  /* 0x0000000435357c24 */ /* 0x000fc4000f8e02ff */
[----:B------:R0:W2:Y:S01]  /*12200*/  @P0 LDG.E.U8 R103, desc[UR18][R42.64] ;  /* 0x000000122a670981 */ /* 0x0000a2000c1e1100 */
[----:B------:R-:W-:Y:S01]  /*12210*/  ISETP.GE.AND P4, PT, R111, RZ, PT ;  /* 0x000000ff6f00720c */ /* 0x000fe20003f86270 */
[----:B------:R-:W-:Y:S01]  /*12220*/  IMAD R55, R55, UR13, RZ ;  /* 0x0000000d37377c24 */ /* 0x000fe2000f8e02ff */
[----:B------:R-:W1:Y:S01]  /*12230*/  LDCU UR4, c[0x0][0x3b0] ;  /* 0x00007600ff0477ac */ /* 0x000e620008000800 */
[----:B------:R-:W-:Y:S02]  /*12240*/  @!P5 IMAD.IADD R56, R56, 0x1, -R39 ;  /* 0x000000013838d824 */ /* 0x000fe400078e0a27 */
[----:B0-----:R-:W-:Y:S02]  /*12250*/  @P0 IMAD.MOV.U32 R42, RZ, RZ, R41 ;  /* 0x000000ffff2a0224 */ /* 0x001fe400078e0029 */
[----:B------:R-:W-:Y:S01]  /*12260*/  @P0 IMAD.MOV.U32 R43, RZ, RZ, R44 ;  /* 0x000000ffff2b0224 */ /* 0x000fe200078e002c */
[----:B------:R-:W-:Y:S01]  /*12270*/  ISETP.GT.U32.AND P5, PT, R39, R58, PT ;  /* 0x0000003a2700720c */ /* 0x000fe20003fa4070 */
[----:B------:R0:W-:Y:S01]  /*12280*/  STL [R1+0x278], R41 ;  /* 0x0002782901007387 */ /* 0x0001e20000100800 */
[----:B------:R-:W-:Y:S01]  /*12290*/  @!P2 IMAD.IADD R57, R57, 0x1, -R39 ;  /* 0x000000013939a824 */ /* 0x000fe200078e0a27 */
[----:B------:R-:W-:Y:S01]  /*122a0*/  PRMT R99, RZ, 0x7610, R99 ;  /* 0x00007610ff637816 */ /* 0x000fe20000000063 */
[----:B------:R-:W1:Y:S01]  /*122b0*/  LDCU UR13, c[0x0][0x3b0] ;  /* 0x00007600ff0d77ac */ /* 0x000e620008000800 */
[----:B------:R0:W2:Y:S01]  /*122c0*/  @P0 LDG.E.U8 R102, desc[UR18][R42.64] ;  /* 0x000000122a660981 */ /* 0x0000a2000c1e1100 */
[----:B------:R-:W-:Y:S01]  /*122d0*/  @!P4 IMAD.MOV R56, RZ, RZ, -R56 ;  /* 0x000000ffff38c224 */ /* 0x000fe200078e0a38 */
[----:B0-----:R-:W-:-:S04]  /*122e0*/  IADD3 R42, P6, PT, R53, R38, RZ ;  /* 0x00000026352a7210 */ /* 0x001fc80007fde0ff */
[----:B------:R-:W-:Y:S02]  /*122f0*/  LEA.HI.X.SX32 R43, R53, R35, 0x1, P6 ;  /* 0x00000023352b7211 */ /* 0x000fe400030f0eff */
[----:B------:R-:W-:Y:S01]  /*12300*/  IADD3 R41, P6, PT, R55, R38, RZ ;  /* 0x0000002637297210 */ /* 0x000fe20007fde0ff */
[----:B------:R0:W-:Y:S01]  /*12310*/  STL [R1+0x274], R44 ;  /* 0x0002742c01007387 */ /* 0x0001e20000100800 */
[----:B------:R-:W-:Y:S01]  /*12320*/  ISETP.GT.U32.AND P2, PT, R39, R57, PT ;  /* 0x000000392700720c */ /* 0x000fe20003f44070 */
[----:B------:R-:W-:Y:S01]  /*12330*/  @!P5 IMAD.IADD R58, R58, 0x1, -R39 ;  /* 0x000000013a3ad824 */ /* 0x000fe200078e0a27 */
[----:B------:R-:W-:Y:S01]  /*12340*/  SEL R56, R5, R56, !P3 ;  /* 0x0000003805387207 */ /* 0x000fe20005800000 */
[----:B------:R-:W5:Y:S01]  /*12350*/  LDL.LU R111, [R1+0xa54] ;  /* 0x000a5400016f7983 */ /* 0x000f620000300800 */
[----:B------:R-:W-:-:S03]  /*12360*/  ISETP.GE.AND P4, PT, R110, RZ, PT ;  /* 0x000000ff6e00720c */ /* 0x000fc60003f86270 */
[----:B------:R1:W2:Y:S01]  /*12370*/  @P0 LDG.E.U8 R101, desc[UR18][R42.64] ;  /* 0x000000122a650981 */ /* 0x0002a2000c1e1100 */
[----:B0-----:R-:W-:Y:S02]  /*12380*/  LEA.HI.X.SX32 R44, R55, R35, 0x1, P6 ;  /* 0x00000023372c7211 */ /* 0x001fe400030f0eff */
[C---:B------:R-:W-:Y:S01]  /*12390*/  ISETP.GT.U32.AND P6, PT, R39.reuse, R59, PT ;  /* 0x0000003b2700720c */ /* 0x040fe20003fc4070 */
[----:B-1----:R-:W-:Y:S01]  /*123a0*/  IMAD R56, R56, UR4, RZ ;  /* 0x0000000438387c24 */ /* 0x002fe2000f8e02ff */
[----:B------:R-:W-:Y:S01]  /*123b0*/  ISETP.GT.U32.AND P5, PT, R39, R58, PT ;  /* 0x0000003a2700720c */ /* 0x000fe20003fa4070 */
[----:B------:R0:W-:Y:S01]  /*123c0*/  STL [R1+0x280], R42 ;  /* 0x0002802a01007387 */ /* 0x0001e20000100800 */
[----:B------:R-:W-:Y:S01]  /*123d0*/  @!P2 IMAD.IADD R57, R57, 0x1, -R39 ;  /* 0x000000013939a824 */ /* 0x000fe200078e0a27 */
[----:B------:R-:W1:Y:S02]  /*123e0*/  LDCU UR4, c[0x0][0x3b0] ;  /* 0x00007600ff0477ac */ /* 0x000e640008000800 */
[----:B------:R4:W-:Y:S04]  /*123f0*/  STL [R1+0x27c], R43 ;  /* 0x00027c2b01007387 */ /* 0x0009e80000100800 */
[----:B------:R4:W-:Y:S01]  /*12400*/  STL [R1+0x2b0], R41 ;  /* 0x0002b02901007387 */ /* 0x0009e20000100800 */
[----:B0-----:R-:W-:-:S02]  /*12410*/  @P0 IMAD.MOV.U32 R42, RZ, RZ, R41 ;  /* 0x000000ffff2a0224 */ /* 0x001fc400078e0029 */
[----:B------:R-:W-:Y:S01]  /*12420*/  @!P6 IMAD.IADD R59, R59, 0x1, -R39 ;  /* 0x000000013b3be824 */ /* 0x000fe200078e0a27 */
[----:B------:R0:W-:Y:S01]  /*12430*/  STL [R1+0x2ac], R44 ;  /* 0x0002ac2c01007387 */ /* 0x0001e20000100800 */
[----:B----4-:R-:W-:Y:S01]  /*12440*/  @P0 IMAD.MOV.U32 R43, RZ, RZ, R44 ;  /* 0x000000ffff2b0224 */ /* 0x010fe200078e002c */
[----:B------:R-:W-:Y:S01]  /*12450*/  IADD3 R41, P6, PT, R56, R38, RZ ;  /* 0x0000002638297210 */ /* 0x000fe20007fde0ff */
[----:B------:R-:W-:Y:S01]  /*12460*/  @!P4 IMAD.MOV R57, RZ, RZ, -R57 ;  /* 0x000000ffff39c224 */ /* 0x000fe200078e0a39 */
[C---:B------:R-:W-:Y:S01]  /*12470*/  ISETP.GT.U32.AND P2, PT, R39.reuse, R59, PT ;  /* 0x0000003b2700720c */ /* 0x040fe20003f44070 */
[----:B------:R-:W-:Y:S01]  /*12480*/  @!P5 IMAD.IADD R58, R58, 0x1, -R39 ;  /* 0x000000013a3ad824 */ /* 0x000fe200078e0a27 */
[----:B------:R4:W2:Y:S01]  /*12490*/  @P0 LDG.E.U8 R100, desc[UR18][R42.64] ;  /* 0x000000122a640981 */ /* 0x0008a2000c1e1100 */
[----:B0-----:R-:W-:Y:S02]  /*124a0*/  LEA.HI.X.SX32 R44, R56, R35, 0x1, P6 ;  /* 0x00000023382c7211 */ /* 0x001fe400030f0eff */
[----:B------:R-:W-:Y:S01]  /*124b0*/  ISETP.GE.AND P6, PT, R22, RZ, PT ;  /* 0x000000ff1600720c */ /* 0x000fe20003fc6270 */
[----:B------:R-:W5:Y:S01]  /*124c0*/  LDL.LU R110, [R1+0xa50] ;  /* 0x000a5000016e7983 */ /* 0x000f620000300800 */
[----:B------:R-:W-:-:S02]  /*124d0*/  ISETP.GT.U32.AND P4, PT, R39, R60, PT ;  /* 0x0000003c2700720c */ /* 0x000fc40003f84070 */
[----:B------:R-:W-:Y:S02]  /*124e0*/  SEL R57, R5, R57, !P3 ;  /* 0x0000003905397207 */ /* 0x000fe40005800000 */
[----:B------:R-:W-:-:S03]  /*124f0*/  ISETP.GE.AND P5, PT, R23, RZ, PT ;  /* 0x000000ff1700720c */ /* 0x000fc60003fa6270 */
[----:B------:R-:W-:Y:S01]  /*12500*/  IMAD R57, R57, UR5, RZ ;  /* 0x0000000539397c24 */ /* 0x000fe2000f8e02ff */
[----:B------:R-:W0:Y:S01]  /*12510*/  LDCU UR5, c[0x0][0x3b0] ;  /* 0x00007600ff0577ac */ /* 0x000e220008000800 */
[----:B----4-:R-:W-:Y:S01]  /*12520*/  @P0 IMAD.MOV.U32 R42, RZ, RZ, R41 ;  /* 0x000000ffff2a0224 */ /* 0x010fe200078e0029 */
[----:B------:R4:W-:Y:S01]  /*12530*/  STL [R1+0x2b8], R41 ;  /* 0x0002b82901007387 */ /* 0x0009e20000100800 */
[----:B------:R-:W-:Y:S02]  /*12540*/  @P0 IMAD.MOV.U32 R43, RZ, RZ, R44 ;  /* 0x000000ffff2b0224 */ /* 0x000fe400078e002c */
[----:B------:R-:W-:Y:S01]  /*12550*/  @!P6 IMAD.MOV R58, RZ, RZ, -R58 ;  /* 0x000000ffff3ae224 */ /* 0x000fe200078e0a3a */
[----:B------:R-:W5:Y:S01]  /*12560*/  LDL.LU R22, [R1+0xa4c] ;  /* 0x000a4c0001167983 */ /* 0x000f620000300800 */
[--C-:B------:R-:W-:Y:S02]  /*12570*/  @!P2 IMAD.IADD R59, R59, 0x1, -R39.reuse ;  /* 0x000000013b3ba824 */ /* 0x100fe400078e0a27 */
[----:B------:R-:W-:Y:S01]  /*12580*/  @!P4 IMAD.IADD R60, R60, 0x1, -R39 ;  /* 0x000000013c3cc824 */ /* 0x000fe200078e0a27 */
[----:B------:R-:W-:Y:S01]  /*12590*/  ISETP.GT.U32.AND P2, PT, R39, R62, PT ;  /* 0x0000003e2700720c */ /* 0x000fe20003f44070 */
[----:B------:R0:W2:Y:S01]  /*125a0*/  @P0 LDG.E.U8 R99, desc[UR18][R42.64] ;  /* 0x000000122a630981 */ /* 0x0000a2000c1e1100 */
[----:B----4-:R-:W-:Y:S01]  /*125b0*/  IADD3 R41, P6, PT, R57, R38, RZ ;  /* 0x0000002639297210 */ /* 0x010fe20007fde0ff */
[----:B------:R-:W-:Y:S01]  /*125c0*/  @!P5 IMAD.MOV R59, RZ, RZ, -R59 ;  /* 0x000000ffff3bd224 */ /* 0x000fe200078e0a3b */
[----:B------:R-:W-:-:S02]  /*125d0*/  ISETP.GT.U32.AND P4, PT, R39, R61, PT ;  /* 0x0000003d2700720c */ /* 0x000fc40003f84070 */
[----:B0-----:R-:W-:Y:S02]  /*125e0*/  LEA.HI.X.SX32 R42, R57, R35, 0x1, P6 ;  /* 0x00000023392a7211 */ /* 0x001fe400030f0eff */
[----:B------:R-:W-:Y:S02]  /*125f0*/  ISETP.GT.U32.AND P6, PT, R39, R60, PT ;  /* 0x0000003c2700720c */ /* 0x000fe40003fc4070 */
[C---:B------:R-:W-:Y:S01]  /*12600*/  SEL R59, R5.reuse, R59, !P3 ;  /* 0x0000003b053b7207 */ /* 0x040fe20005800000 */
[----:B------:R-:W-:Y:S01]  /*12610*/  STL [R1+0x2b4], R44 ;  /* 0x0002b42c01007387 */ /* 0x000fe20000100800 */
[----:B------:R-:W-:Y:S02]  /*12620*/  SEL R58, R5, R58, !P3 ;  /* 0x0000003a053a7207 */ /* 0x000fe40005800000 */
[----:B------:R-:W-:Y:S01]  /*12630*/  ISETP.GE.AND P5, PT, R156, RZ, PT ;  /* 0x000000ff9c00720c */ /* 0x000fe20003fa6270 */
[----:B------:R-:W5:Y:S01]  /*12640*/  LDL.LU R23, [R1+0xa48] ;  /* 0x000a480001177983 */ /* 0x000f620000300800 */
[----:B------:R-:W-:Y:S01]  /*12650*/  IMAD R59, R59, UR5, RZ ;  /* 0x000000053b3b7c24 */ /* 0x000fe2000f8e02ff */
[----:B------:R-:W-:Y:S01]  /*12660*/  PRMT R98, RZ, 0x7610, R98 ;  /* 0x00007610ff627816 */ /* 0x000fe20000000062 */
[----:B------:R-:W-:Y:S01]  /*12670*/  @P0 IMAD.MOV.U32 R43, RZ, RZ, R42 ;  /* 0x000000ffff2b0224 */ /* 0x000fe200078e002a */
[----:B------:R-:W-:Y:S01]  /*12680*/  STL [R1+0x2c0], R41 ;  /* 0x0002c02901007387 */ /* 0x000fe20000100800 */
[--C-:B------:R-:W-:Y:S01]  /*12690*/  @!P2 IMAD.IADD R62, R62, 0x1, -R39.reuse ;  /* 0x000000013e3ea824 */ /* 0x100fe200078e0a27 */
[----:B------:R-:W0:Y:S02]  /*126a0*/  LDCU UR5, c[0x0][0x3b0] ;  /* 0x00007600ff0577ac */ /* 0x000e240008000800 */
[----:B------:R4:W-:Y:S01]  /*126b0*/  STL [R1+0x2bc], R42 ;  /* 0x0002bc2a01007387 */ /* 0x0009e20000100800 */
[----:B-1----:R-:W-:Y:S01]  /*126c0*/  IMAD R58, R58, UR4, RZ ;  /* 0x000000043a3a7c24 */ /* 0x002fe2000f8e02ff */
[----:B------:R-:W1:Y:S01]  /*126d0*/  LDCU UR4, c[0x0][0x3b0] ;  /* 0x00007600ff0477ac */ /* 0x000e620008000800 */
[--C-:B------:R-:W-:Y:S01]  /*126e0*/  @!P6 IMAD.IADD R60, R60, 0x1, -R39.reuse ;  /* 0x000000013c3ce824 */ /* 0x100fe200078e0a27 */
[----:B------:R0:W-:Y:S01]  /*126f0*/  STS.U8 [R31+UR9+0x4a00], R97 ;  /* 0x004a00611f007988 */ /* 0x0001e20008000009 */
[----:B------:R-:W-:Y:S01]  /*12700*/  @!P4 IMAD.IADD R61, R61, 0x1, -R39 ;  /* 0x000000013d3dc824 */ /* 0x000fe200078e0a27 */
[----:B------:R-:W-:Y:S01]  /*12710*/  ISETP.GT.U32.AND P4, PT, R39, R62, PT ;  /* 0x0000003e2700720c */ /* 0x000fe20003f84070 */
[----:B----4-:R-:W-:Y:S01]  /*12720*/  @P0 IMAD.MOV.U32 R42, RZ, RZ, R41 ;  /* 0x000000ffff2a0224 */ /* 0x010fe200078e0029 */
[C---:B------:R-:W-:Y:S01]  /*12730*/  IADD3 R41, P6, PT, R59.reuse, R38, RZ ;  /* 0x000000263b297210 */ /* 0x040fe20007fde0ff */
[----:B------:R-:W5:Y:S04]  /*12740*/  LDL.LU R156, [R1+0xa44] ;  /* 0x000a4400019c7983 */ /* 0x000f680000300800 */
[----:B------:R4:W2:Y:S01]  /*12750*/  @P0 LDG.E.U8 R98, desc[UR18][R42.64] ;  /* 0x000000122a620981 */ /* 0x0008a2000c1e1100 */
[----:B------:R-:W-:-:S02]  /*12760*/  LEA.HI.X.SX32 R44, R59, R35, 0x1, P6 ;  /* 0x000000233b2c7211 */ /* 0x000fc400030f0eff */
[----:B------:R-:W-:Y:S01]  /*12770*/  ISETP.GE.AND P6, PT, R150, RZ, PT ;  /* 0x000000ff9600720c */ /* 0x000fe20003fc6270 */
[----:B------:R-:W-:Y:S01]  /*12780*/  @!P5 IMAD.MOV R60, RZ, RZ, -R60 ;  /* 0x000000ffff3cd224 */ /* 0x000fe200078e0a3c */
[----:B----4-:R-:W-:-:S04]  /*12790*/  IADD3 R42, P2, PT, R58, R38, RZ ;  /* 0x000000263a2a7210 */ /* 0x010fc80007f5e0ff */
[----:B------:R-:W-:Y:S02]  /*127a0*/  LEA.HI.X.SX32 R43, R58, R35, 0x1, P2 ;  /* 0x000000233a2b7211 */ /* 0x000fe400010f0eff */
[C---:B------:R-:W-:Y:S02]  /*127b0*/  ISETP.GT.U32.AND P2, PT, R39.reuse, R61, PT ;  /* 0x0000003d2700720c */ /* 0x040fe40003f44070 */
[----:B------:R-:W-:Y:S02]  /*127c0*/  ISETP.GT.U32.AND P5, PT, R39, R63, PT ;  /* 0x0000003f2700720c */ /* 0x000fe40003fa4070 */
[----:B------:R-:W-:Y:S01]  /*127d0*/  SEL R60, R5, R60, !P3 ;  /* 0x0000003c053c7207 */ /* 0x000fe20005800000 */
[----:B------:R-:W-:Y:S01]  /*127e0*/  @!P4 IMAD.IADD R62, R62, 0x1, -R39 ;  /* 0x000000013e3ec824 */ /* 0x000fe200078e0a27 */
[----:B0-----:R-:W-:Y:S02]  /*127f0*/  PRMT R97, RZ, 0x7610, R97 ;  /* 0x00007610ff617816 */ /* 0x001fe40000000061 */
[----:B------:R-:W-:Y:S01]  /*12800*/  ISETP.GE.AND P4, PT, R20, RZ, PT ;  /* 0x000000ff1400720c */ /* 0x000fe20003f86270 */
[----:B------:R-:W-:Y:S01]  /*12810*/  IMAD R60, R60, UR12, RZ ;  /* 0x0000000c3c3c7c24 */ /* 0x000fe2000f8e02ff */
[----:B------:R0:W-:Y:S01]  /*12820*/  STL [R1+0x2f0], R42 ;  /* 0x0002f02a01007387 */ /* 0x0001e20000100800 */
[----:B------:R-:W-:Y:S01]  /*12830*/  @!P6 IMAD.MOV R62, RZ, RZ, -R62 ;  /* 0x000000ffff3ee224 */ /* 0x000fe200078e0a3e */
[----:B------:R-:W4:Y:S01]  /*12840*/  LDCU UR12, c[0x0][0x3b0] ;  /* 0x00007600ff0c77ac */ /* 0x000f220008000800 */
[----:B------:R-:W-:Y:S01]  /*12850*/  @!P2 IMAD.IADD R61, R61, 0x1, -R39 ;  /* 0x000000013d3da824 */ /* 0x000fe200078e0a27 */
[----:B------:R-:W-:Y:S04]  /*12860*/  STL [R1+0x2ec], R43 ;  /* 0x0002ec2b01007387 */ /* 0x000fe80000100800 */
[----:B------:R0:W2:Y:S01]  /*12870*/  @P0 LDG.E.U8 R97, desc[UR18][R42.64] ;  /* 0x000000122a610981 */ /* 0x0000a2000c1e1100 */
[----:B------:R-:W-:-:S03]  /*12880*/  SEL R62, R5, R62, !P3 ;  /* 0x0000003e053e7207 */ /* 0x000fc60005800000 */
[----:B------:R1:W-:Y:S01]  /*12890*/  STL [R1+0x2f8], R41 ;  /* 0x0002f82901007387 */ /* 0x0003e20000100800 */
[----:B------:R-:W-:-:S03]  /*128a0*/  @!P5 IMAD.IADD R63, R63, 0x1, -R39 ;  /* 0x000000013f3fd824 */ /* 0x000fc600078e0a27 */
[----:B------:R4:W-:Y:S01]  /*128b0*/  STS.U8 [R31+UR9+0x4e00], R96 ;  /* 0x004e00601f007988 */ /* 0x0009e20008000009 */
[----:B0-----:R-:W-:-:S03]  /*128c0*/  @P0 IMAD.MOV.U32 R42, RZ, RZ, R41 ;  /* 0x000000ffff2a0224 */ /* 0x001fc600078e0029 */
[----:B------:R-:W5:Y:S01]  /*128d0*/  LDL.LU R150, [R1+0xa40] ;  /* 0x000a400001967983 */ /* 0x000f620000300800 */
[----:B-1----:R-:W-:Y:S01]  /*128e0*/  IADD3 R41, P2, PT, R60, R38, RZ ;  /* 0x000000263c297210 */ /* 0x002fe20007f5e0ff */
[----:B------:R-:W-:Y:S02]  /*128f0*/  @P0 IMAD.MOV.U32 R43, RZ, RZ, R44 ;  /* 0x000000ffff2b0224 */ /* 0x000fe400078e002c */
[----:B------:R0:W-:Y:S01]  /*12900*/  STL [R1+0x2f4], R44 ;  /* 0x0002f42c01007387 */ /* 0x0001e20000100800 */
[----:B----4-:R-:W-:Y:S01]  /*12910*/  PRMT R96, RZ, 0x7610, R96 ;  /* 0x00007610ff607816 */ /* 0x010fe20000000060 */
[----:B------:R-:W-:Y:S02]  /*12920*/  @!P4 IMAD.MOV R61, RZ, RZ, -R61 ;  /* 0x000000ffff3dc224 */ /* 0x000fe400078e0a3d */
[----:B------:R1:W-:Y:S01]  /*12930*/  STS.U8 [R31+UR9+0x5200], R95 ;  /* 0x0052005f1f007988 */ /* 0x0003e20008000009 */
[----:B------:R-:W-:Y:S01]  /*12940*/  IMAD R62, R62, UR4, RZ ;  /* 0x000000043e3e7c24 */ /* 0x000fe2000f8e02ff */
[----:B------:R-:W-:Y:S01]  /*12950*/  ISETP.GT.U32.AND P5, PT, R39, R63, PT ;  /* 0x0000003f2700720c */ /* 0x000fe20003fa4070 */
[----:B------:R-:W4:Y:S01]  /*12960*/  LDCU UR4, c[0x0][0x3b0] ;  /* 0x00007600ff0477ac */ /* 0x000f220008000800 */
[----:B------:R3:W2:Y:S01]  /*12970*/  @P0 LDG.E.U8 R96, desc[UR18][R42.64] ;  /* 0x000000122a600981 */ /* 0x0006a2000c1e1100 */
[----:B0-----:R-:W-:-:S02]  /*12980*/  LEA.HI.X.SX32 R44, R60, R35, 0x1, P2 ;  /* 0x000000233c2c7211 */ /* 0x001fc400010f0eff */
[----:B------:R-:W-:Y:S01]  /*12990*/  ISETP.GT.U32.AND P6, PT, R39, R64, PT ;  /* 0x000000402700720c */ /* 0x000fe20003fc4070 */
[----:B------:R-:W5:Y:S01]  /*129a0*/  LDL.LU R20, [R1+0xa3c] ;  /* 0x000a3c0001147983 */ /* 0x000f620000300800 */
[----:B-1----:R-:W-:Y:S02]  /*129b0*/  PRMT R95, RZ, 0x7610, R95 ;  /* 0x00007610ff5f7816 */ /* 0x002fe4000000005f */
[----:B------:R-:W-:Y:S01]  /*129c0*/  SEL R61, R5, R61, !P3 ;  /* 0x0000003d053d7207 */ /* 0x000fe20005800000 */
[----:B---3--:R-:W-:Y:S02]  /*129d0*/  @P0 IMAD.MOV.U32 R42, RZ, RZ, R41 ;  /* 0x000000ffff2a0224 */ /* 0x008fe400078e0029 */
[----:B------:R-:W-:Y:S01]  /*129e0*/  @P0 IMAD.MOV.U32 R43, RZ, RZ, R44 ;  /* 0x000000ffff2b0224 */ /* 0x000fe200078e002c */
[----:B------:R-:W-:Y:S02]  /*129f0*/  IADD3 R45, P4, PT, R62, R38, RZ ;  /* 0x000000263e2d7210 */ /* 0x000fe40007f9e0ff */
[----:B------:R-:W-:-:S02]  /*12a00*/  ISETP.GE.AND P2, PT, R21, RZ, PT ;  /* 0x000000ff1500720c */ /* 0x000fc40003f46270 */
[----:B------:R0:W3:Y:S01]  /*12a10*/  @P0 LDG.E.U8 R95, desc[UR18][R42.64] ;  /* 0x000000122a5f0981 */ /* 0x0000e2000c1e1100 */
[----:B------:R-:W-:Y:S01]  /*12a20*/  IMAD R61, R61, UR5, RZ ;  /* 0x000000053d3d7c24 */ /* 0x000fe2000f8e02ff */
[----:B------:R-:W1:Y:S01]  /*12a30*/  LDCU UR5, c[0x0][0x3b0] ;  /* 0x00007600ff0577ac */ /* 0x000e620008000800 */
[--C-:B------:R-:W-:Y:S01]  /*12a40*/  @!P5 IMAD.IADD R63, R63, 0x1, -R39.reuse ;  /* 0x000000013f3fd824 */ /* 0x100fe200078e0a27 */
[----:B------:R4:W-:Y:S01]  /*12a50*/  STL [R1+0x300], R41 ;  /* 0x0003002901007387 */ /* 0x0009e20000100800 */
[----:B0-----:R-:W-:Y:S02]  /*12a60*/  LEA.HI.X.SX32 R42, R62, R35, 0x1, P4 ;  /* 0x000000233e2a7211 */ /* 0x001fe400020f0eff */
[----:B------:R-:W-:Y:S01]  /*12a70*/  ISETP.GT.U32.AND P4, PT, R39, R66, PT ;  /* 0x000000422700720c */ /* 0x000fe20003f84070 */
[----:B------:R-:W-:Y:S01]  /*12a80*/  @!P6 IMAD.IADD R64, R64, 0x1, -R39 ;  /* 0x000000014040e824 */ /* 0x000fe200078e0a27 */
[----:B----4-:R-:W-:Y:S01]  /*12a90*/  IADD3 R41, P5, PT, R61, R38, RZ ;  /* 0x000000263d297210 */ /* 0x010fe20007fbe0ff */
[----:B------:R0:W-:Y:S01]  /*12aa0*/  STL [R1+0x2fc], R44 ;  /* 0x0002fc2c01007387 */ /* 0x0001e20000100800 */
[----:B------:R-:W-:-:S02]  /*12ab0*/  @!P2 IMAD.MOV R63, RZ, RZ, -R63 ;  /* 0x000000ffff3fa224 */ /* 0x000fc400078e0a3f */
[----:B------:R-:W-:Y:S01]  /*12ac0*/  ISETP.GT.U32.AND P6, PT, R39, R64, PT ;  /* 0x000000402700720c */ /* 0x000fe20003fc4070 */
[----:B------:R-:W5:Y:S01]  /*12ad0*/  LDL.LU R21, [R1+0xa38] ;  /* 0x000a380001157983 */ /* 0x000f620000300800 */
[----:B------:R-:W-:Y:S02]  /*12ae0*/  ISETP.GE.AND P2, PT, R18, RZ, PT ;  /* 0x000000ff1200720c */ /* 0x000fe40003f46270 */
[----:B0-----:R-:W-:Y:S02]  /*12af0*/  LEA.HI.X.SX32 R44, R61, R35, 0x1, P5 ;  /* 0x000000233d2c7211 */ /* 0x001fe400028f0eff */
[----:B------:R-:W-:Y:S01]  /*12b00*/  ISETP.GT.U32.AND P5, PT, R39, R65, PT ;  /* 0x000000412700720c */ /* 0x000fe20003fa4070 */
[----:B------:R-:W-:Y:S01]  /*12b10*/  @!P4 IMAD.IADD R66, R66, 0x1, -R39 ;  /* 0x000000014242c824 */ /* 0x000fe200078e0a27 */
[----:B------:R-:W-:Y:S01]  /*12b20*/  SEL R63, R5, R63, !P3 ;  /* 0x0000003f053f7207 */ /* 0x000fe20005800000 */
[----:B------:R0:W-:Y:S01]  /*12b30*/  STS.U8 [R31+UR9+0x5600], R94 ;  /* 0x0056005e1f007988 */ /* 0x0001e20008000009 */
[----:B------:R-:W-:-:S02]  /*12b40*/  @P0 IMAD.MOV.U32 R43, RZ, RZ, R42 ;  /* 0x000000ffff2b0224 */ /* 0x000fc400078e002a */
[----:B------:R-:W-:Y:S01]  /*12b50*/  ISETP.GT.U32.AND P4, PT, R39, R66, PT ;  /* 0x000000422700720c */ /* 0x000fe20003f84070 */
[----:B------:R-:W-:Y:S01]  /*12b60*/  STL [R1+0x328], R45 ;  /* 0x0003282d01007387 */ /* 0x000fe20000100800 */
[----:B------:R-:W-:Y:S01]  /*12b70*/  IMAD R63, R63, UR4, RZ ;  /* 0x000000043f3f7c24 */ /* 0x000fe2000f8e02ff */
[----:B------:R-:W4:Y:S02]  /*12b80*/  LDCU UR4, c[0x0][0x3b0] ;  /* 0x00007600ff0477ac */ /* 0x000f240008000800 */
[----:B------:R1:W-:Y:S01]  /*12b90*/  STL [R1+0x324], R42 ;  /* 0x0003242a01007387 */ /* 0x0003e20000100800 */
[----:B0-----:R-:W-:Y:S01]  /*12ba0*/  PRMT R94, RZ, 0x7610, R94 ;  /* 0x00007610ff5e7816 */ /* 0x001fe2000000005e */
[--C-:B------:R-:W-:Y:S02]  /*12bb0*/  @!P5 IMAD.IADD R65, R65, 0x1, -R39.reuse ;  /* 0x000000014141d824 */ /* 0x100fe400078e0a27 */
[----:B------:R0:W-:Y:S01]  /*12bc0*/  STS.U8 [R31+UR9+0x5a00], R93 ;  /* 0x005a005d1f007988 */ /* 0x0001e20008000009 */
[----:B------:R-:W-:-:S02]  /*12bd0*/  @!P6 IMAD.IADD R64, R64, 0x1, -R39 ;  /* 0x000000014040e824 */ /* 0x000fc400078e0a27 */
[----:B-1----:R-:W-:Y:S01]  /*12be0*/  @P0 IMAD.MOV.U32 R42, RZ, RZ, R45 ;  /* 0x000000ffff2a0224 */ /* 0x002fe200078e002d */
[----:B------:R1:W-:Y:S01]  /*12bf0*/  STL [R1+0x330], R41 ;  /* 0x0003302901007387 */ /* 0x0003e20000100800 */
[----:B0-----:R-:W-:-:S03]  /*12c00*/  PRMT R93, RZ, 0x7610, R93 ;  /* 0x00007610ff5d7816 */ /* 0x001fc6000000005d */
[----:B------:R0:W2:Y:S01]  /*12c10*/  @P0 LDG.E.U8 R94, desc[UR18][R42.64] ;  /* 0x000000122a5e0981 */ /* 0x0000a2000c1e1100 */
[----:B------:R-:W-:Y:S01]  /*12c20*/  @!P2 IMAD.MOV R64, RZ, RZ, -R64 ;  /* 0x000000ffff40a224 */ /* 0x000fe200078e0a40 */
[----:B------:R-:W-:Y:S01]  /*12c30*/  ISETP.GT.U32.AND P5, PT, R39, R65, PT ;  /* 0x000000412700720c */ /* 0x000fe20003fa4070 */
[----:B------:R-:W-:Y:S02]  /*12c40*/  @!P4 IMAD.IADD R66, R66, 0x1, -R39 ;  /* 0x000000014242c824 */ /* 0x000fe400078e0a27 */
[----:B0-----:R-:W-:Y:S02]  /*12c50*/  @P0 IMAD.MOV.U32 R42, RZ, RZ, R41 ;  /* 0x000000ffff2a0224 */ /* 0x001fe400078e0029 */
[----:B------:R-:W-:Y:S01]  /*12c60*/  @P0 IMAD.MOV.U32 R43, RZ, RZ, R44 ;  /* 0x000000ffff2b0224 */ /* 0x000fe200078e002c */
[----:B-1----:R-:W-:Y:S02]  /*12c70*/  IADD3 R41, P6, PT, R63, R38, RZ ;  /* 0x000000263f297210 */ /* 0x002fe40007fde0ff */
[----:B------:R-:W-:-:S02]  /*12c80*/  ISETP.GE.AND P4, PT, R146, RZ, PT ;  /* 0x000000ff9200720c */ /* 0x000fc40003f86270 */
[----:B------:R0:W2:Y:S01]  /*12c90*/  @P0 LDG.E.U8 R93, desc[UR18][R42.64] ;  /* 0x000000122a5d0981 */ /* 0x0000a2000c1e1100 */
[----:B------:R-:W-:Y:S02]  /*12ca0*/  SEL R64, R5, R64, !P3 ;  /* 0x0000004005407207 */ /* 0x000fe40005800000 */
[----:B------:R-:W-:Y:S01]  /*12cb0*/  ISETP.GE.AND P2, PT, R19, RZ, PT ;  /* 0x000000ff1300720c */ /* 0x000fe20003f46270 */
[----:B------:R-:W-:Y:S01]  /*12cc0*/  STL [R1+0x32c], R44 ;  /* 0x00032c2c01007387 */ /* 0x000fe20000100800 */
[----:B0-----:R-:W-:Y:S01]  /*12cd0*/  LEA.HI.X.SX32 R42, R63, R35, 0x1, P6 ;  /* 0x000000233f2a7211 */ /* 0x001fe200030f0eff */
[----:B----4-:R-:W-:Y:S01]  /*12ce0*/  IMAD R64, R64, UR4, RZ ;  /* 0x0000000440407c24 */ /* 0x010fe2000f8e02ff */
[----:B------:R-:W-:Y:S01]  /*12cf0*/  ISETP.GT.U32.AND P6, PT, R39, R69, PT ;  /* 0x000000452700720c */ /* 0x000fe20003fc4070 */
[----:B------:R-:W5:Y:S01]  /*12d00*/  LDL.LU R18, [R1+0xa34] ;  /* 0x000a340001127983 */ /* 0x000f620000300800 */
[----:B------:R-:W-:Y:S01]  /*12d10*/  @!P5 IMAD.IADD R65, R65, 0x1, -R39 ;  /* 0x000000014141d824 */ /* 0x000fe200078e0a27 */
[----:B------:R-:W-:Y:S01]  /*12d20*/  PRMT R91, RZ, 0x7610, R91 ;  /* 0x00007610ff5b7816 */ /* 0x000fe2000000005b */
[----:B------:R-:W-:Y:S01]  /*12d30*/  @P0 IMAD.MOV.U32 R43, RZ, RZ, R42 ;  /* 0x000000ffff2b0224 */ /* 0x000fe200078e002a */
[----:B------:R-:W-:Y:S04]  /*12d40*/  STL [R1+0x338], R41 ;  /* 0x0003382901007387 */ /* 0x000fe80000100800 */
[----:B------:R-:W-:Y:S01]  /*12d50*/  @!P2 IMAD.MOV R66, RZ, RZ, -R66 ;  /* 0x000000ffff42a224 */ /* 0x000fe200078e0a42 */
[----:B------:R-:W0:Y:S01]  /*12d60*/  LDCU UR4, c[0x0][0x3b0] ;  /* 0x00007600ff0477ac */ /* 0x000e220008000800 */
[----:B------:R1:W-:Y:S01]  /*12d70*/  STL [R1+0x334], R42 ;  /* 0x0003342a01007387 */ /* 0x0003e20000100800 */
[----:B------:R-:W-:Y:S01]  /*12d80*/  @!P4 IMAD.MOV R65, RZ, RZ, -R65 ;  /* 0x000000ffff41c224 */ /* 0x000fe200078e0a41 */
[----:B------:R-:W-:Y:S01]  /*12d90*/  ISETP.GT.U32.AND P4, PT, R39, R68, PT ;  /* 0x000000442700720c */ /* 0x000fe20003f84070 */
[----:B------:R-:W-:Y:S01]  /*12da0*/  @!P6 IMAD.IADD R69, R69, 0x1, -R39 ;  /* 0x000000014545e824 */ /* 0x000fe200078e0a27 */
[----:B------:R-:W-:Y:S01]  /*12db0*/  SEL R66, R5, R66, !P3 ;  /* 0x0000004205427207 */ /* 0x000fe20005800000 */
[----:B------:R-:W5:Y:S01]  /*12dc0*/  LDL.LU R19, [R1+0xa30] ;  /* 0x000a300001137983 */ /* 0x000f620000300800 */
[----:B-1----:R-:W-:Y:S01]  /*12dd0*/  @P0 IMAD.MOV.U32 R42, RZ, RZ, R41 ;  /* 0x000000ffff2a0224 */ /* 0x002fe200078e0029 */
[----:B------:R-:W-:-:S02]  /*12de0*/  IADD3 R41, P5, PT, R64, R38, RZ ;  /* 0x0000002640297210 */ /* 0x000fc40007fbe0ff */
[----:B------:R-:W5:Y:S02]  /*12df0*/  LDL.LU R146, [R1+0xa2c] ;  /* 0x000a2c0001927983 */ /* 0x000f640000300800 */
[----:B------:R-:W-:Y:S02]  /*12e00*/  LEA.HI.X.SX32 R44, R64, R35, 0x1, P5 ;  /* 0x00000023402c7211 */ /* 0x000fe400028f0eff */
[----:B------:R1:W4:Y:S01]  /*12e10*/  @P0 LDG.E.U8 R92, desc[UR18][R42.64] ;  /* 0x000000122a5c0981 */ /* 0x000322000c1e1100 */
[C---:B------:R-:W-:Y:S02]  /*12e20*/  ISETP.GT.U32.AND P5, PT, R39.reuse, R67, PT ;  /* 0x000000432700720c */ /* 0x040fe40003fa4070 */
[----:B------:R-:W-:Y:S02]  /*12e30*/  ISETP.GT.U32.AND P6, PT, R39, R69, PT ;  /* 0x000000452700720c */ /* 0x000fe40003fc4070 */
[----:B------:R-:W-:Y:S01]  /*12e40*/  SEL R65, R5, R65, !P3 ;  /* 0x0000004105417207 */ /* 0x000fe20005800000 */
[----:B------:R0:W-:Y:S04]  /*12e50*/  STL [R1+0x340], R41 ;  /* 0x0003402901007387 */ /* 0x0001e80000100800 */
[----:B------:R-:W-:Y:S01]  /*12e60*/  IMAD R65, R65, UR12, RZ ;  /* 0x0000000c41417c24 */ /* 0x000fe2000f8e02ff */
[----:B------:R-:W-:Y:S01]  /*12e70*/  ISETP.GE.AND P2, PT, R139, RZ, PT ;  /* 0x000000ff8b00720c */ /* 0x000fe20003f46270 */
[----:B-1----:R-:W-:-:S02]  /*12e80*/  @P0 IMAD.MOV.U32 R42, RZ, RZ, R41 ;  /* 0x000000ffff2a0224 */ /* 0x002fc400078e0029 */
[----:B------:R-:W-:Y:S02]  /*12e90*/  @P0 IMAD.MOV.U32 R43, RZ, RZ, R44 ;  /* 0x000000ffff2b0224 */ /* 0x000fe400078e002c */
[----:B------:R-:W-:Y:S02]  /*12ea0*/  IMAD R66, R66, UR5, RZ ;  /* 0x0000000542427c24 */ /* 0x000fe4000f8e02ff */
[--C-:B------:R-:W-:Y:S01]  /*12eb0*/  @!P4 IMAD.IADD R68, R68, 0x1, -R39.reuse ;  /* 0x000000014444c824 */ /* 0x100fe200078e0a27 */
[----:B0-----:R-:W-:Y:S01]  /*12ec0*/  IADD3 R41, P4, PT, R65, R38, RZ ;  /* 0x0000002641297210 */ /* 0x001fe20007f9e0ff */
[--C-:B------:R-:W-:Y:S01]  /*12ed0*/  @!P5 IMAD.IADD R67, R67, 0x1, -R39.reuse ;  /* 0x000000014343d824 */ /* 0x100fe200078e0a27 */
[----:B------:R0:W-:Y:S01]  /*12ee0*/  STL [R1+0x33c], R44 ;  /* 0x00033c2c01007387 */ /* 0x0001e20000100800 */
[----:B------:R-:W-:Y:S01]  /*12ef0*/  @!P6 IMAD.IADD R69, R69, 0x1, -R39 ;  /* 0x000000014545e824 */ /* 0x000fe200078e0a27 */
[----:B------:R-:W-:Y:S01]  /*12f00*/  ISETP.GT.U32.AND P5, PT, R39, R68, PT ;  /* 0x000000442700720c */ /* 0x000fe20003fa4070 */
[----:B------:R-:W1:Y:S01]  /*12f10*/  LDCU UR5, c[0x0][0x3b0] ;  /* 0x00007600ff0577ac */ /* 0x000e620008000800 */
[----:B------:R0:W2:Y:S01]  /*12f20*/  @P0 LDG.E.U8 R91, desc[UR18][R42.64] ;  /* 0x000000122a5b0981 */ /* 0x0000a2000c1e1100 */
[----:B------:R-:W1:Y:S01]  /*12f30*/  LDCU UR12, c[0x0][0x3b0] ;  /* 0x00007600ff0c77ac */ /* 0x000e620008000800 */
[----:B------:R-:W-:-:S02]  /*12f40*/  PRMT R90, RZ, 0x7610, R90 ;  /* 0x00007610ff5a7816 */ /* 0x000fc4000000005a */
[----:B------:R-:W5:Y:S01]  /*12f50*/  LDL.LU R139, [R1+0xa28] ;  /* 0x000a2800018b7983 */ /* 0x000f620000300800 */
[----:B0-----:R-:W-:Y:S02]  /*12f60*/  LEA.HI.X.SX32 R44, R65, R35, 0x1, P4 ;  /* 0x00000023412c7211 */ /* 0x001fe400020f0eff */
[----:B------:R-:W-:Y:S02]  /*12f70*/  ISETP.GT.U32.AND P4, PT, R39, R67, PT ;  /* 0x000000432700720c */ /* 0x000fe40003f84070 */
[----:B------:R-:W-:-:S04]  /*12f80*/  IADD3 R42, P6, PT, R66, R38, RZ ;  /* 0x00000026422a7210 */ /* 0x000fc80007fde0ff */
[----:B------:R-:W-:Y:S02]  /*12f90*/  LEA.HI.X.SX32 R43, R66, R35, 0x1, P6 ;  /* 0x00000023422b7211 */ /* 0x000fe400030f0eff */
[----:B------:R-:W-:Y:S01]  /*12fa0*/  ISETP.GT.U32.AND P6, PT, R39, R70, PT ;  /* 0x000000462700720c */ /* 0x000fe20003fc4070 */
[----:B------:R-:W-:Y:S01]  /*12fb0*/  @!P2 IMAD.MOV R69, RZ, RZ, -R69 ;  /* 0x000000ffff45a224 */ /* 0x000fe200078e0a45 */
[----:B------:R-:W-:Y:S01]  /*12fc0*/  ISETP.GE.AND P2, PT, R16, RZ, PT ;  /* 0x000000ff1000720c */ /* 0x000fe20003f46270 */
[--C-:B------:R-:W-:Y:S01]  /*12fd0*/  @!P5 IMAD.IADD R68, R68, 0x1, -R39.reuse ;  /* 0x000000014444d824 */ /* 0x100fe200078e0a27 */
[----:B------:R-:W-:Y:S01]  /*12fe0*/  ISETP.GE.AND P5, PT, R17, RZ, PT ;  /* 0x000000ff1100720c */ /* 0x000fe20003fa6270 */
[----:B------:R-:W-:Y:S01]  /*12ff0*/  @!P4 IMAD.IADD R67, R67, 0x1, -R39 ;  /* 0x000000014343c824 */ /* 0x000fe200078e0a27 */
[----:B------:R-:W-:Y:S01]  /*13000*/  ISETP.GT.U32.AND P4, PT, R39, R71, PT ;  /* 0x000000472700720c */ /* 0x000fe20003f84070 */
[----:B------:R0:W-:Y:S01]  /*13010*/  STL [R1+0x368], R42 ;  /* 0x0003682a01007387 */ /* 0x0001e20000100800 */
[----:B------:R-:W-:-:S02]  /*13020*/  SEL R69, R5, R69, !P3 ;  /* 0x0000004505457207 */ /* 0x000fc40005800000 */
[----:B------:R-:W-:Y:S01]  /*13030*/  PRMT R89, RZ, 0x7610, R89 ;  /* 0x00007610ff597816 */ /* 0x000fe20000000059 */
[----:B------:R0:W2:Y:S02]  /*13040*/  @P0 LDG.E.U8 R90, desc[UR18][R42.64] ;  /* 0x000000122a5a0981 */ /* 0x0000a4000c1e1100 */
[----:B------:R-:W-:Y:S02]  /*13050*/  @!P6 IMAD.IADD R70, R70, 0x1, -R39 ;  /* 0x000000014646e824 */ /* 0x000fe400078e0a27 */
[----:B------:R-:W-:-:S03]  /*13060*/  @!P2 IMAD.MOV R68, RZ, RZ, -R68 ;  /* 0x000000ffff44a224 */ /* 0x000fc600078e0a44 */
[----:B------:R-:W-:Y:S01]  /*13070*/  ISETP.GT.U32.AND P6, PT, R39, R70, PT ;  /* 0x000000462700720c */ /* 0x000fe20003fc4070 */
[----:B------:R-:W-:Y:S01]  /*13080*/  IMAD R69, R69, UR4, RZ ;  /* 0x0000000445457c24 */ /* 0x000fe2000f8e02ff */
[----:B------:R1:W-:Y:S01]  /*13090*/  STL [R1+0x370], R41 ;  /* 0x0003702901007387 */ /* 0x0003e20000100800 */
[----:B------:R-:W-:Y:S01]  /*130a0*/  @!P5 IMAD.MOV R67, RZ, RZ, -R67 ;  /* 0x000000ffff43d224 */ /* 0x000fe200078e0a43 */
[----:B------:R-:W-:Y:S01]  /*130b0*/  SEL R68, R5, R68, !P3 ;  /* 0x0000004405447207 */ /* 0x000fe20005800000 */
[----:B------:R-:W-:Y:S01]  /*130c0*/  @!P4 IMAD.IADD R71, R71, 0x1, -R39 ;  /* 0x000000014747c824 */ /* 0x000fe200078e0a27 */
[----:B------:R1:W-:Y:S01]  /*130d0*/  STL [R1+0x364], R43 ;  /* 0x0003642b01007387 */ /* 0x0003e20000100800 */
[----:B0-----:R-:W-:Y:S01]  /*130e0*/  @P0 IMAD.MOV.U32 R42, RZ, RZ, R41 ;  /* 0x000000ffff2a0224 */ /* 0x001fe200078e0029 */
[----:B------:R-:W-:Y:S01]  /*130f0*/  ISETP.GE.AND P2, PT, R14, RZ, PT ;  /* 0x000000ff0e00720c */ /* 0x000fe20003f46270 */
[----:B------:R-:W0:Y:S01]  /*13100*/  LDCU UR4, c[0x0][0x3b0] ;  /* 0x00007600ff0477ac */ /* 0x000e220008000800 */
[----:B------:R-:W-:Y:S01]  /*13110*/  ISETP.GT.U32.AND P4, PT, R39, R72, PT ;  /* 0x000000482700720c */ /* 0x000fe20003f84070 */
[----:B-1----:R-:W-:Y:S01]  /*13120*/  IMAD R68, R68, UR5, RZ ;  /* 0x0000000544447c24 */ /* 0x002fe2000f8e02ff */
[-C--:B------:R-:W-:Y:S01]  /*13130*/  IADD3 R41, P5, PT, R69, R38.reuse, RZ ;  /* 0x0000002645297210 */ /* 0x080fe20007fbe0ff */
[----:B------:R-:W-:Y:S01]  /*13140*/  @P0 IMAD.MOV.U32 R43, RZ, RZ, R44 ;  /* 0x000000ffff2b0224 */ /* 0x000fe200078e002c */
[----:B------:R-:W-:Y:S01]  /*13150*/  SEL R67, R5, R67, !P3 ;  /* 0x0000004305437207 */ /* 0x000fe20005800000 */
[----:B------:R-:W-:Y:S01]  /*13160*/  STL [R1+0x36c], R44 ;  /* 0x00036c2c01007387 */ /* 0x000fe20000100800 */
[----:B------:R-:W-:Y:S01]  /*13170*/  @!P6 IMAD.IADD R70, R70, 0x1, -R39 ;  /* 0x000000014646e824 */ /* 0x000fe200078e0a27 */
[----:B------:R-:W-:Y:S01]  /*13180*/  PRMT R88, RZ, 0x7610, R88 ;  /* 0x00007610ff587816 */ /* 0x000fe20000000058 */
[----:B------:R-:W1:Y:S01]  /*13190*/  LDCU UR5, c[0x0][0x3b0] ;  /* 0x00007600ff0577ac */ /* 0x000e620008000800 */
[----:B------:R0:W2:Y:S01]  /*131a0*/  @P0 LDG.E.U8 R89, desc[UR18][R42.64] ;  /* 0x000000122a590981 */ /* 0x0000a2000c1e1100 */
[----:B------:R-:W-:Y:S01]  /*131b0*/  IMAD R67, R67, UR12, RZ ;  /* 0x0000000c43437c24 */ /* 0x000fe2000f8e02ff */
[----:B------:R-:W-:-:S02]  /*131c0*/  IADD3 R45, P6, PT, R68, R38, RZ ;  /* 0x00000026442d7210 */ /* 0x000fc40007fde0ff */
[----:B------:R-:W5:Y:S01]  /*131d0*/  LDL.LU R16, [R1+0xa24] ;  /* 0x000a240001107983 */ /* 0x000f620000300800 */
[----:B------:R-:W-:Y:S01]  /*131e0*/  @!P2 IMAD.MOV R70, RZ, RZ, -R70 ;  /* 0x000000ffff46a224 */ /* 0x000fe200078e0a46 */
[----:B------:R-:W-:Y:S01]  /*131f0*/  PRMT R87, RZ, 0x7610, R87 ;  /* 0x00007610ff577816 */ /* 0x000fe20000000057 */
[----:B------:R-:W-:Y:S01]  /*13200*/  @!P4 IMAD.IADD R72, R72, 0x1, -R39 ;  /* 0x000000014848c824 */ /* 0x000fe200078e0a27 */
[----:B------:R-:W5:Y:S01]  /*13210*/  LDL.LU R17, [R1+0xa20] ;  /* 0x000a200001117983 */ /* 0x000f620000300800 */
[-C--:B0-----:R-:W-:Y:S01]  /*13220*/  LEA.HI.X.SX32 R42, R69, R35.reuse, 0x1, P5 ;  /* 0x00000023452a7211 */ /* 0x081fe200028f0eff */
[----:B------:R-:W0:Y:S02]  /*13230*/  LDCU UR12, c[0x0][0x3b0] ;  /* 0x00007600ff0c77ac */ /* 0x000e240008000800 */
[----:B------:R-:W5:Y:S01]  /*13240*/  LDL.LU R14, [R1+0xa1c] ;  /* 0x000a1c00010e7983 */ /* 0x000f620000300800 */
[----:B------:R-:W-:Y:S01]  /*13250*/  LEA.HI.X.SX32 R120, R68, R35, 0x1, P6 ;  /* 0x0000002344787211 */ /* 0x000fe200030f0eff */
[----:B------:R-:W-:-:S02]  /*13260*/  @P0 IMAD.MOV.U32 R43, RZ, RZ, R42 ;  /* 0x000000ffff2b0224 */ /* 0x000fc400078e002a */
[----:B------:R-:W-:Y:S01]  /*13270*/  STL [R1+0x378], R41 ;  /* 0x0003782901007387 */ /* 0x000fe20000100800 */
[----:B------:R-:W-:-:S03]  /*13280*/  ISETP.GT.U32.AND P5, PT, R39, R71, PT ;  /* 0x000000472700720c */ /* 0x000fc60003fa4070 */
[----:B------:R0:W-:Y:S01]  /*13290*/  STL [R1+0x374], R42 ;  /* 0x0003742a01007387 */ /* 0x0001e20000100800 */
[----:B------:R-:W-:Y:S02]  /*132a0*/  ISETP.GT.U32.AND P2, PT, R39, R73, PT ;  /* 0x000000492700720c */ /* 0x000fe40003f44070 */
[----:B------:R-:W-:Y:S01]  /*132b0*/  ISETP.GE.AND P4, PT, R15, RZ, PT ;  /* 0x000000ff0f00720c */ /* 0x000fe20003f86270 */
[----:B0-----:R-:W-:Y:S01]  /*132c0*/  @P0 IMAD.MOV.U32 R42, RZ, RZ, R41 ;  /* 0x000000ffff2a0224 */ /* 0x001fe200078e0029 */
[----:B------:R-:W-:-:S04]  /*132d0*/  IADD3 R41, P6, PT, R67, R38, RZ ;  /* 0x0000002643297210 */ /* 0x000fc80007fde0ff */
[----:B------:R-:W-:Y:S01]  /*132e0*/  LEA.HI.X.SX32 R44, R67, R35, 0x1, P6 ;  /* 0x00000023432c7211 */ /* 0x000fe200030f0eff */
[----:B------:R0:W2:Y:S01]  /*132f0*/  @P0 LDG.E.U8 R88, desc[UR18][R42.64] ;  /* 0x000000122a580981 */ /* 0x0000a2000c1e1100 */
[----:B------:R-:W-:Y:S02]  /*13300*/  ISETP.GT.U32.AND P6, PT, R39, R72, PT ;  /* 0x000000482700720c */ /* 0x000fe40003fc4070 */
[----:B------:R-:W-:Y:S01]  /*13310*/  SEL R70, R5, R70, !P3 ;  /* 0x0000004605467207 */ /* 0x000fe20005800000 */
[----:B------:R-:W-:Y:S01]  /*13320*/  @!P5 IMAD.IADD R71, R71, 0x1, -R39 ;  /* 0x000000014747d824 */ /* 0x000fe200078e0a27 */
[----:B------:R-:W-:Y:S01]  /*13330*/  PRMT R69, RZ, 0x7610, R69 ;  /* 0x00007610ff457816 */ /* 0x000fe20000000045 */
[----:B0-----:R-:W-:Y:S02]  /*13340*/  @P0 IMAD.MOV.U32 R42, RZ, RZ, R45 ;  /* 0x000000ffff2a0224 */ /* 0x001fe400078e002d */
[----:B------:R-:W-:Y:S02]  /*13350*/  @P0 IMAD.MOV.U32 R43, RZ, RZ, R120 ;  /* 0x000000ffff2b0224 */ /* 0x000fe400078e0078 */
[----:B------:R-:W-:-:S03]  /*13360*/  @!P2 IMAD.IADD R73, R73, 0x1, -R39 ;  /* 0x000000014949a824 */ /* 0x000fc600078e0a27 */
[----:B------:R0:W2:Y:S01]  /*13370*/  @P0 LDG.E.U8 R87, desc[UR18][R42.64] ;  /* 0x000000122a570981 */ /* 0x0000a2000c1e1100 */
[----:B------:R-:W-:Y:S01]  /*13380*/  IMAD R70, R70, UR13, RZ ;  /* 0x0000000d46467c24 */ /* 0x000fe2000f8e02ff */
[----:B------:R-:W-:Y:S01]  /*13390*/  ISETP.GE.AND P5, PT, R138, RZ, PT ;  /* 0x000000ff8a00720c */ /* 0x000fe20003fa6270 */
[----:B------:R-:W-:Y:S02]  /*133a0*/  @!P4 IMAD.MOV R71, RZ, RZ, -R71 ;  /* 0x000000ffff47c224 */ /* 0x000fe400078e0a47 */
[----:B------:R-:W-:Y:S01]  /*133b0*/  @!P6 IMAD.IADD R72, R72, 0x1, -R39 ;  /* 0x000000014848e824 */ /* 0x000fe200078e0a27 */
[C---:B------:R-:W-:Y:S01]  /*133c0*/  ISETP.GT.U32.AND P6, PT, R39.reuse, R73, PT ;  /* 0x000000492700720c */ /* 0x040fe20003fc4070 */
[----:B------:R-:W-:Y:S01]  /*133d0*/  STL [R1+0x380], R45 ;  /* 0x0003802d01007387 */ /* 0x000fe20000100800 */
[----:B0-----:R-:W-:Y:S02]  /*133e0*/  @P0 IMAD.MOV.U32 R42, RZ, RZ, R41 ;  /* 0x000000ffff2a0224 */ /* 0x001fe400078e0029 */
[----:B------:R-:W-:Y:S01]  /*133f0*/  @P0 IMAD.MOV.U32 R43, RZ, RZ, R44 ;  /* 0x000000ffff2b0224 */ /* 0x000fe200078e002c */
[----:B------:R-:W-:Y:S01]  /*13400*/  ISETP.GT.U32.AND P4, PT, R39, R74, PT ;  /* 0x0000004a2700720c */ /* 0x000fe20003f84070 */
[----:B------:R-:W0:Y:S03]  /*13410*/  LDCU UR13, c[0x0][0x3b0] ;  /* 0x00007600ff0d77ac */ /* 0x000e260008000800 */
[----:B------:R1:W2:Y:S01]  /*13420*/  @P0 LDG.E.U8 R69, desc[UR18][R42.64] ;  /* 0x000000122a450981 */ /* 0x0002a2000c1e1100 */
[----:B------:R-:W-:-:S02]  /*13430*/  SEL R71, R5, R71, !P3 ;  /* 0x0000004705477207 */ /* 0x000fc40005800000 */
[----:B-1----:R-:W-:-:S03]  /*13440*/  IADD3 R42, P2, PT, R70, R38, RZ ;  /* 0x00000026462a7210 */ /* 0x002fc60007f5e0ff */
[----:B------:R-:W-:Y:S01]  /*13450*/  IMAD R71, R71, UR4, RZ ;  /* 0x0000000447477c24 */ /* 0x000fe2000f8e02ff */
[----:B------:R-:W-:Y:S01]  /*13460*/  STL [R1+0x37c], R120 ;  /* 0x00037c7801007387 */ /* 0x000fe20000100800 */
[----:B------:R-:W1:Y:S01]  /*13470*/  LDCU UR4, c[0x0][0x3b0] ;  /* 0x00007600ff0477ac */ /* 0x000e620008000800 */
[----:B------:R-:W-:Y:S02]  /*13480*/  LEA.HI.X.SX32 R43, R70, R35, 0x1, P2 ;  /* 0x00000023462b7211 */ /* 0x000fe400010f0eff */
[----:B------:R-:W-:Y:S01]  /*13490*/  ISETP.GE.AND P2, PT, R135, RZ, PT ;  /* 0x000000ff8700720c */ /* 0x000fe20003f46270 */
[----:B------:R0:W-:Y:S01]  /*134a0*/  STL [R1+0x3a8], R41 ;  /* 0x0003a82901007387 */ /* 0x0001e20000100800 */
[----:B------:R-:W-:Y:S02]  /*134b0*/  @!P5 IMAD.MOV R72, RZ, RZ, -R72 ;  /* 0x000000ffff48d224 */ /* 0x000fe400078e0a48 */
[--C-:B------:R-:W-:Y:S01]  /*134c0*/  @!P6 IMAD.IADD R73, R73, 0x1, -R39.reuse ;  /* 0x000000014949e824 */ /* 0x100fe200078e0a27 */
[----:B------:R-:W-:Y:S01]  /*134d0*/  ISETP.GT.U32.AND P6, PT, R39, R76, PT ;  /* 0x0000004c2700720c */ /* 0x000fe20003fc4070 */
[----:B------:R-:W5:Y:S01]  /*134e0*/  LDL.LU R15, [R1+0xa18] ;  /* 0x000a1800010f7983 */ /* 0x000f620000300800 */
[----:B------:R-:W-:Y:S01]  /*134f0*/  @!P4 IMAD.IADD R74, R74, 0x1, -R39 ;  /* 0x000000014a4ac824 */ /* 0x000fe200078e0a27 */
[----:B0-----:R-:W-:-:S02]  /*13500*/  IADD3 R41, P5, PT, R71, R38, RZ ;  /* 0x0000002647297210 */ /* 0x001fc40007fbe0ff */
[----:B------:R0:W-:Y:S01]  /*13510*/  STL [R1+0x3a4], R44 ;  /* 0x0003a42c01007387 */ /* 0x0001e20000100800 */
[----:B------:R-:W-:Y:S02]  /*13520*/  SEL R72, R5, R72, !P3 ;  /* 0x0000004805487207 */ /* 0x000fe40005800000 */
[----:B------:R-:W-:Y:S01]  /*13530*/  @!P2 IMAD.MOV R73, RZ, RZ, -R73 ;  /* 0x000000ffff49a224 */ /* 0x000fe200078e0a49 */
[----:B------:R-:W-:Y:S01]  /*13540*/  PRMT R68, RZ, 0x7610, R68 ;  /* 0x00007610ff447816 */ /* 0x000fe20000000044 */
[----:B------:R-:W5:Y:S01]  /*13550*/  LDL.LU R138, [R1+0xa14] ;  /* 0x000a1400018a7983 */ /* 0x000f620000300800 */
[----:B------:R-:W-:Y:S02]  /*13560*/  ISETP.GT.U32.AND P4, PT, R39, R74, PT ;  /* 0x0000004a2700720c */ /* 0x000fe40003f84070 */
[----:B0-----:R-:W-:Y:S01]  /*13570*/  LEA.HI.X.SX32 R44, R71, R35, 0x1, P5 ;  /* 0x00000023472c7211 */ /* 0x001fe200028f0eff */
[----:B------:R-:W-:Y:S01]  /*13580*/  IMAD R72, R72, UR5, RZ ;  /* 0x0000000548487c24 */ /* 0x000fe2000f8e02ff */
[----:B------:R-:W-:Y:S01]  /*13590*/  ISETP.GT.U32.AND P5, PT, R39, R75, PT ;  /* 0x0000004b2700720c */ /* 0x000fe20003fa4070 */
[----:B------:R0:W-:Y:S01]  /*135a0*/  STL [R1+0x3b0], R42 ;  /* 0x0003b02a01007387 */ /* 0x0001e20000100800 */
[----:B------:R-:W-:Y:S01]  /*135b0*/  PRMT R67, RZ, 0x7610, R67 ;  /* 0x00007610ff437816 */ /* 0x000fe20000000043 */
[--C-:B------:R-:W-:Y:S01]  /*135c0*/  @!P6 IMAD.IADD R76, R76, 0x1, -R39.reuse ;  /* 0x000000014c4ce824 */ /* 0x100fe200078e0a27 */
[----:B------:R-:W-:Y:S01]  /*135d0*/  SEL R73, R5, R73, !P3 ;  /* 0x0000004905497207 */ /* 0x000fe20005800000 */
[----:B------:R-:W5:Y:S04]  /*135e0*/  LDL.LU R135, [R1+0xa10] ;  /* 0x000a100001877983 */ /* 0x000f680000300800 */
[----:B------:R0:W2:Y:S01]  /*135f0*/  @P0 LDG.E.U8 R68, desc[UR18][R42.64] ;  /* 0x000000122a440981 */ /* 0x0000a2000c1e1100 */
[----:B------:R-:W-:Y:S01]  /*13600*/  ISETP.GE.AND P2, PT, R12, RZ, PT ;  /* 0x000000ff0c00720c */ /* 0x000fe20003f46270 */
[----:B------:R-:W-:Y:S01]  /*13610*/  @!P4 IMAD.IADD R74, R74, 0x1, -R39 ;  /* 0x000000014a4ac824 */ /* 0x000fe200078e0a27 */
[----:B------:R-:W3:Y:S01]  /*13620*/  LDCU UR5, c[0x0][0x3b0] ;  /* 0x00007600ff0577ac */ /* 0x000ee20008000800 */
[----:B------:R1:W-:Y:S04]  /*13630*/  STL [R1+0x3ac], R43 ;  /* 0x0003ac2b01007387 */ /* 0x0003e80000100800 */
[----:B------:R-:W-:Y:S01]  /*13640*/  STL [R1+0x3b8], R41 ;  /* 0x0003b82901007387 */ /* 0x000fe20000100800 */
[----:B0-----:R-:W-:-:S03]  /*13650*/  @P0 IMAD.MOV.U32 R42, RZ, RZ, R41 ;  /* 0x000000ffff2a0224 */ /* 0x001fc600078e0029 */
[----:B------:R0:W-:Y:S01]  /*13660*/  STL [R1+0x3b4], R44 ;  /* 0x0003b42c01007387 */ /* 0x0001e20000100800 */
[----:B-1----:R-:W-:Y:S02]  /*13670*/  @P0 IMAD.MOV.U32 R43, RZ, RZ, R44 ;  /* 0x000000ffff2b0224 */ /* 0x002fe400078e002c */
[----:B------:R-:W-:Y:S01]  /*13680*/  IMAD R73, R73, UR4, RZ ;  /* 0x0000000449497c24 */ /* 0x000fe2000f8e02ff */
[----:B------:R-:W5:Y:S01]  /*13690*/  LDL.LU R12, [R1+0xa0c] ;  /* 0x000a0c00010c7983 */ /* 0x000f620000300800 */
[----:B------:R-:W-:-:S03]  /*136a0*/  @!P5 IMAD.IADD R75, R75, 0x1, -R39 ;  /* 0x000000014b4bd824 */ /* 0x000fc600078e0a27 */
[----:B------:R1:W2:Y:S01]  /*136b0*/  @P0 LDG.E.U8 R67, desc[UR18][R42.64] ;  /* 0x000000122a430981 */ /* 0x0002a2000c1e1100 */
[CC--:B0-----:R-:W-:Y:S01]  /*136c0*/  IADD3 R44, P6, PT, R72.reuse, R38.reuse, RZ ;  /* 0x00000026482c7210 */ /* 0x0c1fe20007fde0ff */
[----:B------:R-:W-:Y:S01]  /*136d0*/  @!P2 IMAD.MOV R74, RZ, RZ, -R74 ;  /* 0x000000ffff4aa224 */ /* 0x000fe200078e0a4a */
[----:B------:R-:W-:Y:S01]  /*136e0*/  IADD3 R41, P4, PT, R73, R38, RZ ;  /* 0x0000002649297210 */ /* 0x000fe20007f9e0ff */
[----:B------:R-:W0:Y:S01]  /*136f0*/  LDCU UR4, c[0x0][0x3b0] ;  /* 0x00007600ff0477ac */ /* 0x000e220008000800 */
[C---:B------:R-:W-:Y:S01]  /*13700*/  ISETP.GT.U32.AND P5, PT, R39.reuse, R76, PT ;  /* 0x0000004c2700720c */ /* 0x040fe20003fa4070 */
[----:B------:R-:W-:Y:S01]  /*13710*/  STL [R1+0x3c0], R44 ;  /* 0x0003c02c01007387 */ /* 0x000fe20000100800 */
[----:B-1----:R-:W-:Y:S02]  /*13720*/  LEA.HI.X.SX32 R42, R72, R35, 0x1, P6 ;  /* 0x00000023482a7211 */ /* 0x002fe400030f0eff */
[----:B------:R-:W-:-:S03]  /*13730*/  ISETP.GT.U32.AND P6, PT, R39, R75, PT ;  /* 0x0000004b2700720c */ /* 0x000fc60003fc4070 */
[----:B------:R1:W-:Y:S01]  /*13740*/  STL [R1+0x3bc], R42 ;  /* 0x0003bc2a01007387 */ /* 0x0003e20000100800 */
[----:B------:R-:W-:Y:S02]  /*13750*/  @P0 IMAD.MOV.U32 R43, RZ, RZ, R42 ;  /* 0x000000ffff2b0224 */ /* 0x000fe400078e002a */
[----:B-1----:R-:W-:Y:S01]  /*13760*/  @P0 IMAD.MOV.U32 R42, RZ, RZ, R44 ;  /* 0x000000ffff2a0224 */ /* 0x002fe200078e002c */
[----:B------:R-:W-:Y:S02]  /*13770*/  LEA.HI.X.SX32 R44, R73, R35, 0x1, P4 ;  /* 0x00000023492c7211 */ /* 0x000fe400020f0eff */
[----:B------:R-:W-:Y:S02]  /*13780*/  ISETP.GE.AND P4, PT, R13, RZ, PT ;  /* 0x000000ff0d00720c */ /* 0x000fe40003f86270 */
[----:B------:R-:W-:Y:S01]  /*13790*/  ISETP.GT.U32.AND P2, PT, R39, R79, PT ;  /* 0x0000004f2700720c */ /* 0x000fe20003f44070 */
[--C-:B------:R-:W-:Y:S02]  /*137a0*/  @!P5 IMAD.IADD R76, R76, 0x1, -R39.reuse ;  /* 0x000000014c4cd824 */ /* 0x100fe400078e0a27 */
[----:B------:R-:W-:Y:S01]  /*137b0*/  @!P6 IMAD.IADD R75, R75, 0x1, -R39 ;  /* 0x000000014b4be824 */ /* 0x000fe200078e0a27 */
[----:B------:R-:W-:-:S02]  /*137c0*/  ISETP.GE.AND P6, PT, R10, RZ, PT ;  /* 0x000000ff0a00720c */ /* 0x000fc40003fc6270 */
[----:B------:R-:W-:Y:S02]  /*137d0*/  ISETP.GT.U32.AND P5, PT, R39, R78, PT ;  /* 0x0000004e2700720c */ /* 0x000fe40003fa4070 */
[----:B------:R-:W-:-:S03]  /*137e0*/  SEL R74, R5, R74, !P3 ;  /* 0x0000004a054a7207 */ /* 0x000fc60005800000 */
[----:B------:R-:W-:Y:S01]  /*137f0*/  @!P4 IMAD.MOV R76, RZ, RZ, -R76 ;  /* 0x000000ffff4cc224 */ /* 0x000fe200078e0a4c */
[----:B------:R-:W-:Y:S01]  /*13800*/  PRMT R66, RZ, 0x7610, R66 ;  /* 0x00007610ff427816 */ /* 0x000fe20000000042 */
[----:B------:R-:W-:Y:S01]  /*13810*/  IMAD R74, R74, UR12, RZ ;  /* 0x0000000c4a4a7c24 */ /* 0x000fe2000f8e02ff */
[----:B------:R1:W-:Y:S01]  /*13820*/  STL [R1+0x3e8], R41 ;  /* 0x0003e82901007387 */ /* 0x0003e20000100800 */
[----:B------:R-:W-:Y:S01]  /*13830*/  @!P2 IMAD.IADD R79, R79, 0x1, -R39 ;  /* 0x000000014f4fa824 */ /* 0x000fe200078e0a27 */
[----:B------:R-:W-:Y:S01]  /*13840*/  SEL R76, R5, R76, !P3 ;  /* 0x0000004c054c7207 */ /* 0x000fe20005800000 */
[----:B------:R-:W-:Y:S01]  /*13850*/  @!P6 IMAD.MOV R75, RZ, RZ, -R75 ;  /* 0x000000ffff4be224 */ /* 0x000fe200078e0a4b */
[----:B------:R0:W2:Y:S01]  /*13860*/  @P0 LDG.E.U8 R66, desc[UR18][R42.64] ;  /* 0x000000122a420981 */ /* 0x0000a2000c1e1100 */
[----:B------:R-:W-:Y:S01]  /*13870*/  @!P5 IMAD.IADD R78, R78, 0x1, -R39 ;  /* 0x000000014e4ed824 */ /* 0x000fe200078e0a27 */
[----:B------:R-:W-:Y:S01]  /*13880*/  PRMT R65, RZ, 0x7610, R65 ;  /* 0x00007610ff417816 */ /* 0x000fe20000000041 */
[----:B---3--:R-:W-:Y:S01]  /*13890*/  IMAD R76, R76, UR5, RZ ;  /* 0x000000054c4c7c24 */ /* 0x008fe2000f8e02ff */
[----:B------:R-:W-:Y:S01]  /*138a0*/  ISETP.GT.U32.AND P2, PT, R39, R79, PT ;  /* 0x0000004f2700720c */ /* 0x000fe20003f44070 */
[----:B------:R-:W5:Y:S01]  /*138b0*/  LDL.LU R13, [R1+0xa08] ;  /* 0x000a0800010d7983 */ /* 0x000f620000300800 */
[----:B------:R-:W-:Y:S01]  /*138c0*/  PRMT R64, RZ, 0x7610, R64 ;  /* 0x00007610ff407816 */ /* 0x000fe20000000040 */
[----:B------:R-:W3:Y:S01]  /*138d0*/  LDCU UR5, c[0x0][0x3b0] ;  /* 0x00007600ff0577ac */ /* 0x000ee20008000800 */
[----:B0-----:R-:W-:Y:S01]  /*138e0*/  @P0 IMAD.MOV.U32 R42, RZ, RZ, R41 ;  /* 0x000000ffff2a0224 */ /* 0x001fe200078e0029 */
[-C--:B-1----:R-:W-:Y:S01]  /*138f0*/  IADD3 R41, P4, PT, R74, R38.reuse, RZ ;  /* 0x000000264a297210 */ /* 0x082fe20007f9e0ff */
[----:B------:R0:W-:Y:S01]  /*13900*/  STL [R1+0x3e4], R44 ;  /* 0x0003e42c01007387 */ /* 0x0001e20000100800 */
[----:B------:R-:W-:Y:S01]  /*13910*/  @P0 IMAD.MOV.U32 R43, RZ, RZ, R44 ;  /* 0x000000ffff2b0224 */ /* 0x000fe200078e002c */
[----:B------:R-:W-:Y:S01]  /*13920*/  IADD3 R45, P5, PT, R76, R38, RZ ;  /* 0x000000264c2d7210 */ /* 0x000fe20007fbe0ff */
[----:B------:R-:W1:Y:S01]  /*13930*/  LDCU UR12, c[0x0][0x3b0] ;  /* 0x00007600ff0c77ac */ /* 0x000e620008000800 */
[----:B------:R-:W-:Y:S01]  /*13940*/  SEL R75, R5, R75, !P3 ;  /* 0x0000004b054b7207 */ /* 0x000fe20005800000 */
[----:B------:R-:W5:Y:S01]  /*13950*/  LDL.LU R10, [R1+0xa04] ;  /* 0x000a0400010a7983 */ /* 0x000f620000300800 */
[----:B------:R-:W-:-:S02]  /*13960*/  ISETP.GT.U32.AND P6, PT, R39, R78, PT ;  /* 0x0000004e2700720c */ /* 0x000fc40003fc4070 */
[----:B0-----:R-:W-:Y:S01]  /*13970*/  LEA.HI.X.SX32 R44, R74, R35, 0x1, P4 ;  /* 0x000000234a2c7211 */ /* 0x001fe200020f0eff */
[----:B------:R0:W2:Y:S01]  /*13980*/  @P0 LDG.E.U8 R65, desc[UR18][R42.64] ;  /* 0x000000122a410981 */ /* 0x0000a2000c1e1100 */
[----:B------:R-:W-:Y:S02]  /*13990*/  ISETP.GT.U32.AND P4, PT, R39, R77, PT ;  /* 0x0000004d2700720c */ /* 0x000fe40003f84070 */
[----:B------:R-:W-:Y:S01]  /*139a0*/  LEA.HI.X.SX32 R70, R76, R35, 0x1, P5 ;  /* 0x000000234c467211 */ /* 0x000fe200028f0eff */
[----:B------:R-:W-:Y:S01]  /*139b0*/  IMAD R75, R75, UR4, RZ ;  /* 0x000000044b4b7c24 */ /* 0x000fe2000f8e02ff */
[----:B------:R-:W-:Y:S01]  /*139c0*/  ISETP.GE.AND P5, PT, R11, RZ, PT ;  /* 0x000000ff0b00720c */ /* 0x000fe20003fa6270 */
[----:B------:R1:W-:Y:S01]  /*139d0*/  STL [R1+0x3f0], R41 ;  /* 0x0003f02901007387 */ /* 0x0003e20000100800 */
[----:B------:R-:W-:Y:S01]  /*139e0*/  @!P2 IMAD.IADD R79, R79, 0x1, -R39 ;  /* 0x000000014f4fa824 */ /* 0x000fe200078e0a27 */
[----:B------:R-:W-:Y:S02]  /*139f0*/  PRMT R63, RZ, 0x7610, R63 ;  /* 0x00007610ff3f7816 */ /* 0x000fe4000000003f */
[----:B------:R-:W-:-:S02]  /*13a00*/  @!P6 IMAD.IADD R78, R78, 0x1, -R39 ;  /* 0x000000014e4ee824 */ /* 0x000fc400078e0a27 */
[----:B0-----:R-:W-:Y:S01]  /*13a10*/  @P0 IMAD.MOV.U32 R42, RZ, RZ, R41 ;  /* 0x000000ffff2a0224 */ /* 0x001fe200078e0029 */
[----:B------:R0:W-:Y:S01]  /*13a20*/  STL [R1+0x3ec], R44 ;  /* 0x0003ec2c01007387 */ /* 0x0001e20000100800 */
[----:B------:R-:W-:Y:S01]  /*13a30*/  @P0 IMAD.MOV.U32 R43, RZ, RZ, R44 ;  /* 0x000000ffff2b0224 */ /* 0x000fe200078e002c */
[----:B------:R-:W-:Y:S01]  /*13a40*/  PRMT R62, RZ, 0x7610, R62 ;  /* 0x00007610ff3e7816 */ /* 0x000fe2000000003e */
[----:B------:R-:W-:Y:S01]  /*13a50*/  @!P4 IMAD.IADD R77, R77, 0x1, -R39 ;  /* 0x000000014d4dc824 */ /* 0x000fe200078e0a27 */
[C---:B-1----:R-:W-:Y:S01]  /*13a60*/  IADD3 R41, P2, PT, R75.reuse, R38, RZ ;  /* 0x000000264b297210 */ /* 0x042fe20007f5e0ff */
[----:B------:R-:W1:Y:S01]  /*13a70*/  LDCU UR4, c[0x0][0x3b0] ;  /* 0x00007600ff0477ac */ /* 0x000e620008000800 */
[----:B------:R-:W-:Y:S01]  /*13a80*/  ISETP.GE.AND P6, PT, R8, RZ, PT ;  /* 0x000000ff0800720c */ /* 0x000fe20003fc6270 */
[----:B------:R-:W-:Y:S01]  /*13a90*/  @!P5 IMAD.MOV R79, RZ, RZ, -R79 ;  /* 0x000000ffff4fd224 */ /* 0x000fe200078e0a4f */
[----:B------:R3:W2:Y:S01]  /*13aa0*/  @P0 LDG.E.U8 R64, desc[UR18][R42.64] ;  /* 0x000000122a400981 */ /* 0x0006a2000c1e1100 */
[----:B0-----:R-:W-:-:S02]  /*13ab0*/  LEA.HI.X.SX32 R44, R75, R35, 0x1, P2 ;  /* 0x000000234b2c7211 */ /* 0x001fc400010f0eff */
[C---:B------:R-:W-:Y:S02]  /*13ac0*/  ISETP.GT.U32.AND P2, PT, R39.reuse, R80, PT ;  /* 0x000000502700720c */ /* 0x040fe40003f44070 */
[----:B------:R-:W-:Y:S02]  /*13ad0*/  ISETP.GT.U32.AND P4, PT, R39, R77, PT ;  /* 0x0000004d2700720c */ /* 0x000fe40003f84070 */
[----:B------:R-:W-:Y:S01]  /*13ae0*/  SEL R79, R5, R79, !P3 ;  /* 0x0000004f054f7207 */ /* 0x000fe20005800000 */
[----:B---3--:R-:W-:Y:S02]  /*13af0*/  @P0 IMAD.MOV.U32 R42, RZ, RZ, R45 ;  /* 0x000000ffff2a0224 */ /* 0x008fe400078e002d */
[----:B------:R-:W-:Y:S02]  /*13b00*/  @P0 IMAD.MOV.U32 R43, RZ, RZ, R70 ;  /* 0x000000ffff2b0224 */ /* 0x000fe400078e0046 */
[----:B------:R-:W-:-:S03]  /*13b10*/  IMAD R79, R79, UR13, RZ ;  /* 0x0000000d4f4f7c24 */ /* 0x000fc6000f8e02ff */
[----:B------:R0:W3:Y:S01]  /*13b20*/  @P0 LDG.E.U8 R63, desc[UR18][R42.64] ;  /* 0x000000122a3f0981 */ /* 0x0000e2000c1e1100 */
[----:B------:R-:W-:Y:S01]  /*13b30*/  @!P6 IMAD.MOV R78, RZ, RZ, -R78 ;  /* 0x000000ffff4ee224 */ /* 0x000fe200078e0a4e */
[----:B------:R-:W-:Y:S01]  /*13b40*/  ISETP.GE.AND P5, PT, R9, RZ, PT ;  /* 0x000000ff0900720c */ /* 0x000fe20003fa6270 */
[--C-:B------:R-:W-:Y:S01]  /*13b50*/  @!P2 IMAD.IADD R80, R80, 0x1, -R39.reuse ;  /* 0x000000015050a824 */ /* 0x100fe200078e0a27 */
[----:B------:R-:W-:Y:S01]  /*13b60*/  ISETP.GT.U32.AND P6, PT, R39, R81, PT ;  /* 0x000000512700720c */ /* 0x000fe20003fc4070 */
[----:B------:R-:W-:Y:S02]  /*13b70*/  @!P4 IMAD.IADD R77, R77, 0x1, -R39 ;  /* 0x000000014d4dc824 */ /* 0x000fe400078e0a27 */
[----:B0-----:R-:W-:Y:S02]  /*13b80*/  @P0 IMAD.MOV.U32 R42, RZ, RZ, R41 ;  /* 0x000000ffff2a0224 */ /* 0x001fe400078e0029 */
[----:B------:R-:W-:Y:S01]  /*13b90*/  @P0 IMAD.MOV.U32 R43, RZ, RZ, R44 ;  /* 0x000000ffff2b0224 */ /* 0x000fe200078e002c */
[----:B------:R-:W-:-:S02]  /*13ba0*/  SEL R78, R5, R78, !P3 ;  /* 0x0000004e054e7207 */ /* 0x000fc40005800000 */
[----:B------:R-:W-:Y:S02]  /*13bb0*/  ISETP.GT.U32.AND P2, PT, R39, R80, PT ;  /* 0x000000502700720c */ /* 0x000fe40003f44070 */
[----:B------:R0:W2:Y:S01]  /*13bc0*/  @P0 LDG.E.U8 R62, desc[UR18][R42.64] ;  /* 0x000000122a3e0981 */ /* 0x0000a2000c1e1100 */
[----:B------:R-:W-:Y:S01]  /*13bd0*/  IMAD R78, R78, UR5, RZ ;  /* 0x000000054e4e7c24 */ /* 0x000fe2000f8e02ff */
[----:B------:R-:W1:Y:S02]  /*13be0*/  LDCU UR5, c[0x0][0x3b0] ;  /* 0x00007600ff0577ac */ /* 0x000e640008000800 */
[----:B------:R-:W-:Y:S01]  /*13bf0*/  STL [R1+0x3f8], R45 ;  /* 0x0003f82d01007387 */ /* 0x000fe20000100800 */
[----:B------:R-:W-:-:S03]  /*13c00*/  @!P5 IMAD.MOV R77, RZ, RZ, -R77 ;  /* 0x000000ffff4dd224 */ /* 0x000fc600078e0a4d */
[----:B------:R-:W5:Y:S01]  /*13c10*/  LDL.LU R11, [R1+0xa00] ;  /* 0x000a0000010b7983 */ /* 0x000f620000300800 */
[----:B0-----:R-:W-:-:S04]  /*13c20*/  IADD3 R42, P4, PT, R79, R38, RZ ;  /* 0x000000264f2a7210 */ /* 0x001fc80007f9e0ff */
[----:B------:R-:W-:Y:S02]  /*13c30*/  LEA.HI.X.SX32 R43, R79, R35, 0x1, P4 ;  /* 0x000000234f2b7211 */ /* 0x000fe400020f0eff */
[----:B------:R-:W-:Y:S01]  /*13c40*/  ISETP.GE.AND P4, PT, R132, RZ, PT ;  /* 0x000000ff8400720c */ /* 0x000fe20003f86270 */
[----:B------:R-:W-:Y:S01]  /*13c50*/  STL [R1+0x3f4], R70 ;  /* 0x0003f44601007387 */ /* 0x000fe20000100800 */
[----:B------:R-:W-:-:S03]  /*13c60*/  @!P6 IMAD.IADD R81, R81, 0x1, -R39 ;  /* 0x000000015151e824 */ /* 0x000fc600078e0a27 */
[----:B------:R-:W5:Y:S04]  /*13c70*/  LDL.LU R8, [R1+0x9fc] ;  /* 0x0009fc0001087983 */ /* 0x000f680000300800 */
[----:B------:R0:W-:Y:S01]  /*13c80*/  STL [R1+0x400], R41 ;  /* 0x0004002901007387 */ /* 0x0001e20000100800 */
[----:B------:R-:W-:Y:S01]  /*13c90*/  @!P2 IMAD.IADD R80, R80, 0x1, -R39 ;  /* 0x000000015050a824 */ /* 0x000fe200078e0a27 */
[----:B------:R-:W-:Y:S02]  /*13ca0*/  ISETP.GT.U32.AND P6, PT, R39, R81, PT ;  /* 0x000000512700720c */ /* 0x000fe40003fc4070 */
[----:B------:R1:W-:Y:S01]  /*13cb0*/  STL [R1+0x3fc], R44 ;  /* 0x0003fc2c01007387 */ /* 0x0003e20000100800 */
[C---:B0-----:R-:W-:Y:S01]  /*13cc0*/  IADD3 R41, P5, PT, R78.reuse, R38, RZ ;  /* 0x000000264e297210 */ /* 0x041fe20007fbe0ff */
[----:B------:R-:W-:Y:S01]  /*13cd0*/  @!P4 IMAD.MOV R80, RZ, RZ, -R80 ;  /* 0x000000ffff50c224 */ /* 0x000fe200078e0a50 */
[----:B------:R-:W-:Y:S01]  /*13ce0*/  PRMT R61, RZ, 0x7610, R61 ;  /* 0x00007610ff3d7816 */ /* 0x000fe2000000003d */
[----:B------:R-:W5:Y:S01]  /*13cf0*/  LDL.LU R9, [R1+0x9f8] ;  /* 0x0009f80001097983 */ /* 0x000f620000300800 */
[----:B-1----:R-:W-:-:S02]  /*13d00*/  LEA.HI.X.SX32 R44, R78, R35, 0x1, P5 ;  /* 0x000000234e2c7211 */ /* 0x002fc400028f0eff */
[----:B------:R-:W-:Y:S01]  /*13d10*/  ISETP.GT.U32.AND P5, PT, R39, R82, PT ;  /* 0x000000522700720c */ /* 0x000fe20003fa4070 */
[----:B------:R0:W-:Y:S01]  /*13d20*/  STL [R1+0x428], R42 ;  /* 0x0004282a01007387 */ /* 0x0001e20000100800 */
[----:B------:R-:W-:Y:S02]  /*13d30*/  ISETP.GE.AND P2, PT, R130, RZ, PT ;  /* 0x000000ff8200720c */ /* 0x000fe40003f46270 */
[----:B------:R-:W-:Y:S01]  /*13d40*/  SEL R77, R5, R77, !P3 ;  /* 0x0000004d054d7207 */ /* 0x000fe20005800000 */
[----:B------:R-:W5:Y:S01]  /*13d50*/  LDL.LU R132, [R1+0x9f4] ;  /* 0x0009f40001847983 */ /* 0x000f620000300800 */
[----:B------:R-:W-:Y:S02]  /*13d60*/  ISETP.GT.U32.AND P4, PT, R39, R84, PT ;  /* 0x000000542700720c */ /* 0x000fe40003f84070 */
[----:B------:R-:W-:Y:S01]  /*13d70*/  PRMT R60, RZ, 0x7610, R60 ;  /* 0x00007610ff3c7816 */ /* 0x000fe2000000003c */
[----:B------:R-:W-:Y:S01]  /*13d80*/  STL [R1+0x430], R41 ;  /* 0x0004302901007387 */ /* 0x000fe20000100800 */
[----:B------:R-:W-:Y:S01]  /*13d90*/  SEL R80, R5, R80, !P3 ;  /* 0x0000005005507207 */ /* 0x000fe20005800000 */
[----:B------:R-:W-:Y:S01]  /*13da0*/  IMAD R77, R77, UR4, RZ ;  /* 0x000000044d4d7c24 */ /* 0x000fe2000f8e02ff */
[----:B------:R-:W1:Y:S01]  /*13db0*/  LDCU UR4, c[0x0][0x3b0] ;  /* 0x00007600ff0477ac */ /* 0x000e620008000800 */
[----:B------:R0:W-:Y:S04]  /*13dc0*/  STL [R1+0x424], R43 ;  /* 0x0004242b01007387 */ /* 0x0001e80000100800 */
[----:B------:R0:W2:Y:S01]  /*13dd0*/  @P0 LDG.E.U8 R61, desc[UR18][R42.64] ;  /* 0x000000122a3d0981 */ /* 0x0000a2000c1e1100 */
[----:B------:R-:W-:-:S02]  /*13de0*/  @!P6 IMAD.IADD R81, R81, 0x1, -R39 ;  /* 0x000000015151e824 */ /* 0x000fc400078e0a27 */
[----:B------:R-:W-:Y:S02]  /*13df0*/  IMAD R80, R80, UR5, RZ ;  /* 0x0000000550507c24 */ /* 0x000fe4000f8e02ff */
[--C-:B------:R-:W-:Y:S02]  /*13e00*/  @!P5 IMAD.IADD R82, R82, 0x1, -R39.reuse ;  /* 0x000000015252d824 */ /* 0x100fe400078e0a27 */
[----:B------:R-:W-:Y:S01]  /*13e10*/  @!P4 IMAD.IADD R84, R84, 0x1, -R39 ;  /* 0x000000015454c824 */ /* 0x000fe200078e0a27 */
[----:B------:R1:W-:Y:S01]  /*13e20*/  STL [R1+0x42c], R44 ;  /* 0x00042c2c01007387 */ /* 0x0003e20000100800 */
[----:B0-----:R-:W-:Y:S02]  /*13e30*/  @P0 IMAD.MOV.U32 R42, RZ, RZ, R41 ;  /* 0x000000ffff2a0224 */ /* 0x001fe400078e0029 */
[----:B------:R-:W-:Y:S02]  /*13e40*/  @P0 IMAD.MOV.U32 R43, RZ, RZ, R44 ;  /* 0x000000ffff2b0224 */ /* 0x000fe400078e002c */
[----:B------:R-:W-:Y:S01]  /*13e50*/  @!P2 IMAD.MOV R81, RZ, RZ, -R81 ;  /* 0x000000ffff51a224 */ /* 0x000fe200078e0a51 */
[----:B------:R-:W-:Y:S01]  /*13e60*/  ISETP.GT.U32.AND P6, PT, R39, R82, PT ;  /* 0x000000522700720c */ /* 0x000fe20003fc4070 */
[----:B------:R-:W5:Y:S01]  /*13e70*/  LDL.LU R130, [R1+0x9f0] ;  /* 0x0009f00001827983 */ /* 0x000f620000300800 */
[----:B------:R-:W-:Y:S01]  /*13e80*/  PRMT R59, RZ, 0x7610, R59 ;  /* 0x00007610ff3b7816 */ /* 0x000fe2000000003b */
[----:B------:R-:W0:Y:S02]  /*13e90*/  LDCU UR5, c[0x0][0x3b0] ;  /* 0x00007600ff0577ac */ /* 0x000e240008000800 */
[----:B------:R1:W2:Y:S01]  /*13ea0*/  @P0 LDG.E.U8 R60, desc[UR18][R42.64] ;  /* 0x000000122a3c0981 */ /* 0x0002a2000c1e1100 */
[----:B------:R-:W-:-:S02]  /*13eb0*/  IADD3 R41, P2, PT, R80, R38, RZ ;  /* 0x0000002650297210 */ /* 0x000fc40007f5e0ff */
[----:B-1----:R-:W-:-:S04]  /*13ec0*/  IADD3 R42, P5, PT, R77, R38, RZ ;  /* 0x000000264d2a7210 */ /* 0x002fc80007fbe0ff */
[----:B------:R-:W-:Y:S02]  /*13ed0*/  LEA.HI.X.SX32 R43, R77, R35, 0x1, P5 ;  /* 0x000000234d2b7211 */ /* 0x000fe400028f0eff */
[----:B------:R-:W-:Y:S02]  /*13ee0*/  ISETP.GT.U32.AND P5, PT, R39, R83, PT ;  /* 0x000000532700720c */ /* 0x000fe40003fa4070 */
[----:B------:R-:W-:Y:S02]  /*13ef0*/  LEA.HI.X.SX32 R44, R80, R35, 0x1, P2 ;  /* 0x00000023502c7211 */ /* 0x000fe400010f0eff */
[----:B------:R-:W-:Y:S02]  /*13f00*/  ISETP.GE.AND P4, PT, R6, RZ, PT ;  /* 0x000000ff0600720c */ /* 0x000fe40003f86270 */
[----:B------:R-:W-:Y:S01]  /*13f10*/  SEL R81, R5, R81, !P3 ;  /* 0x0000005105517207 */ /* 0x000fe20005800000 */
[----:B------:R1:W-:Y:S01]  /*13f20*/  STL [R1+0x438], R42 ;  /* 0x0004382a01007387 */ /* 0x0003e20000100800 */
[----:B------:R-:W-:Y:S01]  /*13f30*/  ISETP.GT.U32.AND P2, PT, R39, R84, PT ;  /* 0x000000542700720c */ /* 0x000fe20003f44070 */
[----:B------:R-:W-:-:S02]  /*13f40*/  @!P6 IMAD.IADD R82, R82, 0x1, -R39 ;  /* 0x000000015252e824 */ /* 0x000fc400078e0a27 */
[----:B------:R-:W-:Y:S01]  /*13f50*/  IMAD R81, R81, UR4, RZ ;  /* 0x0000000451517c24 */ /* 0x000fe2000f8e02ff */
[----:B------:R0:W-:Y:S01]  /*13f60*/  STL [R1+0x434], R43 ;  /* 0x0004342b01007387 */ /* 0x0001e20000100800 */
[--C-:B------:R-:W-:Y:S01]  /*13f70*/  @!P5 IMAD.IADD R83, R83, 0x1, -R39.reuse ;  /* 0x000000015353d824 */ /* 0x100fe200078e0a27 */
[----:B------:R-:W-:Y:S01]  /*13f80*/  PRMT R58, RZ, 0x7610, R58 ;  /* 0x00007610ff3a7816 */ /* 0x000fe2000000003a */
[----:B------:R-:W4:Y:S01]  /*13f90*/  LDCU UR4, c[0x0][0x3b0] ;  /* 0x00007600ff0477ac */ /* 0x000f220008000800 */
[----:B------:R1:W2:Y:S01]  /*13fa0*/  @P0 LDG.E.U8 R59, desc[UR18][R42.64] ;  /* 0x000000122a3b0981 */ /* 0x0002a2000c1e1100 */
[C---:B------:R-:W-:Y:S01]  /*13fb0*/  ISETP.GT.U32.AND P6, PT, R39.reuse, R85, PT ;  /* 0x000000552700720c */ /* 0x040fe20003fc4070 */
[----:B------:R-:W-:Y:S02]  /*13fc0*/  @!P4 IMAD.MOV R82, RZ, RZ, -R82 ;  /* 0x000000ffff52c224 */ /* 0x000fe400078e0a52 */
[----:B------:R0:W-:Y:S01]  /*13fd0*/  STL [R1+0x440], R41 ;  /* 0x0004402901007387 */ /* 0x0001e20000100800 */
[----:B------:R-:W-:Y:S01]  /*13fe0*/  @!P2 IMAD.IADD R84, R84, 0x1, -R39 ;  /* 0x000000015454a824 */ /* 0x000fe200078e0a27 */
[----:B------:R-:W-:Y:S01]  /*13ff0*/  ISETP.GT.U32.AND P5, PT, R39, R83, PT ;  /* 0x000000532700720c */ /* 0x000fe20003fa4070 */
[----:B-1----:R-:W-:-:S02]  /*14000*/  @P0 IMAD.MOV.U32 R42, RZ, RZ, R41 ;  /* 0x000000ffff2a0224 */ /* 0x002fc400078e0029 */
[----:B0-----:R-:W-:Y:S01]  /*14010*/  @P0 IMAD.MOV.U32 R43, RZ, RZ, R44 ;  /* 0x000000ffff2b0224 */ /* 0x001fe200078e002c */
[----:B------:R-:W-:-:S04]  /*14020*/  ISETP.GE.AND P4, PT, R7, RZ, PT ;  /* 0x000000ff0700720c */ /* 0x000fc80003f86270 */
[--C-:B------:R-:W-:Y:S01]  /*14030*/  @!P6 IMAD.IADD R85, R85, 0x1, -R39.reuse ;  /* 0x000000015555e824 */ /* 0x100fe200078e0a27 */
[----:B------:R-:W-:Y:S01]  /*14040*/  IADD3 R41, P2, PT, R81, R38, RZ ;  /* 0x0000002651297210 */ /* 0x000fe20007f5e0ff */
[----:B------:R-:W5:Y:S04]  /*14050*/  LDL.LU R6, [R1+0x9ec] ;  /* 0x0009ec0001067983 */ /* 0x000f680000300800 */
[----:B------:R0:W2:Y:S01]  /*14060*/  @P0 LDG.E.U8 R58, desc[UR18][R42.64] ;  /* 0x000000122a3a0981 */ /* 0x0000a2000c1e1100 */
[----:B------:R-:W-:Y:S02]  /*14070*/  SEL R82, R5, R82, !P3 ;  /* 0x0000005205527207 */ /* 0x000fe40005800000 */
[----:B0-----:R-:W-:Y:S02]  /*14080*/  LEA.HI.X.SX32 R42, R81, R35, 0x1, P2 ;  /* 0x00000023512a7211 */ /* 0x001fe400010f0eff */
[----:B------:R-:W-:Y:S01]  /*14090*/  ISETP.GE.AND P2, PT, R126, RZ, PT ;  /* 0x000000ff7e00720c */ /* 0x000fe20003f46270 */
[----:B------:R-:W-:Y:S01]  /*140a0*/  STL [R1+0x43c], R44 ;  /* 0x00043c2c01007387 */ /* 0x000fe20000100800 */
[----:B------:R-:W-:Y:S01]  /*140b0*/  @!P5 IMAD.IADD R83, R83, 0x1, -R39 ;  /* 0x000000015353d824 */ /* 0x000fe200078e0a27 */
[----:B------:R-:W-:Y:S01]  /*140c0*/  ISETP.GT.U32.AND P6, PT, R39, R85, PT ;  /* 0x000000552700720c */ /* 0x000fe20003fc4070 */
[----:B------:R-:W-:Y:S01]  /*140d0*/  IMAD R82, R82, UR5, RZ ;  /* 0x0000000552527c24 */ /* 0x000fe2000f8e02ff */
[----:B------:R-:W5:Y:S01]  /*140e0*/  LDL.LU R7, [R1+0x9e8] ;  /* 0x0009e80001077983 */ /* 0x000f620000300800 */
[----:B------:R-:W-:Y:S01]  /*140f0*/  @!P4 IMAD.MOV R84, RZ, RZ, -R84 ;  /* 0x000000ffff54c224 */ /* 0x000fe200078e0a54 */
[----:B------:R-:W-:Y:S01]  /*14100*/  PRMT R57, RZ, 0x7610, R57 ;  /* 0x00007610ff397816 */ /* 0x000fe20000000039 */
[----:B------:R-:W-:Y:S01]  /*14110*/  @P0 IMAD.MOV.U32 R43, RZ, RZ, R42 ;  /* 0x000000ffff2b0224 */ /* 0x000fe200078e002a */
[----:B------:R-:W-:Y:S01]  /*14120*/  STL [R1+0x468], R41 ;  /* 0x0004682901007387 */ /* 0x000fe20000100800 */
[----:B------:R-:W-:Y:S01]  /*14130*/  ISETP.GE.AND P5, PT, R125, RZ, PT ;  /* 0x000000ff7d00720c */ /* 0x000fe20003fa6270 */
[----:B------:R-:W0:Y:S02]  /*14140*/  LDCU UR5, c[0x0][0x3b0] ;  /* 0x00007600ff0577ac */ /* 0x000e240008000800 */
[----:B------:R-:W5:Y:S01]  /*14150*/  LDL.LU R126, [R1+0x9e4] ;  /* 0x0009e400017e7983 */ /* 0x000f620000300800 */
[----:B------:R-:W-:-:S03]  /*14160*/  @!P2 IMAD.MOV R83, RZ, RZ, -R83 ;  /* 0x000000ffff53a224 */ /* 0x000fc600078e0a53 */
[----:B------:R1:W-:Y:S01]  /*14170*/  STL [R1+0x464], R42 ;  /* 0x0004642a01007387 */ /* 0x0003e20000100800 */
[----:B------:R-:W-:Y:S02]  /*14180*/  SEL R84, R5, R84, !P3 ;  /* 0x0000005405547207 */ /* 0x000fe40005800000 */
[----:B------:R-:W-:Y:S01]  /*14190*/  ISETP.GT.U32.AND P4, PT, R39, R86, PT ;  /* 0x000000562700720c */ /* 0x000fe20003f84070 */
[----:B------:R-:W5:Y:S01]  /*141a0*/  LDL.LU R125, [R1+0x9e0] ;  /* 0x0009e000017d7983 */ /* 0x000f620000300800 */
[----:B-1----:R-:W-:Y:S01]  /*141b0*/  @P0 IMAD.MOV.U32 R42, RZ, RZ, R41 ;  /* 0x000000ffff2a0224 */ /* 0x002fe200078e0029 */
[----:B------:R-:W-:Y:S01]  /*141c0*/  IADD3 R41, P2, PT, R82, R38, RZ ;  /* 0x0000002652297210 */ /* 0x000fe20007f5e0ff */
[----:B----4-:R-:W-:Y:S01]  /*141d0*/  IMAD R84, R84, UR4, RZ ;  /* 0x0000000454547c24 */ /* 0x010fe2000f8e02ff */
[----:B------:R-:W-:Y:S01]  /*141e0*/  SEL R83, R5, R83, !P3 ;  /* 0x0000005305537207 */ /* 0x000fe20005800000 */
[----:B------:R-:W-:Y:S01]  /*141f0*/  @!P6 IMAD.IADD R85, R85, 0x1, -R39 ;  /* 0x000000015555e824 */ /* 0x000fe200078e0a27 */
[----:B------:R1:W4:Y:S01]  /*14200*/  @P0 LDG.E.U8 R57, desc[UR18][R42.64] ;  /* 0x000000122a390981 */ /* 0x000322000c1e1100 */
[----:B------:R-:W-:-:S05]  /*14210*/  PRMT R56, RZ, 0x7610, R56 ;  /* 0x00007610ff387816 */ /* 0x000fca0000000038 */
[----:B------:R-:W-:Y:S01]  /*14220*/  @!P4 IMAD.IADD R86, R86, 0x1, -R39 ;  /* 0x000000015656c824 */ /* 0x000fe200078e0a27 */
[----:B------:R-:W-:Y:S01]  /*14230*/  PRMT R55, RZ, 0x7610, R55 ;  /* 0x00007610ff377816 */ /* 0x000fe20000000037 */
[----:B------:R-:W-:Y:S01]  /*14240*/  STL [R1+0x470], R41 ;  /* 0x0004702901007387 */ /* 0x000fe20000100800 */
[----:B------:R-:W-:Y:S01]  /*14250*/  PRMT R54, RZ, 0x7610, R54 ;  /* 0x00007610ff367816 */ /* 0x000fe20000000036 */
[----:B------:R-:W0:Y:S01]  /*14260*/  LDCU UR4, c[0x0][0x3b0] ;  /* 0x00007600ff0477ac */ /* 0x000e220008000800 */
[----:B-1----:R-:W-:Y:S01]  /*14270*/  LEA.HI.X.SX32 R42, R82, R35, 0x1, P2 ;  /* 0x00000023522a7211 */ /* 0x002fe200010f0eff */
[----:B------:R-:W-:-:S04]  /*14280*/  IMAD R83, R83, UR12, RZ ;  /* 0x0000000c53537c24 */ /* 0x000fc8000f8e02ff */
[----:B------:R1:W-:Y:S01]  /*14290*/  STL [R1+0x46c], R42 ;  /* 0x00046c2a01007387 */ /* 0x0003e20000100800 */
[----:B------:R-:W-:Y:S02]  /*142a0*/  @P0 IMAD.MOV.U32 R43, RZ, RZ, R42 ;  /* 0x000000ffff2b0224 */ /* 0x000fe400078e002a */
[----:B------:R-:W-:Y:S02]  /*142b0*/  @!P5 IMAD.MOV R85, RZ, RZ, -R85 ;  /* 0x000000ffff55d224 */ /* 0x000fe400078e0a55 */
[----:B-1----:R-:W-:Y:S01]  /*142c0*/  @P0 IMAD.MOV.U32 R42, RZ, RZ, R41 ;  /* 0x000000ffff2a0224 */ /* 0x002fe200078e0029 */
[CC--:B------:R-:W-:Y:S02]  /*142d0*/  IADD3 R41, P2, PT, R84.reuse, R38.reuse, RZ ;  /* 0x0000002654297210 */ /* 0x0c0fe40007f5e0ff */
[----:B------:R-:W-:Y:S02]  /*142e0*/  IADD3 R44, P4, PT, R83, R38, RZ ;  /* 0x00000026532c7210 */ /* 0x000fe40007f9e0ff */
[----:B------:R-:W-:Y:S01]  /*142f0*/  LEA.HI.X.SX32 R70, R84, R35, 0x1, P2 ;  /* 0x0000002354467211 */ /* 0x000fe200010f0eff */
[----:B------:R1:W2:Y:S01]  /*14300*/  @P0 LDG.E.U8 R56, desc[UR18][R42.64] ;  /* 0x000000122a380981 */ /* 0x0002a2000c1e1100 */
[----:B------:R-:W-:-:S02]  /*14310*/  SEL R85, R5, R85, !P3 ;  /* 0x0000005505557207 */ /* 0x000fc40005800000 */
[----:B------:R-:W-:Y:S02]  /*14320*/  ISETP.GT.U32.AND P2, PT, R39, R86, PT ;  /* 0x000000562700720c */ /* 0x000fe40003f44070 */
[----:B------:R-:W-:Y:S01]  /*14330*/  LEA.HI.X.SX32 R45, R83, R35, 0x1, P4 ;  /* 0x00000023532d7211 */ /* 0x000fe200020f0eff */
[----:B0-----:R-:W-:Y:S02]  /*14340*/  IMAD R85, R85, UR5, RZ ;  /* 0x0000000555557c24 */ /* 0x001fe4000f8e02ff */
[----:B-1----:R-:W-:Y:S02]  /*14350*/  @P0 IMAD.MOV.U32 R42, RZ, RZ, R41 ;  /* 0x000000ffff2a0224 */ /* 0x002fe400078e0029 */
[----:B------:R-:W-:Y:S01]  /*14360*/  @P0 IMAD.MOV.U32 R43, RZ, RZ, R70 ;  /* 0x000000ffff2b0224 */ /* 0x000fe200078e0046 */
[----:B------:R-:W-:Y:S01]  /*14370*/  ISETP.GE.AND P4, PT, R4, RZ, PT ;  /* 0x000000ff0400720c */ /* 0x000fe20003f86270 */
[----:B------:R0:W-:Y:S01]  /*14380*/  STL [R1+0x478], R41 ;  /* 0x0004782901007387 */ /* 0x0001e20000100800 */
[----:B------:R-:W-:-:S03]  /*14390*/  PRMT R53, RZ, 0x7610, R53 ;  /* 0x00007610ff357816 */ /* 0x000fc60000000035 */
[----:B------:R-:W-:Y:S01]  /*143a0*/  @!P2 IMAD.IADD R86, R86, 0x1, -R39 ;  /* 0x000000015656a824 */ /* 0x000fe200078e0a27 */
[----:B------:R-:W-:Y:S01]  /*143b0*/  PRMT R52, RZ, 0x7610, R52 ;  /* 0x00007610ff347816 */ /* 0x000fe20000000034 */
[----:B------:R1:W2:Y:S01]  /*143c0*/  @P0 LDG.E.U8 R55, desc[UR18][R42.64] ;  /* 0x000000122a370981 */ /* 0x0002a2000c1e1100 */
[----:B------:R-:W-:Y:S02]  /*143d0*/  PRMT R51, RZ, 0x7610, R51 ;  /* 0x00007610ff337816 */ /* 0x000fe40000000033 */
[----:B------:R-:W-:Y:S02]  /*143e0*/  PRMT R50, RZ, 0x7610, R50 ;  /* 0x00007610ff327816 */ /* 0x000fe40000000032 */
[----:B------:R-:W-:Y:S02]  /*143f0*/  PRMT R49, RZ, 0x7610, R49 ;  /* 0x00007610ff317816 */ /* 0x000fe40000000031 */
[----:B------:R-:W-:Y:S01]  /*14400*/  PRMT R48, RZ, 0x7610, R48 ;  /* 0x00007610ff307816 */ /* 0x000fe20000000030 */
[C---:B------:R-:W-:Y:S01]  /*14410*/  VIADD R75, R0.reuse, 0x7d ;  /* 0x0000007d004b7836 */ /* 0x040fe20000000000 */
[----:B------:R-:W-:Y:S01]  /*14420*/  PRMT R47, RZ, 0x7610, R47 ;  /* 0x00007610ff2f7816 */ /* 0x000fe2000000002f */
[----:B-1----:R-:W-:Y:S01]  /*14430*/  @P0 IMAD.MOV.U32 R42, RZ, RZ, R44 ;  /* 0x000000ffff2a0224 */ /* 0x002fe200078e002c */
[----:B------:R-:W-:Y:S01]  /*14440*/  PRMT R46, RZ, 0x7610, R46 ;  /* 0x00007610ff2e7816 */ /* 0x000fe2000000002e */
[----:B------:R-:W-:Y:S01]  /*14450*/  @P0 IMAD.MOV.U32 R43, RZ, RZ, R45 ;  /* 0x000000ffff2b0224 */ /* 0x000fe200078e002d */
[----:B0-----:R-:W-:Y:S01]  /*14460*/  IADD3 R41, P5, PT, R85, R38, RZ ;  /* 0x0000002655297210 */ /* 0x001fe20007fbe0ff */
[----:B------:R0:W-:Y:S01]  /*14470*/  STL [R1+0x480], R44 ;  /* 0x0004802c01007387 */ /* 0x0001e20000100800 */
[C---:B------:R-:W-:Y:S01]  /*14480*/  VIADD R73, R0.reuse, 0x7f ;  /* 0x0000007f00497836 */ /* 0x040fe20000000000 */
[----:B------:R-:W1:Y:S02]  /*14490*/  LDCU UR5, c[0x0][0x3b0] ;  /* 0x00007600ff0577ac */ /* 0x000e640008000800 */
[----:B------:R0:W2:Y:S04]  /*144a0*/  @P0 LDG.E.U8 R54, desc[UR18][R42.64] ;  /* 0x000000122a360981 */ /* 0x0000a8000c1e1100 */
[----:B------:R-:W-:Y:S01]  /*144b0*/  STL [R1+0x474], R70 ;  /* 0x0004744601007387 */ /* 0x000fe20000100800 */
[----:B0-----:R-:W-:-:S03]  /*144c0*/  VIADD R44, R0, 0x6e ;  /* 0x0000006e002c7836 */ /* 0x001fc60000000000 */
[----:B------:R-:W-:Y:S01]  /*144d0*/  STL [R1+0x47c], R45 ;  /* 0x00047c2d01007387 */ /* 0x000fe20000100800 */
[----:B------:R-:W-:-:S03]  /*144e0*/  LEA.HI.X.SX32 R42, R85, R35, 0x1, P5 ;  /* 0x00000023552a7211 */ /* 0x000fc600028f0eff */
[----:B------:R-:W5:Y:S01]  /*144f0*/  LDL.LU R4, [R1+0x9dc] ;  /* 0x0009dc0001047983 */ /* 0x000f620000300800 */
[----:B------:R-:W-:Y:S02]  /*14500*/  @!P4 IMAD.MOV R86, RZ, RZ, -R86 ;  /* 0x000000ffff56c224 */ /* 0x000fe400078e0a56 */
[----:B------:R-:W-:Y:S01]  /*14510*/  @P0 IMAD.MOV.U32 R43, RZ, RZ, R42 ;  /* 0x000000ffff2b0224 */ /* 0x000fe200078e002a */
[----:B------:R-:W-:Y:S04]  /*14520*/  STL [R1+0x4a8], R41 ;  /* 0x0004a82901007387 */ /* 0x000fe80000100800 */
[----:B------:R0:W-:Y:S01]  /*14530*/  STL [R1+0x4a4], R42 ;  /* 0x0004a42a01007387 */ /* 0x0001e20000100800 */
[----:B------:R-:W-:Y:S01]  /*14540*/  SEL R86, R5, R86, !P3 ;  /* 0x0000005605567207 */ /* 0x000fe20005800000 */
[----:B0-----:R-:W-:Y:S01]  /*14550*/  @P0 IMAD.MOV.U32 R42, RZ, RZ, R41 ;  /* 0x000000ffff2a0224 */ /* 0x001fe200078e0029 */
[----:B------:R-:W-:-:S04]  /*14560*/  IABS R41, R44 ;  /* 0x0000002c00297213 */ /* 0x000fc80000000000 */
[----:B------:R0:W2:Y:S01]  /*14570*/  @P0 LDG.E.U8 R53, desc[UR18][R42.64] ;  /* 0x000000122a350981 */ /* 0x0000a2000c1e1100 */
[----:B------:R-:W-:Y:S01]  /*14580*/  IMAD R86, R86, UR4, RZ ;  /* 0x0000000456567c24 */ /* 0x000fe2000f8e02ff */
[----:B------:R-:W-:Y:S01]  /*14590*/  ISETP.GE.AND P4, PT, R44, RZ, PT ;  /* 0x000000ff2c00720c */ /* 0x000fe20003f86270 */
[----:B------:R-:W1:Y:S01]  /*145a0*/  LDCU UR4, c[0x0][0x3b0] ;  /* 0x00007600ff0477ac */ /* 0x000e620008000800 */
[----:B0-----:R-:W-:-:S04]  /*145b0*/  IMAD.HI.U32 R42, R40, R41, RZ ;  /* 0x00000029282a7227 */ /* 0x001fc800078e00ff */
[----:B------:R-:W-:Y:S01]  /*145c0*/  IMAD.MOV R42, RZ, RZ, -R42 ;  /* 0x000000ffff2a7224 */ /* 0x000fe200078e0a2a */
[----:B------:R-:W-:-:S03]  /*145d0*/  IADD3 R45, P2, PT, R86, R38, RZ ;  /* 0x00000026562d7210 */ /* 0x000fc60007f5e0ff */
[----:B------:R-:W-:Y:S01]  /*145e0*/  IMAD R41, R39, R42, R41 ;  /* 0x0000002a27297224 */ /* 0x000fe200078e0229 */
[----:B------:R-:W-:-:S04]  /*145f0*/  LEA.HI.X.SX32 R70, R86, R35, 0x1, P2 ;  /* 0x0000002356467211 */ /* 0x000fc800010f0eff */
[----:B------:R-:W-:Y:S01]  /*14600*/  ISETP.GT.U32.AND P2, PT, R39, R41, PT ;  /* 0x000000292700720c */ /* 0x000fe20003f44070 */
[----:B------:R-:W-:Y:S01]  /*14610*/  STL [R1+0x800], R44 ;  /* 0x0008002c01007387 */ /* 0x000fe20000100800 */
[----:B------:R-:W-:Y:S02]  /*14620*/  @P0 IMAD.MOV.U32 R42, RZ, RZ, R45 ;  /* 0x000000ffff2a0224 */ /* 0x000fe400078e002d */
[----:B------:R-:W-:Y:S01]  /*14630*/  @P0 IMAD.MOV.U32 R43, RZ, RZ, R70 ;  /* 0x000000ffff2b0224 */ /* 0x000fe200078e0046 */
[----:B------:R-:W-:Y:S04]  /*14640*/  STL [R1+0x4b0], R45 ;  /* 0x0004b02d01007387 */ /* 0x000fe80000100800 */
[----:B------:R0:W-:Y:S04]  /*14650*/  STL [R1+0x4ac], R70 ;  /* 0x0004ac4601007387 */ /* 0x0001e80000100800 */
[----:B------:R-:W-:Y:S01]  /*14660*/  @!P2 IMAD.IADD R41, R41, 0x1, -R39 ;  /* 0x000000012929a824 */ /* 0x000fe200078e0a27 */
[----:B------:R1:W2:Y:S01]  /*14670*/  @P0 LDG.E.U8 R52, desc[UR18][R42.64] ;  /* 0x000000122a340981 */ /* 0x0002a2000c1e1100 */
[----:B0-----:R-:W-:-:S03]  /*14680*/  VIADD R70, R0, 0x6f ;  /* 0x0000006f00467836 */ /* 0x001fc60000000000 */
[----:B------:R-:W-:Y:S02]  /*14690*/  ISETP.GT.U32.AND P2, PT, R39, R41, PT ;  /* 0x000000292700720c */ /* 0x000fe40003f44070 */
[----:B-1----:R-:W-:-:S05]  /*146a0*/  IABS R42, R70 ;  /* 0x00000046002a7213 */ /* 0x002fca0000000000 */
[----:B------:R-:W-:-:S04]  /*146b0*/  IMAD.HI.U32 R43, R40, R42, RZ ;  /* 0x0000002a282b7227 */ /* 0x000fc800078e00ff */
[----:B------:R-:W-:-:S04]  /*146c0*/  IMAD.MOV R43, RZ, RZ, -R43 ;  /* 0x000000ffff2b7224 */ /* 0x000fc800078e0a2b */
[----:B------:R-:W-:Y:S02]  /*146d0*/  IMAD R42, R39, R43, R42 ;  /* 0x0000002b272a7224 */ /* 0x000fe400078e022a */
[----:B------:R-:W-:-:S03]  /*146e0*/  @!P2 IMAD.IADD R41, R41, 0x1, -R39 ;  /* 0x000000012929a824 */ /* 0x000fc600078e0a27 */
[----:B------:R-:W-:Y:S01]  /*146f0*/  ISETP.GT.U32.AND P2, PT, R39, R42, PT ;  /* 0x0000002a2700720c */ /* 0x000fe20003f44070 */
[----:B------:R-:W-:-:S05]  /*14700*/  @!P4 IMAD.MOV R41, RZ, RZ, -R41 ;  /* 0x000000ffff29c224 */ /* 0x000fca00078e0a29 */
[----:B------:R-:W-:-:S05]  /*14710*/  SEL R41, R5, R41, !P3 ;  /* 0x0000002905297207 */ /* 0x000fca0005800000 */
[----:B------:R-:W-:Y:S01]  /*14720*/  IMAD R41, R41, UR4, RZ ;  /* 0x0000000429297c24 */ /* 0x000fe2000f8e02ff */
[----:B------:R-:W0:Y:S01]  /*14730*/  LDCU UR4, c[0x0][0x3b0] ;  /* 0x00007600ff0477ac */ /* 0x000e220008000800 */
[----:B------:R-:W-:-:S03]  /*14740*/  @!P2 IMAD.IADD R42, R42, 0x1, -R39 ;  /* 0x000000012a2aa824 */ /* 0x000fc600078e0a27 */
[----:B------:R-:W-:Y:S02]  /*14750*/  IADD3 R44, P4, PT, R41, R38, RZ ;  /* 0x00000026292c7210 */ /* 0x000fe40007f9e0ff */
[----:B------:R-:W-:Y:S02]  /*14760*/  ISETP.GT.U32.AND P2, PT, R39, R42, PT ;  /* 0x0000002a2700720c */ /* 0x000fe40003f44070 */
[----:B------:R-:W-:Y:S02]  /*14770*/  LEA.HI.X.SX32 R45, R41, R35, 0x1, P4 ;  /* 0x00000023292d7211 */ /* 0x000fe400020f0eff */
[----:B------:R-:W-:Y:S01]  /*14780*/  ISETP.GE.AND P4, PT, R70, RZ, PT ;  /* 0x000000ff4600720c */ /* 0x000fe20003f86270 */
[----:B------:R-:W-:Y:S04]  /*14790*/  STL [R1+0x7fc], R70 ;  /* 0x0007fc4601007387 */ /* 0x000fe80000100800 */
[----:B------:R1:W-:Y:S04]  /*147a0*/  STL [R1+0x4b8], R44 ;  /* 0x0004b82c01007387 */ /* 0x0003e80000100800 */
[----:B------:R1:W2:Y:S01]  /*147b0*/  @P0 LDG.E.U8 R51, desc[UR18][R44.64] ;  /* 0x000000122c330981 */ /* 0x0002a2000c1e1100 */
[----:B------:R-:W-:-:S04]  /*147c0*/  @!P2 IMAD.IADD R42, R42, 0x1, -R39 ;  /* 0x000000012a2aa824 */ /* 0x000fc800078e0a27 */
[----:B------:R-:W-:Y:S02]  /*147d0*/  @!P4 IMAD.MOV R42, RZ, RZ, -R42 ;  /* 0x000000ffff2ac224 */ /* 0x000fe400078e0a2a */
[----:B-1----:R-:W-:-:S03]  /*147e0*/  VIADD R44, R0, 0x74 ;  /* 0x00000074002c7836 */ /* 0x002fc60000000000 */
[----:B------:R-:W-:Y:S02]  /*147f0*/  SEL R43, R5, R42, !P3 ;  /* 0x0000002a052b7207 */ /* 0x000fe40005800000 */
[----:B------:R-:W-:-:S03]  /*14800*/  IABS R41, R44 ;  /* 0x0000002c00297213 */ /* 0x000fc60000000000 */
[----:B0-----:R-:W-:Y:S01]  /*14810*/  IMAD R43, R43, UR4, RZ ;  /* 0x000000042b2b7c24 */ /* 0x001fe2000f8e02ff */
[----:B------:R0:W-:Y:S01]  /*14820*/  STL [R1+0x4b4], R45 ;  /* 0x0004b42d01007387 */ /* 0x0001e20000100800 */
[----:B------:R-:W-:Y:S01]  /*14830*/  ISETP.GE.AND P4, PT, R44, RZ, PT ;  /* 0x000000ff2c00720c */ /* 0x000fe20003f86270 */
[----:B------:R-:W1:Y:S01]  /*14840*/  LDCU UR4, c[0x0][0x3b0] ;  /* 0x00007600ff0477ac */ /* 0x000e620008000800 */
[----:B------:R-:W-:-:S04]  /*14850*/  IMAD.HI.U32 R42, R40, R41, RZ ;  /* 0x00000029282a7227 */ /* 0x000fc800078e00ff */
[----:B------:R-:W-:Y:S01]  /*14860*/  IMAD.MOV R42, RZ, RZ, -R42 ;  /* 0x000000ffff2a7224 */ /* 0x000fe200078e0a2a */
[----:B0-----:R-:W-:-:S03]  /*14870*/  IADD3 R45, P2, PT, R43, R38, RZ ;  /* 0x000000262b2d7210 */ /* 0x001fc60007f5e0ff */
        /* <DEDUP_REMOVED lines=48> */
[----:B------:R0:W-:Y:S04]  /*14b80*/  STL [R1+0x4f0], R45 ;  /* 0x0004f02d01007387 */ /* 0x0001e80000100800 */
[----:B------:R1:W2:Y:S01]  /*14b90*/  @P0 LDG.E.U8 R48, desc[UR18][R42.64] ;  /* 0x000000122a300981 */ /* 0x0002a2000c1e1100 */
[----:B0-----:R-:W-:-:S03]  /*14ba0*/  VIADD R45, R0, 0x7c ;  /* 0x0000007c002d7836 */ /* 0x001fc60000000000 */
[----:B------:R-:W-:Y:S02]  /*14bb0*/  @!P2 IMAD.IADD R41, R41, 0x1, -R39 ;  /* 0x000000012929a824 */ /* 0x000fe400078e0a27 */
[----:B-1----:R-:W-:-:S03]  /*14bc0*/  IABS R42, R45 ;  /* 0x0000002d002a7213 */ /* 0x002fc60000000000 */
[----:B------:R-:W-:Y:S02]  /*14bd0*/  ISETP.GT.U32.AND P2, PT, R39, R41, PT ;  /* 0x000000292700720c */ /* 0x000fe40003f44070 */
[----:B------:R-:W-:-:S04]  /*14be0*/  IMAD.HI.U32 R43, R40, R42, RZ ;  /* 0x0000002a282b7227 */ /* 0x000fc800078e00ff */
[----:B------:R-:W-:-:S04]  /*14bf0*/  IMAD.MOV R43, RZ, RZ, -R43 ;  /* 0x000000ffff2b7224 */ /* 0x000fc800078e0a2b */
[----:B------:R-:W-:-:S03]  /*14c00*/  IMAD R42, R39, R43, R42 ;  /* 0x0000002b272a7224 */ /* 0x000fc600078e022a */
[----:B------:R-:W-:Y:S02]  /*14c10*/  @!P2 IMAD.IADD R41, R41, 0x1, -R39 ;  /* 0x000000012929a824 */ /* 0x000fe400078e0a27 */
[----:B------:R-:W-:Y:S02]  /*14c20*/  ISETP.GT.U32.AND P2, PT, R39, R42, PT ;  /* 0x0000002a2700720c */ /* 0x000fe40003f44070 */
[----:B------:R-:W-:Y:S01]  /*14c30*/  @!P4 IMAD.MOV R41, RZ, RZ, -R41 ;  /* 0x000000ffff29c224 */ /* 0x000fe200078e0a29 */
[----:B------:R-:W-:-:S10]  /*14c40*/  ISETP.GE.AND P4, PT, R45, RZ, PT ;  /* 0x000000ff2d00720c */ /* 0x000fd40003f86270 */
[----:B------:R-:W-:Y:S01]  /*14c50*/  @!P2 IMAD.IADD R42, R42, 0x1, -R39 ;  /* 0x000000012a2aa824 */ /* 0x000fe200078e0a27 */
[----:B------:R-:W-:-:S04]  /*14c60*/  SEL R41, R5, R41, !P3 ;  /* 0x0000002905297207 */ /* 0x000fc80005800000 */
[----:B------:R-:W-:Y:S01]  /*14c70*/  ISETP.GT.U32.AND P2, PT, R39, R42, PT ;  /* 0x0000002a2700720c */ /* 0x000fe20003f44070 */
[----:B------:R-:W-:Y:S01]  /*14c80*/  IMAD R41, R41, UR4, RZ ;  /* 0x0000000429297c24 */ /* 0x000fe2000f8e02ff */
[----:B------:R-:W0:Y:S04]  /*14c90*/  LDCU UR4, c[0x0][0x3b0] ;  /* 0x00007600ff0477ac */ /* 0x000e280008000800 */
[C---:B------:R-:W-:Y:S01]  /*14ca0*/  IADD3 R44, P5, PT, R41.reuse, R38, RZ ;  /* 0x00000026292c7210 */ /* 0x040fe20007fbe0ff */
[----:B------:R-:W-:Y:S06]  /*14cb0*/  STL [R1+0x4ec], R70 ;  /* 0x0004ec4601007387 */ /* 0x000fec0000100800 */
[----:B------:R-:W-:Y:S01]  /*14cc0*/  @!P2 IMAD.IADD R42, R42, 0x1, -R39 ;  /* 0x000000012a2aa824 */ /* 0x000fe200078e0a27 */
[----:B------:R-:W-:-:S03]  /*14cd0*/  LEA.HI.X.SX32 R41, R41, R35, 0x1, P5 ;  /* 0x0000002329297211 */ /* 0x000fc600028f0eff */
[----:B------:R-:W-:Y:S01]  /*14ce0*/  @!P4 IMAD.MOV R42, RZ, RZ, -R42 ;  /* 0x000000ffff2ac224 */ /* 0x000fe200078e0a2a */
[----:B------:R1:W-:Y:S04]  /*14cf0*/  STL [R1+0x7ec], R45 ;  /* 0x0007ec2d01007387 */ /* 0x0003e80000100800 */
[----:B------:R-:W-:Y:S01]  /*14d00*/  STL [R1+0x4f8], R44 ;  /* 0x0004f82c01007387 */ /* 0x000fe20000100800 */
[----:B------:R-:W-:-:S03]  /*14d10*/  SEL R42, R5, R42, !P3 ;  /* 0x0000002a052a7207 */ /* 0x000fc60005800000 */
[----:B------:R3:W-:Y:S01]  /*14d20*/  STL [R1+0x4f4], R41 ;  /* 0x0004f42901007387 */ /* 0x0007e20000100800 */
[----:B-1----:R-:W-:Y:S02]  /*14d30*/  @P0 IMAD.MOV.U32 R45, RZ, RZ, R41 ;  /* 0x000000ffff2d0224 */ /* 0x002fe400078e0029 */
[----:B0-----:R-:W-:Y:S01]  /*14d40*/  IMAD R43, R42, UR4, RZ ;  /* 0x000000042a2b7c24 */ /* 0x001fe2000f8e02ff */
[----:B------:R-:W-:Y:S01]  /*14d50*/  STL [R1+0x7e8], R75 ;  /* 0x0007e84b01007387 */ /* 0x000fe20000100800 */
[----:B------:R-:W-:Y:S01]  /*14d60*/  VIADD R72, R0, 0x77 ;  /* 0x0000007700487836 */ /* 0x000fe20000000000 */
[----:B------:R-:W-:Y:S01]  /*14d70*/  ISETP.GE.AND P4, PT, R75, RZ, PT ;  /* 0x000000ff4b00720c */ /* 0x000fe20003f86270 */
[----:B------:R-:W0:Y:S01]  /*14d80*/  LDCU UR4, c[0x0][0x3b0] ;  /* 0x00007600ff0477ac */ /* 0x000e220008000800 */
[----:B------:R1:W4:Y:S01]  /*14d90*/  @P0 LDG.E.U8 R47, desc[UR18][R44.64] ;  /* 0x000000122c2f0981 */ /* 0x000322000c1e1100 */
[----:B---3--:R-:W-:-:S05]  /*14da0*/  IABS R41, R75 ;  /* 0x0000004b00297213 */ /* 0x008fca0000000000 */
[----:B------:R-:W-:-:S04]  /*14db0*/  IMAD.HI.U32 R42, R40, R41, RZ ;  /* 0x00000029282a7227 */ /* 0x000fc800078e00ff */
[----:B-1----:R-:W-:Y:S01]  /*14dc0*/  IMAD.MOV R44, RZ, RZ, -R42 ;  /* 0x000000ffff2c7224 */ /* 0x002fe200078e0a2a */
[----:B------:R-:W-:-:S03]  /*14dd0*/  IADD3 R70, P2, PT, R43, R38, RZ ;  /* 0x000000262b467210 */ /* 0x000fc60007f5e0ff */
[----:B------:R-:W-:Y:S01]  /*14de0*/  IMAD R41, R39, R44, R41 ;  /* 0x0000002c27297224 */ /* 0x000fe200078e0229 */
[----:B------:R-:W-:-:S04]  /*14df0*/  LEA.HI.X.SX32 R71, R43, R35, 0x1, P2 ;  /* 0x000000232b477211 */ /* 0x000fc800010f0eff */
[----:B------:R-:W-:Y:S01]  /*14e00*/  ISETP.GT.U32.AND P2, PT, R39, R41, PT ;  /* 0x000000292700720c */ /* 0x000fe20003f44070 */
[----:B------:R-:W-:Y:S01]  /*14e10*/  STL [R1+0x520], R70 ;  /* 0x0005204601007387 */ /* 0x000fe20000100800 */
[----:B------:R-:W-:Y:S02]  /*14e20*/  @P0 IMAD.MOV.U32 R42, RZ, RZ, R70 ;  /* 0x000000ffff2a0224 */ /* 0x000fe400078e0046 */
[----:B------:R-:W-:Y:S01]  /*14e30*/  @P0 IMAD.MOV.U32 R43, RZ, RZ, R71 ;  /* 0x000000ffff2b0224 */ /* 0x000fe200078e0047 */
[----:B------:R1:W-:Y:S04]  /*14e40*/  STL [R1+0x51c], R71 ;  /* 0x00051c4701007387 */ /* 0x0003e80000100800 */
[----:B------:R3:W4:Y:S01]  /*14e50*/  @P0 LDG.E.U8 R46, desc[UR18][R42.64] ;  /* 0x000000122a2e0981 */ /* 0x000722000c1e1100 */
[----:B-1----:R-:W-:-:S03]  /*14e60*/  VIADD R71, R0, 0xd ;  /* 0x0000000d00477836 */ /* 0x002fc60000000000 */
[----:B------:R-:W-:Y:S02]  /*14e70*/  @!P2 IMAD.IADD R41, R41, 0x1, -R39 ;  /* 0x000000012929a824 */ /* 0x000fe400078e0a27 */
[----:B---3--:R-:W-:-:S03]  /*14e80*/  IABS R42, R71 ;  /* 0x00000047002a7213 */ /* 0x008fc60000000000 */
[----:B------:R-:W-:Y:S02]  /*14e90*/  ISETP.GT.U32.AND P2, PT, R39, R41, PT ;  /* 0x000000292700720c */ /* 0x000fe40003f44070 */
[----:B------:R-:W-:Y:S01]  /*14ea0*/  IMAD.HI.U32 R70, R40, R42, RZ ;  /* 0x0000002a28467227 */ /* 0x000fe200078e00ff */
[----:B------:R-:W-:-:S03]  /*14eb0*/  IABS R43, R73 ;  /* 0x00000049002b7213 */ /* 0x000fc60000000000 */
[----:B------:R-:W-:Y:S02]  /*14ec0*/  IMAD.MOV R70, RZ, RZ, -R70 ;  /* 0x000000ffff467224 */ /* 0x000fe400078e0a46 */
[----:B------:R-:W-:-:S04]  /*14ed0*/  IMAD.HI.U32 R45, R40, R43, RZ ;  /* 0x0000002b282d7227 */ /* 0x000fc800078e00ff */
[----:B------:R-:W-:Y:S02]  /*14ee0*/  IMAD R42, R39, R70, R42 ;  /* 0x00000046272a7224 */ /* 0x000fe400078e022a */
[----:B------:R-:W-:Y:S01]  /*14ef0*/  @!P2 IMAD.IADD R41, R41, 0x1, -R39 ;  /* 0x000000012929a824 */ /* 0x000fe200078e0a27 */
[----:B------:R-:W-:Y:S01]  /*14f00*/  IABS R44, R72 ;  /* 0x00000048002c7213 */ /* 0x000fe20000000000 */
[----:B------:R-:W-:Y:S01]  /*14f10*/  IMAD.MOV R45, RZ, RZ, -R45 ;  /* 0x000000ffff2d7224 */ /* 0x000fe200078e0a2d */
[----:B------:R-:W-:-:S03]  /*14f20*/  ISETP.GT.U32.AND P2, PT, R39, R42, PT ;  /* 0x0000002a2700720c */ /* 0x000fc60003f44070 */
[----:B------:R-:W-:Y:S02]  /*14f30*/  IMAD R43, R39, R45, R43 ;  /* 0x0000002d272b7224 */ /* 0x000fe400078e022b */
[----:B------:R-:W-:-:S04]  /*14f40*/  IMAD.HI.U32 R45, R40, R44, RZ ;  /* 0x0000002c282d7227 */ /* 0x000fc800078e00ff */
[----:B------:R-:W-:Y:S02]  /*14f50*/  IMAD.MOV R45, RZ, RZ, -R45 ;  /* 0x000000ffff2d7224 */ /* 0x000fe400078e0a2d */
[----:B------:R-:W-:Y:S02]  /*14f60*/  VIADD R74, R0, 0x7e ;  /* 0x0000007e004a7836 */ /* 0x000fe40000000000 */
[----:B------:R-:W-:Y:S02]  /*14f70*/  @!P4 IMAD.MOV R41, RZ, RZ, -R41 ;  /* 0x000000ffff29c224 */ /* 0x000fe400078e0a29 */
[----:B------:R-:W-:Y:S02]  /*14f80*/  @!P2 IMAD.IADD R42, R42, 0x1, -R39 ;  /* 0x000000012a2aa824 */ /* 0x000fe400078e0a27 */
[----:B------:R-:W-:Y:S01]  /*14f90*/  IMAD R44, R39, R45, R44 ;  /* 0x0000002d272c7224 */ /* 0x000fe200078e022c */
[----:B------:R-:W-:Y:S02]  /*14fa0*/  IABS R45, R74 ;  /* 0x0000004a002d7213 */ /* 0x000fe40000000000 */
[----:B------:R-:W-:-:S02]  /*14fb0*/  SEL R41, R5, R41, !P3 ;  /* 0x0000002905297207 */ /* 0x000fc40005800000 */
[----:B------:R-:W-:Y:S01]  /*14fc0*/  ISETP.GT.U32.AND P4, PT, R39, R42, PT ;  /* 0x0000002a2700720c */ /* 0x000fe20003f84070 */
[----:B------:R-:W-:Y:S01]  /*14fd0*/  IMAD.HI.U32 R40, R40, R45, RZ ;  /* 0x0000002d28287227 */ /* 0x000fe200078e00ff */
[----:B------:R-:W-:-:S03]  /*14fe0*/  ISETP.GE.AND P2, PT, R71, RZ, PT ;  /* 0x000000ff4700720c */ /* 0x000fc60003f46270 */
[----:B0-----:R-:W-:Y:S01]  /*14ff0*/  IMAD R41, R41, UR4, RZ ;  /* 0x0000000429297c24 */ /* 0x001fe2000f8e02ff */
[----:B------:R-:W-:Y:S01]  /*15000*/  STL [R1+0x7e4], R73 ;  /* 0x0007e44901007387 */ /* 0x000fe20000100800 */
[----:B------:R-:W-:Y:S01]  /*15010*/  IMAD.MOV R40, RZ, RZ, -R40 ;  /* 0x000000ffff287224 */ /* 0x000fe200078e0a28 */
[----:B------:R-:W-:Y:S01]  /*15020*/  ISETP.GT.U32.AND P6, PT, R39, R43, PT ;  /* 0x0000002b2700720c */ /* 0x000fe20003fc4070 */
[----:B------:R-:W0:Y:S01]  /*15030*/  LDCU UR4, c[0x0][0x3b0] ;  /* 0x00007600ff0477ac */ /* 0x000e220008000800 */
[----:B------:R-:W-:Y:S01]  /*15040*/  IADD3 R70, P5, PT, R41, R38, RZ ;  /* 0x0000002629467210 */ /* 0x000fe20007fbe0ff */
[----:B------:R-:W-:Y:S01]  /*15050*/  IMAD R40, R39, R40, R45 ;  /* 0x0000002827287224 */ /* 0x000fe200078e022d */
[----:B------:R1:W-:Y:S01]  /*15060*/  STL [R1+0x7dc], R71 ;  /* 0x0007dc4701007387 */ /* 0x0003e20000100800 */
[----:B------:R-:W-:-:S04]  /*15070*/  @!P4 IMAD.IADD R42, R42, 0x1, -R39 ;  /* 0x000000012a2ac824 */ /* 0x000fc800078e0a27 */
[----:B------:R-:W-:Y:S01]  /*15080*/  @!P2 IMAD.MOV R42, RZ, RZ, -R42 ;  /* 0x000000ffff2aa224 */ /* 0x000fe200078e0a2a */
[----:B-1----:R-:W-:Y:S02]  /*15090*/  LEA.HI.X.SX32 R71, R41, R35, 0x1, P5 ;  /* 0x0000002329477211 */ /* 0x002fe400028f0eff */
[C---:B------:R-:W-:Y:S02]  /*150a0*/  ISETP.GT.U32.AND P5, PT, R39.reuse, R40, PT ;  /* 0x000000282700720c */ /* 0x040fe40003fa4070 */
[----:B------:R-:W-:Y:S02]  /*150b0*/  ISETP.GT.U32.AND P4, PT, R39, R44, PT ;  /* 0x0000002c2700720c */ /* 0x000fe40003f84070 */
[----:B------:R-:W-:Y:S01]  /*150c0*/  SEL R42, R5, R42, !P3 ;  /* 0x0000002a052a7207 */ /* 0x000fe20005800000 */
[----:B------:R-:W-:-:S04]  /*150d0*/  @!P6 IMAD.IADD R43, R43, 0x1, -R39 ;  /* 0x000000012b2be824 */ /* 0x000fc800078e0a27 */
[----:B------:R-:W-:-:S04]  /*150e0*/  IMAD R42, R42, UR11, RZ ;  /* 0x0000000b2a2a7c24 */ /* 0x000fc8000f8e02ff */
[--C-:B------:R-:W-:Y:S01]  /*150f0*/  @!P5 IMAD.IADD R40, R40, 0x1, -R39.reuse ;  /* 0x000000012828d824 */ /* 0x100fe200078e0a27 */
[----:B------:R-:W-:Y:S01]  /*15100*/  IADD3 R75, P2, PT, R42, R38, RZ ;  /* 0x000000262a4b7210 */ /* 0x000fe20007f5e0ff */
[----:B------:R-:W-:-:S03]  /*15110*/  @!P4 IMAD.IADD R44, R44, 0x1, -R39 ;  /* 0x000000012c2cc824 */ /* 0x000fc600078e0a27 */
[C---:B------:R-:W-:Y:S02]  /*15120*/  ISETP.GT.U32.AND P5, PT, R39.reuse, R40, PT ;  /* 0x000000282700720c */ /* 0x040fe40003fa4070 */
[C---:B------:R-:W-:Y:S02]  /*15130*/  ISETP.GT.U32.AND P4, PT, R39.reuse, R43, PT ;  /* 0x0000002b2700720c */ /* 0x040fe40003f84070 */
[----:B------:R-:W-:Y:S02]  /*15140*/  LEA.HI.X.SX32 R76, R42, R35, 0x1, P2 ;  /* 0x000000232a4c7211 */ /* 0x000fe400010f0eff */
[----:B------:R-:W-:Y:S02]  /*15150*/  ISETP.GE.AND P2, PT, R74, RZ, PT ;  /* 0x000000ff4a00720c */ /* 0x000fe40003f46270 */
[----:B------:R-:W-:-:S05]  /*15160*/  ISETP.GT.U32.AND P6, PT, R39, R44, PT ;  /* 0x0000002c2700720c */ /* 0x000fca0003fc4070 */
[--C-:B------:R-:W-:Y:S02]  /*15170*/  @!P5 IMAD.IADD R40, R40, 0x1, -R39.reuse ;  /* 0x000000012828d824 */ /* 0x100fe400078e0a27 */
[----:B------:R-:W-:Y:S01]  /*15180*/  @!P4 IMAD.IADD R43, R43, 0x1, -R39 ;  /* 0x000000012b2bc824 */ /* 0x000fe200078e0a27 */
[----:B------:R-:W-:-:S03]  /*15190*/  ISETP.GE.AND P4, PT, R72, RZ, PT ;  /* 0x000000ff4800720c */ /* 0x000fc60003f86270 */
[----:B------:R-:W-:Y:S01]  /*151a0*/  @!P2 IMAD.MOV R40, RZ, RZ, -R40 ;  /* 0x000000ffff28a224 */ /* 0x000fe200078e0a28 */
[----:B------:R-:W-:-:S04]  /*151b0*/  ISETP.GE.AND P5, PT, R73, RZ, PT ;  /* 0x000000ff4900720c */ /* 0x000fc80003fa6270 */
[----:B------:R-:W-:Y:S01]  /*151c0*/  SEL R40, R5, R40, !P3 ;  /* 0x0000002805287207 */ /* 0x000fe20005800000 */
[----:B------:R-:W-:Y:S01]  /*151d0*/  @!P6 IMAD.IADD R44, R44, 0x1, -R39 ;  /* 0x000000012c2ce824 */ /* 0x000fe200078e0a27 */
[----:B------:R-:W-:-:S03]  /*151e0*/  PRMT R45, RZ, 0x7610, R45 ;  /* 0x00007610ff2d7816 */ /* 0x000fc6000000002d */
[----:B------:R-:W-:Y:S01]  /*151f0*/  IMAD R39, R40, UR5, RZ ;  /* 0x0000000528277c24 */ /* 0x000fe2000f8e02ff */
[----:B------:R-:W1:Y:S01]  /*15200*/  LDCU UR5, c[0x0][0x3b0] ;  /* 0x00007600ff0577ac */ /* 0x000e620008000800 */
[----:B------:R-:W-:Y:S01]  /*15210*/  STL [R1+0x7e0], R72 ;  /* 0x0007e04801007387 */ /* 0x000fe20000100800 */
[----:B------:R-:W-:Y:S01]  /*15220*/  @!P4 IMAD.MOV R44, RZ, RZ, -R44 ;  /* 0x000000ffff2cc224 */ /* 0x000fe200078e0a2c */
[----:B------:R-:W-:Y:S02]  /*15230*/  PRMT R41, RZ, 0x7610, R41 ;  /* 0x00007610ff297816 */ /* 0x000fe40000000029 */
[----:B------:R-:W-:Y:S04]  /*15240*/  STL [R1+0x7d8], R74 ;  /* 0x0007d84a01007387 */ /* 0x000fe80000100800 */
[----:B------:R3:W-:Y:S01]  /*15250*/  STL [R1+0x248], R70 ;  /* 0x0002484601007387 */ /* 0x0007e20000100800 */
[----:B------:R-:W-:-:S03]  /*15260*/  SEL R44, R5, R44, !P3 ;  /* 0x0000002c052c7207 */ /* 0x000fc60005800000 */
[----:B------:R1:W-:Y:S01]  /*15270*/  STL [R1+0x244], R71 ;  /* 0x0002444701007387 */ /* 0x0003e20000100800 */
[----:B------:R-:W-:-:S03]  /*15280*/  @!P5 IMAD.MOV R43, RZ, RZ, -R43 ;  /* 0x000000ffff2bd224 */ /* 0x000fc600078e0a2b */
[----:B------:R3:W4:Y:S01]  /*15290*/  @P0 LDG.E.U8 R45, desc[UR18][R70.64] ;  /* 0x00000012462d0981 */ /* 0x000722000c1e1100 */
[----:B------:R-:W-:Y:S01]  /*152a0*/  IADD3 R42, P2, PT, R39, R38, RZ ;  /* 0x00000026272a7210 */ /* 0x000fe20007f5e0ff */
[----:B0-----:R-:W-:Y:S01]  /*152b0*/  IMAD R44, R44, UR4, RZ ;  /* 0x000000042c2c7c24 */ /* 0x001fe2000f8e02ff */
[----:B------:R-:W-:Y:S01]  /*152c0*/  SEL R40, R5, R43, !P3 ;  /* 0x0000002b05287207 */ /* 0x000fe20005800000 */
[----:B---3--:R-:W-:Y:S02]  /*152d0*/  @P0 IMAD.MOV.U32 R70, RZ, RZ, R75 ;  /* 0x000000ffff460224 */ /* 0x008fe400078e004b */
[----:B-1----:R-:W-:Y:S01]  /*152e0*/  @P0 IMAD.MOV.U32 R71, RZ, RZ, R76 ;  /* 0x000000ffff470224 */ /* 0x002fe200078e004c */
[----:B------:R-:W-:Y:S04]  /*152f0*/  STL [R1+0x190], R75 ;  /* 0x0001904b01007387 */ /* 0x000fe80000100800 */
[----:B------:R0:W3:Y:S04]  /*15300*/  @P0 LDG.E.U8 R41, desc[UR18][R70.64] ;  /* 0x0000001246290981 */ /* 0x0000e8000c1e1100 */
[----:B------:R-:W-:Y:S04]  /*15310*/  STL [R1+0x18c], R76 ;  /* 0x00018c4c01007387 */ /* 0x000fe80000100800 */
[----:B------:R-:W5:Y:S01]  /*15320*/  LDL.LU R5, [R1+0x9d8] ;  /* 0x0009d80001057983 */ /* 0x000f620000300800 */
[----:B0-----:R-:W-:-:S03]  /*15330*/  LEA.HI.X.SX32 R70, R39, R35, 0x1, P2 ;  /* 0x0000002327467211 */ /* 0x001fc600010f0eff */
[----:B------:R-:W-:Y:S01]  /*15340*/  STL [R1+0x23c], R42 ;  /* 0x00023c2a01007387 */ /* 0x000fe20000100800 */
[C---:B------:R-:W-:Y:S01]  /*15350*/  IADD3 R71, P2, PT, R44.reuse, R38, RZ ;  /* 0x000000262c477210 */ /* 0x040fe20007f5e0ff */
[----:B------:R-:W-:Y:S02]  /*15360*/  @P0 IMAD.MOV.U32 R43, RZ, RZ, R70 ;  /* 0x000000ffff2b0224 */ /* 0x000fe400078e0046 */
[----:B------:R0:W-:Y:S01]  /*15370*/  STL [R1+0x238], R70 ;  /* 0x0002384601007387 */ /* 0x0001e20000100800 */
[----:B------:R-:W-:Y:S02]  /*15380*/  PRMT R39, RZ, 0x7610, R39 ;  /* 0x00007610ff277816 */ /* 0x000fe40000000027 */
[----:B------:R-:W-:-:S04]  /*15390*/  LEA.HI.X.SX32 R72, R44, R35, 0x1, P2 ;  /* 0x000000232c487211 */ /* 0x000fc800010f0eff */
[----:B------:R1:W3:Y:S01]  /*153a0*/  @P0 LDG.E.U8 R39, desc[UR18][R42.64] ;  /* 0x000000122a270981 */ /* 0x0002e2000c1e1100 */
[----:B0-----:R-:W-:Y:S01]  /*153b0*/  IMAD R70, R40, UR5, RZ ;  /* 0x0000000528467c24 */ /* 0x001fe2000f8e02ff */
[----:B------:R-:W-:-:S04]  /*153c0*/  PRMT R40, RZ, 0x7610, R40 ;  /* 0x00007610ff287816 */ /* 0x000fc80000000028 */
[C---:B------:R-:W-:Y:S01]  /*153d0*/  IADD3 R38, P2, PT, R70.reuse, R38, RZ ;  /* 0x0000002646267210 */ /* 0x040fe20007f5e0ff */
[----:B-1----:R-:W-:Y:S02]  /*153e0*/  @P0 IMAD.MOV.U32 R42, RZ, RZ, R71 ;  /* 0x000000ffff2a0224 */ /* 0x002fe400078e0047 */
[----:B------:R-:W-:Y:S01]  /*153f0*/  @P0 IMAD.MOV.U32 R43, RZ, RZ, R72 ;  /* 0x000000ffff2b0224 */ /* 0x000fe200078e0048 */
[----:B------:R-:W-:Y:S02]  /*15400*/  LEA.HI.X.SX32 R44, R70, R35, 0x1, P2 ;  /* 0x00000023462c7211 */ /* 0x000fe400010f0eff */
[----:B------:R-:W-:Y:S02]  /*15410*/  PRMT R35, RZ, 0x7610, R35 ;  /* 0x00007610ff237816 */ /* 0x000fe40000000023 */
[----:B------:R0:W3:Y:S02]  /*15420*/  @P0 LDG.E.U8 R40, desc[UR18][R42.64] ;  /* 0x000000122a280981 */ /* 0x0000e4000c1e1100 */
[----:B0-----:R-:W-:-:S02]  /*15430*/  @P0 IMAD.MOV.U32 R42, RZ, RZ, R38 ;  /* 0x000000ffff2a0224 */ /* 0x001fc400078e0026 */
[----:B------:R-:W-:-:S05]  /*15440*/  @P0 IMAD.MOV.U32 R43, RZ, RZ, R44 ;  /* 0x000000ffff2b0224 */ /* 0x000fca00078e002c */
[----:B------:R-:W3:Y:S04]  /*15450*/  @P0 LDG.E.U8 R35, desc[UR18][R42.64] ;  /* 0x000000122a230981 */ /* 0x000ee8000c1e1100 */
[----:B--2---:R0:W-:Y:S04]  /*15460*/  STS.U8 [R31+UR9+0x5e00], R94 ;  /* 0x005e005e1f007988 */ /* 0x0041e80008000009 */
[----:B------:R0:W-:Y:S04]  /*15470*/  STS.U8 [R31+UR9+0x6200], R90 ;  /* 0x0062005a1f007988 */ /* 0x0001e80008000009 */
[----:B------:R0:W-:Y:S04]  /*15480*/  STS.U8 [R31+UR9+0x6600], R69 ;  /* 0x006600451f007988 */ /* 0x0001e80008000009 */
[----:B------:R0:W-:Y:S04]  /*15490*/  STS.U8 [R31+UR9+0x6a00], R65 ;  /* 0x006a00411f007988 */ /* 0x0001e80008000009 */
[----:B------:R0:W-:Y:S04]  /*154a0*/  STS.U8 [R31+UR9+0x6e00], R61 ;  /* 0x006e003d1f007988 */ /* 0x0001e80008000009 */
[----:B----4-:R0:W-:Y:S04]  /*154b0*/  STS.U8 [R31+UR9+0x7200], R57 ;  /* 0x007200391f007988 */ /* 0x0101e80008000009 */
[----:B------:R0:W-:Y:S04]  /*154c0*/  STS.U8 [R31+UR9+0x7600], R53 ;  /* 0x007600351f007988 */ /* 0x0001e80008000009 */
[----:B------:R0:W-:Y:S01]  /*154d0*/  STS.U8 [R31+UR9+0x7a00], R49 ;  /* 0x007a00311f007988 */ /* 0x0001e20008000009 */
[----:B------:R-:W-:-:S03]  /*154e0*/  VIADD R162, R162, 0x7f ;  /* 0x0000007fa2a27836 */ /* 0x000fc60000000000 */
[----:B------:R0:W-:Y:S01]  /*154f0*/  STL [R1+0x234], R71 ;  /* 0x0002344701007387 */ /* 0x0001e20000100800 */
[----:B------:R-:W-:-:S03]  /*15500*/  ISETP.NE.U32.AND P0, PT, RZ, UR7, PT ;  /* 0x00000007ff007c0c */ /* 0x000fc6000bf05070 */
[----:B------:R0:W-:Y:S04]  /*15510*/  STL [R1+0x228], R72 ;  /* 0x0002284801007387 */ /* 0x0001e80000100800 */
[----:B------:R0:W-:Y:S04]  /*15520*/  STL [R1+0x230], R38 ;  /* 0x0002302601007387 */ /* 0x0001e80000100800 */
[----:B------:R0:W-:Y:S01]  /*15530*/  STL [R1+0x22c], R44 ;  /* 0x00022c2c01007387 */ /* 0x0001e20000100800 */
[C---:B------:R-:W-:Y:S02]  /*15540*/  ISETP.LT.OR P2, PT, R162.reuse, 0x80, P0 ;  /* 0x00000080a200780c */ /* 0x040fe40000741670 */
[----:B------:R-:W-:Y:S01]  /*15550*/  ISETP.GE.AND P3, PT, R162, 0x100, PT ;  /* 0x00000100a200780c */ /* 0x000fe20003f66270 */
[----:B------:R0:W-:Y:S04]  /*15560*/  STS.U8 [R31+UR9+0x7e00], R46 ;  /* 0x007e002e1f007988 */ /* 0x0001e80008000009 */
        /* <DEDUP_REMOVED lines=15> */
[----:B---3--:R0:W-:Y:S04]  /*15660*/  STS.U8 [R32+UR9+0x4680], R41 ;  /* 0x0046802920007988 */ /* 0x0081e80008000009 */
        /* <DEDUP_REMOVED lines=31> */
[----:B------:R0:W-:Y:S01]  /*15860*/  STS.U8 [R34+UR9+0x7f80], R35 ;  /* 0x007f802322007988 */ /* 0x0001e20008000009 */
[----:B------:R1:W-:Y:S06]  /*15870*/  MEMBAR.ALL.CTA ;  /* 0x0000000000007992 */ /* 0x0003ec0000008000 */
[----:B-1----:R-:W1:Y:S02]  /*15880*/  FENCE.VIEW.ASYNC.S ;  /* 0x00000000000073c6 */ /* 0x002e640000000000 */
[----:B-1----:R-:W-:Y:S06]  /*15890*/  BAR.SYNC.DEFER_BLOCKING 0x0 ;  /* 0x0000000000007b1d */ /* 0x002fec0000010000 */
[----:B------:R-:W-:Y:S05]  /*158a0*/  @P2 BRA `(.L_x_6) ;  /* 0x0000000000842947 */ /* 0x000fea0003800000 */
[----:B------:R-:W-:Y:S02]  /*158b0*/  UIADD3 UR4, UPT, UPT, UR9, 0x4000, URZ ;  /* 0x0000400009047890 */ /* 0x000fe4000fffe0ff */
[----:B------:R-:W-:Y:S02]  /*158c0*/  USHF.R.U32.HI UR12, URZ, 0x4, UR9 ;  /* 0x00000004ff0c7899 */ /* 0x000fe40008011609 */
[----:B------:R-:W-:Y:S02]  /*158d0*/  USHF.R.U32.HI UR4, URZ, 0x4, UR4 ;  /* 0x00000004ff047899 */ /* 0x000fe40008011604 */
[----:B------:R-:W-:Y:S02]  /*158e0*/  USGXT.U32 UR12, UR12, 0xe ;  /* 0x0000000e0c0c789a */ /* 0x000fe40008000000 */
[----:B------:R-:W-:Y:S02]  /*158f0*/  USGXT.U32 UR14, UR4, 0xe ;  /* 0x0000000e040e789a */ /* 0x000fe40008000000 */
[----:B------:R-:W-:-:S02]  /*15900*/  UIADD3 UR26, UP1, UPT, UR12, 0x100, URZ ;  /* 0x000001000c1a7890 */ /* 0x000fc4000ff3e0ff */
[----:B------:R-:W-:Y:S01]  /*15910*/  UIADD3 UR28, UP2, UPT, UR14, 0x2, URZ ;  /* 0x000000020e1c7890 */ /* 0x000fe2000ff5e0ff */
[----:B------:R-:W-:Y:S01]  /*15920*/  UMOV UR4, URZ ;  /* 0x000000ff00047c82 */ /* 0x000fe20008000000 */
[----:B------:R-:W-:Y:S01]  /*15930*/  UMOV UR30, 0x0 ;  /* 0x00000000001e7882 */ /* 0x000fe20000000000 */
[----:B------:R-:W-:Y:S02]  /*15940*/  UIADD3.X UR27, UPT, UPT, UR4, 0x40004040, URZ, UP1, !UPT ;  /* 0x40004040041b7890 */ /* 0x000fe40008ffe4ff */
[----:B------:R-:W-:Y:S02]  /*15950*/  UIADD3.X UR29, UPT, UPT, UR4, 0x40004040, URZ, UP2, !UPT ;  /* 0x40004040041d7890 */ /* 0x000fe400097fe4ff */
[----:B------:R-:W-:Y:S02]  /*15960*/  UIADD3.64 UR16, UPT, UPT, UR26, 0x100, URZ ;  /* 0x000001001a107897 */ /* 0x000fe4000fffe0ff */
[----:B------:R-:W-:Y:S02]  /*15970*/  UIADD3.64 UR20, UPT, UPT, UR28, 0x2, URZ ;  /* 0x000000021c147897 */ /* 0x000fe4000fffe0ff */
[----:B------:R-:W-:-:S02]  /*15980*/  UIADD3.64 UR22, UPT, UPT, UR26, 0x200, URZ ;  /* 0x000002001a167897 */ /* 0x000fc4000fffe0ff */
[----:B------:R-:W-:Y:S01]  /*15990*/  UIADD3.64 UR24, UPT, UPT, UR28, 0x4, URZ ;  /* 0x000000041c187897 */ /* 0x000fe2000fffe0ff */
[----:B------:R-:W-:Y:S01]  /*159a0*/  UMOV UR31, 0x8208490 ;  /* 0x08208490001f7882 */ /* 0x000fe20000000000 */
[----:B------:R-:W-:Y:S01]  /*159b0*/  UMOV UR13, 0x40004040 ;  /* 0x40004040000d7882 */ /* 0x000fe20000000000 */
[----:B------:R-:W-:Y:S01]  /*159c0*/  UMOV UR15, 0x40004040 ;  /* 0x40004040000f7882 */ /* 0x000fe20000000000 */
[----:B------:R-:W-:Y:S01]  /*159d0*/  UMOV UR32, 0x0 ;  /* 0x0000000000207882 */ /* 0x000fe20000000000 */
[----:B------:R-:W-:Y:S01]  /*159e0*/  UMOV UR33, 0x8208490 ;  /* 0x0820849000217882 */ /* 0x000fe20000000000 */
[----:B------:R-:W-:Y:S01]  /*159f0*/  UMOV UR34, 0x0 ;  /* 0x0000000000227882 */ /* 0x000fe20000000000 */
[----:B------:R-:W-:Y:S01]  /*15a00*/  UMOV UR35, 0x8208490 ;  /* 0x0820849000237882 */ /* 0x000fe20000000000 */
[----:B------:R-:W-:Y:S01]  /*15a10*/  UMOV UR4, UR6 ;  /* 0x0000000600047c82 */ /* 0x000fe20008000000 */
[----:B------:R-:W-:Y:S01]  /*15a20*/  UMOV UR5, URZ ;  /* 0x000000ff00057c82 */ /* 0x000fe20008000000 */
[----:B------:R1:W-:Y:S01]  /*15a30*/  UTCQMMA gdesc[UR12], gdesc[UR14], tmem[UR8], tmem[UR30], idesc[UR31], !UPT ;  /* 0x00ff1e0e0c0075ea */ /* 0x0003e2000f800308 */
[----:B------:R-:W-:Y:S01]  /*15a40*/  UMOV UR36, 0x0 ;  /* 0x0000000000247882 */ /* 0x000fe20000000000 */
[----:B------:R-:W-:Y:S01]  /*15a50*/  UMOV UR37, 0x8208490 ;  /* 0x0820849000257882 */ /* 0x000fe20000000000 */
[----:B------:R1:W-:Y:S01]  /*15a60*/  UTCQMMA gdesc[UR26], gdesc[UR28], tmem[UR8], tmem[UR32], idesc[UR33], UPT ;  /* 0x00ff201c1a0075ea */ /* 0x0003e2000b800308 */
[----:B------:R-:W-:Y:S01]  /*15a70*/  UMOV UR4, UR4 ;  /* 0x0000000400047c82 */ /* 0x000fe20008000000 */
[----:B------:R1:W-:Y:S01]  /*15a80*/  UTCQMMA gdesc[UR16], gdesc[UR20], tmem[UR8], tmem[UR34], idesc[UR35], UPT ;  /* 0x00ff2214100075ea */ /* 0x0003e2000b800308 */
[----:B------:R1:W-:Y:S01]  /*15a90*/  UTCQMMA gdesc[UR22], gdesc[UR24], tmem[UR8], tmem[UR36], idesc[UR37], UPT ;  /* 0x00ff2418160075ea */ /* 0x0003e2000b800308 */
[----:B------:R1:W-:Y:S01]  /*15aa0*/  UTCBAR [UR4], URZ ;  /* 0x000000ff040073e9 */ /* 0x0003e200080000ff */
[----:B------:R-:W-:Y:S01]  /*15ab0*/  NOP ;  /* 0x0000000000007918 */ /* 0x000fe20000000000 */
.L_x_6:
[----:B-1----:R-:W-:Y:S01]  /*15ac0*/  UMOV UR4, URZ ;  /* 0x000000ff00047c82 */ /* 0x002fe20008000000 */
[----:B------:R-:W-:Y:S05]  /*15ad0*/  @!P3 BRA `(.L_x_7) ;  /* 0x000000b800b0b947 */ /* 0x000fea0003800000 */
[----:B0-----:R-:W-:Y:S01]  /*15ae0*/  SHF.R.S32.HI R38, RZ, 0x1f, R162 ;  /* 0x0000001fff267819 */ /* 0x001fe200000114a2 */
[----:B------:R-:W-:Y:S01]  /*15af0*/  IMAD.SHL.U32 R35, R36, 0x80, RZ ;  /* 0x0000008024237824 */ /* 0x000fe200078e00ff */
[----:B------:R-:W-:Y:S01]  /*15b00*/  UIADD3 UR4, UPT, UPT, UR9, 0x8000, URZ ;  /* 0x0000800009047890 */ /* 0x000fe2000fffe0ff */
[----:B------:R-:W-:Y:S01]  /*15b10*/  IMAD.MOV.U32 R39, RZ, RZ, RZ ;  /* 0x000000ffff277224 */ /* 0x000fe200078e00ff */
[----:B------:R-:W-:Y:S01]  /*15b20*/  LEA.HI R36, R38, R162, RZ, 0x7 ;  /* 0x000000a226247211 */ /* 0x000fe200078f38ff */
[----:B------:R-:W-:Y:S02]  /*15b30*/  UIADD3 UR5, UPT, UPT, UR9, 0xc000, URZ ;  /* 0x0000c00009057890 */ /* 0x000fe4000fffe0ff */
[----:B------:R-:W-:Y:S01]  /*15b40*/  USHF.R.U32.HI UR4, URZ, 0x4, UR4 ;  /* 0x00000004ff047899 */ /* 0x000fe20008011604 */
[----:B------:R-:W-:Y:S01]  /*15b50*/  SHF.R.S32.HI R36, RZ, 0x7, R36 ;  /* 0x00000007ff247819 */ /* 0x000fe20000011424 */
[----:B------:R-:W-:Y:S02]  /*15b60*/  USHF.R.U32.HI UR5, URZ, 0x4, UR5 ;  /* 0x00000004ff057899 */ /* 0x000fe40008011605 */
[----:B------:R-:W-:Y:S01]  /*15b70*/  USGXT.U32 UR12, UR4, 0xe ;  /* 0x0000000e040c789a */ /* 0x000fe20008000000 */
[----:B------:R-:W-:Y:S01]  /*15b80*/  VIMNMX R38, PT, PT, R36, 0x2, !PT ;  /* 0x0000000224267848 */ /* 0x000fe20007fe0100 */
[----:B-----5:R-:W-:Y:S01]  /*15b90*/  IMAD.SHL.U32 R36, R37, 0x80, RZ ;  /* 0x0000008025247824 */ /* 0x020fe200078e00ff */
[----:B------:R-:W-:-:S02]  /*15ba0*/  USGXT.U32 UR14, UR5, 0xe ;  /* 0x0000000e050e789a */ /* 0x000fc40008000000 */
[----:B------:R-:W-:Y:S01]  /*15bb0*/  UIADD3 UR30, UP1, UPT, UR12, 0x100, URZ ;  /* 0x000001000c1e7890 */ /* 0x000fe2000ff3e0ff */
[----:B------:R-:W-:Y:S01]  /*15bc0*/  VIADD R37, R38, 0xfffffffe ;  /* 0xfffffffe26257836 */ /* 0x000fe20000000000 */
[----:B------:R-:W-:Y:S01]  /*15bd0*/  UIADD3 UR28, UP2, UPT, UR14, 0x2, URZ ;  /* 0x000000020e1c7890 */ /* 0x000fe2000ff5e0ff */
[----:B------:R-:W-:Y:S01]  /*15be0*/  SHF.R.S32.HI R38, RZ, 0x1f, R36 ;  /* 0x0000001fff267819 */ /* 0x000fe20000011424 */
[----:B------:R-:W-:Y:S01]  /*15bf0*/  UMOV UR4, URZ ;  /* 0x000000ff00047c82 */ /* 0x000fe20008000000 */
[----:B------:R-:W-:Y:S01]  /*15c00*/  UMOV UR5, URZ ;  /* 0x000000ff00057c82 */ /* 0x000fe20008000000 */
[----:B------:R0:W-:Y:S01]  /*15c10*/  STL [R1+0x7d4], R37 ;  /* 0x0007d42501007387 */ /* 0x0001e20000100800 */
[----:B------:R-:W-:Y:S02]  /*15c20*/  UIADD3.X UR31, UPT, UPT, UR4, 0x40004040, URZ, UP1, !UPT ;  /* 0x40004040041f7890 */ /* 0x000fe40008ffe4ff */
[----:B------:R-:W-:Y:S01]  /*15c30*/  UIADD3.X UR29, UPT, UPT, UR5, 0x40004040, URZ, UP2, !UPT ;  /* 0x40004040051d7890 */ /* 0x000fe200097fe4ff */
[----:B------:R1:W-:Y:S01]  /*15c40*/  STL [R1+0x7c8], RZ ;  /* 0x0007c8ff01007387 */ /* 0x0003e20000100800 */
[----:B------:R-:W-:Y:S01]  /*15c50*/  UMOV UR11, 0x1 ;  /* 0x00000001000b7882 */ /* 0x000fe20000000000 */
[----:B------:R-:W-:-:S02]  /*15c60*/  UIADD3.64 UR20, UPT, UPT, UR30, 0x100, URZ ;  /* 0x000001001e147897 */ /* 0x000fc4000fffe0ff */
[----:B------:R-:W-:Y:S01]  /*15c70*/  UIADD3.64 UR22, UPT, UPT, UR28, 0x2, URZ ;  /* 0x000000021c167897 */ /* 0x000fe2000fffe0ff */
[----:B0-----:R-:W-:Y:S01]  /*15c80*/  SHF.R.S32.HI R37, RZ, 0x1f, R35 ;  /* 0x0000001fff257819 */ /* 0x001fe20000011423 */
[----:B------:R-:W-:Y:S02]  /*15c90*/  UIADD3.64 UR24, UPT, UPT, UR30, 0x200, URZ ;  /* 0x000002001e187897 */ /* 0x000fe4000fffe0ff */
[----:B-1----:R-:W-:-:S12]  /*15ca0*/  UIADD3.64 UR26, UPT, UPT, UR28, 0x4, URZ ;  /* 0x000000041c1a7897 */ /* 0x002fd8000fffe0ff */
.L_x_10:
[----:B-1----:R-:W2:Y:S01]  /*15cb0*/  LDL R40, [R1+0x7c8] ;  /* 0x0007c80001287983 */ /* 0x002ea20000100800 */
[----:B------:R-:W-:Y:S01]  /*15cc0*/  IMAD.U32 R39, R39, -0x80000000, RZ ;  /* 0x8000000027277824 */ /* 0x000fe200078e00ff */
[----:B------:R-:W0:Y:S01]  /*15cd0*/  LDC R65, c[0x0][0x3a0] ;  /* 0x0000e800ff417b82 */ /* 0x000e220000000800 */
[C---:B-----5:R-:W-:Y:S02]  /*15ce0*/  IADD3 R10, P5, PT, R35.reuse, R10, RZ ;  /* 0x0000000a230a7210 */ /* 0x060fe40007fbe0ff */
[----:B------:R-:W-:Y:S01]  /*15cf0*/  IADD3 R8, P4, PT, R35, R8, RZ ;  /* 0x0000000823087210 */ /* 0x000fe20007f9e0ff */
[----:B------:R-:W1:Y:S01]  /*15d00*/  SYNCS.PHASECHK.TRANS64.TRYWAIT P6, [UR6], R39 ;  /* 0x00000027ff0075a7 */ /* 0x000e6200080c1106 */
[----:B--2---:R-:W-:-:S04]  /*15d10*/  VIADD R40, R40, 0x1 ;  /* 0x0000000128287836 */ /* 0x004fc80000000000 */
[----:B0-----:R-:W-:Y:S01]  /*15d20*/  IMAD R65, R40, -0x80, R65 ;  /* 0xffffff8028417824 */ /* 0x001fe200078e0241 */
[----:B------:R0:W-:Y:S04]  /*15d30*/  STL [R1+0x7cc], R40 ;  /* 0x0007cc2801007387 */ /* 0x0001e80000100800 */
[C---:B------:R-:W-:Y:S02]  /*15d40*/  ISETP.GT.AND P2, PT, R65.reuse, 0x1, PT ;  /* 0x000000014100780c */ /* 0x040fe40003f44270 */
[----:B------:R-:W-:Y:S01]  /*15d50*/  ISETP.GT.AND P3, PT, R65, 0x2, PT ;  /* 0x000000024100780c */ /* 0x000fe20003f64270 */
[----:B-1----:R-:W-:-:S12]  /*15d60*/  @!P6 BRA `(.L_x_8) ;  /* 0x000001000070e947 */ /* 0x002fd80003800000 */
.L_x_16:
[----:B------:R-:W-:Y:S01]  /*15d70*/  PRMT R91, RZ, 0x7610, R91 ;  /* 0x00007610ff5b7816 */ /* 0x000fe2000000005b */
[----:B------:R-:W-:Y:S01]  /*15d80*/  IMAD.X R11, R37, 0x1, R11, P5 ;  /* 0x00000001250b7824 */ /* 0x000fe200028e060b */
[----:B------:R-:W-:Y:S01]  /*15d90*/  ISETP.GT.AND P5, PT, R65, 0x4, PT ;  /* 0x000000044100780c */ /* 0x000fe20003fa4270 */
[----:B------:R-:W-:Y:S01]  /*15da0*/  IMAD.X R9, R37, 0x1, R9, P4 ;  /* 0x0000000125097824 */ /* 0x000fe200020e0609 */
[C---:B------:R-:W-:Y:S01]  /*15db0*/  IADD3 R18, P6, PT, R35.reuse, R18, RZ ;  /* 0x0000001223127210 */ /* 0x040fe20007fde0ff */
[----:B------:R-:W-:Y:S01]  /*15dc0*/  STL [R1+0xa4c], R71 ;  /* 0x000a4c4701007387 */ /* 0x000fe20000100800 */
[----:B------:R-:W-:Y:S02]  /*15dd0*/  PRMT R49, RZ, 0x7610, R49 ;  /* 0x00007610ff317816 */ /* 0x000fe40000000031 */
[----:B0-----:R-:W-:Y:S01]  /*15de0*/  PRMT R40, RZ, 0x7610, R40 ;  /* 0x00007610ff287816 */ /* 0x001fe20000000028 */
[----:B------:R-:W2:Y:S01]  /*15df0*/  @P3 LDG.E.U8 R91, desc[UR18][R10.64] ;  /* 0x000000120a5b3981 */ /* 0x000ea2000c1e1100 */
[----:B------:R-:W-:Y:S01]  /*15e00*/  IADD3 R22, P3, PT, R35, R22, RZ ;  /* 0x0000001623167210 */ /* 0x000fe20007f7e0ff */
[C---:B------:R-:W-:Y:S01]  /*15e10*/  IMAD.X R19, R37.reuse, 0x1, R19, P6 ;  /* 0x0000000125137824 */ /* 0x040fe200030e0613 */
[----:B------:R-:W-:Y:S01]  /*15e20*/  PRMT R29, RZ, 0x7610, R29 ;  /* 0x00007610ff1d7816 */ /* 0x000fe2000000001d */
[----:B------:R-:W3:Y:S01]  /*15e30*/  @P2 LDG.E.U8 R49, desc[UR18][R8.64] ;  /* 0x0000001208312981 */ /* 0x000ee2000c1e1100 */
[----:B------:R-:W-:Y:S01]  /*15e40*/  PRMT R30, RZ, 0x7610, R30 ;  /* 0x00007610ff1e7816 */ /* 0x000fe2000000001e */
[----:B------:R-:W-:Y:S01]  /*15e50*/  IMAD.X R23, R37, 0x1, R23, P3 ;  /* 0x0000000125177824 */ /* 0x000fe200018e0617 */
[----:B------:R-:W-:Y:S01]  /*15e60*/  ISETP.GT.AND P3, PT, R65, 0x6, PT ;  /* 0x000000064100780c */ /* 0x000fe20003f64270 */
[----:B------:R0:W4:Y:S01]  /*15e70*/  @P5 LDG.E.U8 R40, desc[UR18][R18.64] ;  /* 0x0000001212285981 */ /* 0x000122000c1e1100 */
[----:B------:R-:W-:-:S02]  /*15e80*/  IADD3 R14, P2, PT, R35, R14, RZ ;  /* 0x0000000e230e7210 */ /* 0x000fc40007f5e0ff */
[----:B------:R-:W-:Y:S01]  /*15e90*/  IADD3 R24, P5, PT, R35, R24, RZ ;  /* 0x0000001823187210 */ /* 0x000fe20007fbe0ff */
[----:B------:R-:W-:Y:S01]  /*15ea0*/  STL [R1+0xa48], R70 ;  /* 0x000a484601007387 */ /* 0x000fe20000100800 */
[----:B------:R-:W-:Y:S01]  /*15eb0*/  ISETP.GT.AND P4, PT, R65, 0x3, PT ;  /* 0x000000034100780c */ /* 0x000fe20003f84270 */
[----:B------:R-:W-:Y:S01]  /*15ec0*/  IMAD.X R15, R37, 0x1, R15, P2 ;  /* 0x00000001250f7824 */ /* 0x000fe200010e060f */
[----:B------:R-:W-:Y:S01]  /*15ed0*/  ISETP.GT.AND P2, PT, R65, 0x5, PT ;  /* 0x000000054100780c */ /* 0x000fe20003f44270 */
[----:B------:R-:W-:Y:S01]  /*15ee0*/  IMAD.X R25, R37, 0x1, R25, P5 ;  /* 0x0000000125197824 */ /* 0x000fe200028e0619 */
[----:B------:R-:W-:Y:S01]  /*15ef0*/  PRMT R94, RZ, 0x7610, R94 ;  /* 0x00007610ff5e7816 */ /* 0x000fe2000000005e */
[----:B------:R-:W-:Y:S04]  /*15f00*/  STL [R1+0xa44], R69 ;  /* 0x000a444501007387 */ /* 0x000fe80000100800 */
[----:B------:R-:W2:Y:S04]  /*15f10*/  @P3 LDG.E.U8 R29, desc[UR18][R24.64] ;  /* 0x00000012181d3981 */ /* 0x000ea8000c1e1100 */
[----:B------:R-:W-:Y:S04]  /*15f20*/  STL [R1+0xa40], R68 ;  /* 0x000a404401007387 */ /* 0x000fe80000100800 */
[----:B------:R-:W3:Y:S04]  /*15f30*/  @P2 LDG.E.U8 R30, desc[UR18][R22.64] ;  /* 0x00000012161e2981 */ /* 0x000ee8000c1e1100 */
[----:B------:R-:W-:Y:S04]  /*15f40*/  STL [R1+0xa3c], R67 ;  /* 0x000a3c4301007387 */ /* 0x000fe80000100800 */
[----:B------:R-:W-:Y:S04]  /*15f50*/  STL [R1+0xa38], R66 ;  /* 0x000a384201007387 */ /* 0x000fe80000100800 */
[----:B------:R-:W-:Y:S04]  /*15f60*/  STL [R1+0x9d8], R0 ;  /* 0x0009d80001007387 */ /* 0x000fe80000100800 */
[----:B------:R-:W-:Y:S04]  /*15f70*/  STL [R1+0x9e0], R8 ;  /* 0x0009e00801007387 */ /* 0x000fe80000100800 */
[----:B------:R-:W4:Y:S01]  /*15f80*/  @P4 LDG.E.U8 R94, desc[UR18][R14.64] ;  /* 0x000000120e5e4981 */ /* 0x000f22000c1e1100 */
[----:B------:R-:W-:-:S03]  /*15f90*/  ISETP.GT.AND P4, PT, R65, 0x7, PT ;  /* 0x000000074100780c */ /* 0x000fc60003f84270 */
[----:B------:R-:W-:Y:S01]  /*15fa0*/  STL [R1+0x9dc], R9 ;  /* 0x0009dc0901007387 */ /* 0x000fe20000100800 */
[----:B------:R-:W-:-:S03]  /*15fb0*/  IADD3 R26, P6, PT, R35, R26, RZ ;  /* 0x0000001a231a7210 */ /* 0x000fc60007fde0ff */
[----:B------:R-:W-:Y:S04]  /*15fc0*/  STL [R1+0x9e8], R10 ;  /* 0x0009e80a01007387 */ /* 0x000fe80000100800 */
[----:B------:R-:W-:Y:S04]  /*15fd0*/  STL [R1+0x9e4], R11 ;  /* 0x0009e40b01007387 */ /* 0x000fe80000100800 */
[----:B------:R-:W-:Y:S04]  /*15fe0*/  STL [R1+0x9f0], R14 ;  /* 0x0009f00e01007387 */ /* 0x000fe80000100800 */
[----:B------:R-:W-:Y:S01]  /*15ff0*/  STL [R1+0x9ec], R15 ;  /* 0x0009ec0f01007387 */ /* 0x000fe20000100800 */
[----:B------:R-:W-:-:S03]  /*16000*/  IMAD.X R27, R37, 0x1, R27, P6 ;  /* 0x00000001251b7824 */ /* 0x000fc600030e061b */
[----:B------:R-:W-:Y:S04]  /*16010*/  STL [R1+0x9f8], R18 ;  /* 0x0009f81201007387 */ /* 0x000fe80000100800 */
[----:B------:R0:W-:Y:S02]  /*16020*/  STL [R1+0x9f4], R19 ;  /* 0x0009f41301007387 */ /* 0x0001e40000100800 */
[----:B0-----:R-:W-:-:S06]  /*16030*/  PRMT R19, RZ, 0x7610, R19 ;  /* 0x00007610ff137816 */ /* 0x001fcc0000000013 */
[----:B------:R-:W4:Y:S04]  /*16040*/  @P4 LDG.E.U8 R19, desc[UR18][R26.64] ;  /* 0x000000121a134981 */ /* 0x000f28000c1e1100 */
[----:B------:R-:W-:Y:S04]  /*16050*/  STL [R1+0xa00], R22 ;  /* 0x000a001601007387 */ /* 0x000fe80000100800 */
[----:B------:R-:W-:Y:S04]  /*16060*/  STL [R1+0x9fc], R23 ;  /* 0x0009fc1701007387 */ /* 0x000fe80000100800 */
[----:B------:R-:W4:Y:S04]  /*16070*/  LDL.LU R66, [R1+0x10] ;  /* 0x0000100001427983 */ /* 0x000f280000300800 */
[----:B------:R-:W4:Y:S01]  /*16080*/  LDL.LU R69, [R1+0x14] ;  /* 0x0000140001457983 */ /* 0x000f220000300800 */
[----:B------:R-:W-:-:S02]  /*16090*/  ISETP.GT.AND P2, PT, R65, 0x8, PT ;  /* 0x000000084100780c */ /* 0x000fc40003f44270 */
[----:B------:R-:W-:Y:S01]  /*160a0*/  IADD3 R4, P5, PT, R35, R4, RZ ;  /* 0x0000000423047210 */ /* 0x000fe20007fbe0ff */
[----:B--2---:R0:W-:Y:S04]  /*160b0*/  STL [R1+0x88], R29 ;  /* 0x0000881d01007387 */ /* 0x0041e80000100800 */
[----:B0-----:R-:W2:Y:S04]  /*160c0*/  LDL.LU R29, [R1+0x18] ;  /* 0x00001800011d7983 */ /* 0x001ea80000300800 */
[----:B------:R-:W2:Y:S04]  /*160d0*/  LDL.LU R70, [R1+0x94] ;  /* 0x0000940001467983 */ /* 0x000ea80000300800 */
[----:B---3--:R0:W-:Y:S04]  /*160e0*/  STL [R1+0x8c], R30 ;  /* 0x00008c1e01007387 */ /* 0x0081e80000100800 */
[----:B0-----:R-:W3:Y:S01]  /*160f0*/  LDL.LU R30, [R1+0x9c] ;  /* 0x00009c00011e7983 */ /* 0x001ee20000300800 */
[----:B------:R-:W-:Y:S01]  /*16100*/  ISETP.GT.AND P3, PT, R65, 0x9, PT ;  /* 0x000000094100780c */ /* 0x000fe20003f64270 */
[----:B------:R-:W-:Y:S01]  /*16110*/  IMAD.X R5, R37, 0x1, R5, P5 ;  /* 0x0000000125057824 */ /* 0x000fe200028e0605 */
[----:B------:R-:W-:-:S02]  /*16120*/  PRMT R64, RZ, 0x7610, R64 ;  /* 0x00007610ff407816 */ /* 0x000fc40000000040 */
[----:B------:R-:W-:Y:S02]  /*16130*/  ISETP.GT.AND P4, PT, R65, 0xa, PT ;  /* 0x0000000a4100780c */ /* 0x000fe40003f84270 */
[C---:B------:R-:W-:Y:S02]  /*16140*/  IADD3 R6, P5, PT, R35.reuse, R6, RZ ;  /* 0x0000000623067210 */ /* 0x040fe40007fbe0ff */
[----:B------:R-:W-:Y:S01]  /*16150*/  IADD3 R12, P6, PT, R35, R12, RZ ;  /* 0x0000000c230c7210 */ /* 0x000fe20007fde0ff */
[----:B------:R-:W3:Y:S01]  /*16160*/  @P2 LDG.E.U8 R64, desc[UR18][R4.64] ;  /* 0x0000001204402981 */ /* 0x000ee2000c1e1100 */
[----:B------:R-:W-:Y:S01]  /*16170*/  PRMT R48, RZ, 0x7610, R48 ;  /* 0x00007610ff307816 */ /* 0x000fe20000000030 */
[----:B------:R-:W-:Y:S01]  /*16180*/  IMAD.X R7, R37, 0x1, R7, P5 ;  /* 0x0000000125077824 */ /* 0x000fe200028e0607 */
[----:B------:R-:W-:Y:S01]  /*16190*/  ISETP.GT.AND P2, PT, R65, 0xb, PT ;  /* 0x0000000b4100780c */ /* 0x000fe20003f44270 */
[----:B------:R-:W-:Y:S01]  /*161a0*/  STL [R1+0xa08], R24 ;  /* 0x000a081801007387 */ /* 0x000fe20000100800 */
[----:B------:R-:W-:Y:S01]  /*161b0*/  PRMT R92, RZ, 0x7610, R92 ;  /* 0x00007610ff5c7816 */ /* 0x000fe2000000005c */
[----:B------:R-:W-:-:S02]  /*161c0*/  IMAD.X R13, R37, 0x1, R13, P6 ;  /* 0x00000001250d7824 */ /* 0x000fc400030e060d */
[----:B------:R-:W-:Y:S01]  /*161d0*/  STL [R1+0xa04], R25 ;  /* 0x000a041901007387 */ /* 0x000fe20000100800 */
[----:B------:R-:W-:-:S03]  /*161e0*/  IADD3 R16, P5, PT, R35, R16, RZ ;  /* 0x0000001023107210 */ /* 0x000fc60007fbe0ff */
[----:B----4-:R-:W-:Y:S01]  /*161f0*/  STL [R1+0x90], R40 ;  /* 0x0000902801007387 */ /* 0x010fe20000100800 */
[----:B------:R-:W-:Y:S01]  /*16200*/  PRMT R93, RZ, 0x7610, R93 ;  /* 0x00007610ff5d7816 */ /* 0x000fe2000000005d */
[----:B------:R-:W-:Y:S02]  /*16210*/  IMAD.X R17, R37, 0x1, R17, P5 ;  /* 0x0000000125117824 */ /* 0x000fe400028e0611 */
[----:B------:R-:W4:Y:S01]  /*16220*/  @P3 LDG.E.U8 R48, desc[UR18][R6.64] ;  /* 0x0000001206303981 */ /* 0x000f22000c1e1100 */
[----:B------:R-:W-:-:S03]  /*16230*/  ISETP.GT.AND P3, PT, R65, 0xc, PT ;  /* 0x0000000c4100780c */ /* 0x000fc60003f64270 */
[----:B------:R-:W4:Y:S01]  /*16240*/  @P4 LDG.E.U8 R92, desc[UR18][R12.64] ;  /* 0x000000120c5c4981 */ /* 0x000f22000c1e1100 */
[----:B------:R-:W-:Y:S02]  /*16250*/  ISETP.GT.AND P4, PT, R65, 0xd, PT ;  /* 0x0000000d4100780c */ /* 0x000fe40003f84270 */
[C---:B------:R-:W-:Y:S01]  /*16260*/  IADD3 R20, P5, PT, R35.reuse, R20, RZ ;  /* 0x0000001423147210 */ /* 0x040fe20007fbe0ff */
[----:B------:R0:W4:Y:S04]  /*16270*/  @P2 LDG.E.U8 R93, desc[UR18][R16.64] ;  /* 0x00000012105d2981 */ /* 0x000128000c1e1100 */
[----:B------:R-:W-:Y:S04]  /*16280*/  STL [R1+0xa14], R19 ;  /* 0x000a141301007387 */ /* 0x000fe80000100800 */
[----:B------:R-:W-:Y:S04]  /*16290*/  STL [R1+0xa10], R26 ;  /* 0x000a101a01007387 */ /* 0x000fe80000100800 */
[----:B------:R-:W-:Y:S04]  /*162a0*/  STL [R1+0xa0c], R27 ;  /* 0x000a0c1b01007387 */ /* 0x000fe80000100800 */
[----:B------:R-:W-:Y:S04]  /*162b0*/  STL [R1+0xa1c], R4 ;  /* 0x000a1c0401007387 */ /* 0x000fe80000100800 */
[----:B------:R-:W-:Y:S04]  /*162c0*/  STL [R1+0xa18], R5 ;  /* 0x000a180501007387 */ /* 0x000fe80000100800 */
[----:B------:R-:W-:Y:S04]  /*162d0*/  STL [R1+0xa24], R6 ;  /* 0x000a240601007387 */ /* 0x000fe80000100800 */
[----:B------:R-:W-:Y:S01]  /*162e0*/  STL [R1+0xa20], R7 ;  /* 0x000a200701007387 */ /* 0x000fe20000100800 */
[----:B------:R-:W-:-:S03]  /*162f0*/  IADD3 R111, P6, PT, R35, R111, RZ ;  /* 0x0000006f236f7210 */ /* 0x000fc60007fde0ff */
[----:B------:R-:W-:Y:S04]  /*16300*/  STL [R1+0xa2c], R12 ;  /* 0x000a2c0c01007387 */ /* 0x000fe80000100800 */
[----:B------:R-:W-:Y:S01]  /*16310*/  STL [R1+0xa28], R13 ;  /* 0x000a280d01007387 */ /* 0x000fe20000100800 */
[----:B------:R-:W-:-:S03]  /*16320*/  IMAD.X R21, R37, 0x1, R21, P5 ;  /* 0x0000000125157824 */ /* 0x000fc600028e0615 */
[----:B------:R-:W-:Y:S01]  /*16330*/  STL [R1+0xa34], R16 ;  /* 0x000a341001007387 */ /* 0x000fe20000100800 */
[----:B------:R-:W-:-:S03]  /*16340*/  ISETP.GT.AND P2, PT, R65, 0xe, PT ;  /* 0x0000000e4100780c */ /* 0x000fc60003f44270 */
[----:B------:R0:W-:Y:S01]  /*16350*/  STL [R1+0xa30], R17 ;  /* 0x000a301101007387 */ /* 0x0001e20000100800 */
[----:B------:R-:W-:Y:S01]  /*16360*/  IMAD.X R110, R37, 0x1, R110, P6 ;  /* 0x00000001256e7824 */ /* 0x000fe200030e066e */
[----:B------:R-:W-:Y:S02]  /*16370*/  IADD3 R118, P5, PT, R35, R118, RZ ;  /* 0x0000007623767210 */ /* 0x000fe40007fbe0ff */
[----:B0-----:R-:W-:Y:S01]  /*16380*/  PRMT R17, RZ, 0x7610, R17 ;  /* 0x00007610ff117816 */ /* 0x001fe20000000011 */
[----:B------:R-:W-:Y:S01]  /*16390*/  @P4 IMAD.MOV.U32 R40, RZ, RZ, R111 ;  /* 0x000000ffff284224 */ /* 0x000fe200078e006f */
[----:B------:R-:W-:Y:S01]  /*163a0*/  PRMT R6, RZ, 0x7610, R6 ;  /* 0x00007610ff067816 */ /* 0x000fe20000000006 */
[----:B------:R-:W-:-:S03]  /*163b0*/  @P4 IMAD.MOV.U32 R41, RZ, RZ, R110 ;  /* 0x000000ffff294224 */ /* 0x000fc600078e006e */
[----:B------:R-:W4:Y:S01]  /*163c0*/  @P3 LDG.E.U8 R17, desc[UR18][R20.64] ;  /* 0x0000001214113981 */ /* 0x000f22000c1e1100 */
[----:B------:R-:W-:Y:S01]  /*163d0*/  ISETP.GT.AND P3, PT, R65, 0xf, PT ;  /* 0x0000000f4100780c */ /* 0x000fe20003f64270 */
[----:B------:R-:W-:Y:S01]  /*163e0*/  IMAD.X R112, R37, 0x1, R112, P5 ;  /* 0x0000000125707824 */ /* 0x000fe200028e0670 */
[----:B------:R-:W-:Y:S01]  /*163f0*/  IADD3 R123, P5, PT, R35, R123, RZ ;  /* 0x0000007b237b7210 */ /* 0x000fe20007fbe0ff */
[----:B------:R0:W4:Y:S01]  /*16400*/  @P4 LDG.E.U8 R6, desc[UR18][R40.64] ;  /* 0x0000001228064981 */ /* 0x000122000c1e1100 */
[----:B------:R-:W-:Y:S02]  /*16410*/  PRMT R27, RZ, 0x7610, R27 ;  /* 0x00007610ff1b7816 */ /* 0x000fe4000000001b */
[----:B------:R-:W-:Y:S01]  /*16420*/  ISETP.GT.AND P4, PT, R65, 0x10, PT ;  /* 0x000000104100780c */ /* 0x000fe20003f84270 */
[----:B------:R-:W-:Y:S01]  /*16430*/  IMAD.X R119, R37, 0x1, R119, P5 ;  /* 0x0000000125777824 */ /* 0x000fe200028e0677 */
[----:B------:R-:W-:Y:S01]  /*16440*/  IADD3 R126, P6, PT, R35, R126, RZ ;  /* 0x0000007e237e7210 */ /* 0x000fe20007fde0ff */
[----:B0-----:R-:W-:-:S02]  /*16450*/  @P2 IMAD.MOV.U32 R40, RZ, RZ, R118 ;  /* 0x000000ffff282224 */ /* 0x001fc400078e0076 */
[----:B------:R-:W-:Y:S01]  /*16460*/  @P2 IMAD.MOV.U32 R41, RZ, RZ, R112 ;  /* 0x000000ffff292224 */ /* 0x000fe200078e0070 */
[----:B------:R-:W-:-:S04]  /*16470*/  PRMT R14, RZ, 0x7610, R14 ;  /* 0x00007610ff0e7816 */ /* 0x000fc8000000000e */
[----:B------:R0:W4:Y:S01]  /*16480*/  @P2 LDG.E.U8 R27, desc[UR18][R40.64] ;  /* 0x00000012281b2981 */ /* 0x000122000c1e1100 */
[----:B------:R-:W-:Y:S01]  /*16490*/  ISETP.GT.AND P2, PT, R65, 0x11, PT ;  /* 0x000000114100780c */ /* 0x000fe20003f44270 */
[----:B------:R-:W-:Y:S01]  /*164a0*/  IMAD.X R125, R37, 0x1, R125, P6 ;  /* 0x00000001257d7824 */ /* 0x000fe200030e067d */
[----:B------:R-:W-:Y:S01]  /*164b0*/  IADD3 R132, P5, PT, R35, R132, RZ ;  /* 0x0000008423847210 */ /* 0x000fe20007fbe0ff */
[----:B0-----:R-:W-:Y:S02]  /*164c0*/  @P3 IMAD.MOV.U32 R40, RZ, RZ, R123 ;  /* 0x000000ffff283224 */ /* 0x001fe400078e007b */
[----:B------:R-:W-:Y:S01]  /*164d0*/  @P3 IMAD.MOV.U32 R41, RZ, RZ, R119 ;  /* 0x000000ffff293224 */ /* 0x000fe200078e0077 */
[----:B------:R-:W-:-:S04]  /*164e0*/  PRMT R63, RZ, 0x7610, R63 ;  /* 0x00007610ff3f7816 */ /* 0x000fc8000000003f */
[----:B------:R0:W4:Y:S01]  /*164f0*/  @P3 LDG.E.U8 R14, desc[UR18][R40.64] ;  /* 0x00000012280e3981 */ /* 0x000122000c1e1100 */
[----:B------:R-:W-:Y:S01]  /*16500*/  ISETP.GT.AND P3, PT, R65, 0x12, PT ;  /* 0x000000124100780c */ /* 0x000fe20003f64270 */
[----:B------:R-:W-:Y:S01]  /*16510*/  IMAD.X R130, R37, 0x1, R130, P5 ;  /* 0x0000000125827824 */ /* 0x000fe200028e0682 */
[----:B------:R-:W-:Y:S02]  /*16520*/  IADD3 R138, P5, PT, R35, R138, RZ ;  /* 0x0000008a238a7210 */ /* 0x000fe40007fbe0ff */
[----:B------:R-:W-:Y:S01]  /*16530*/  PRMT R47, RZ, 0x7610, R47 ;  /* 0x00007610ff2f7816 */ /* 0x000fe2000000002f */
[----:B0-----:R-:W-:Y:S02]  /*16540*/  @P4 IMAD.MOV.U32 R40, RZ, RZ, R126 ;  /* 0x000000ffff284224 */ /* 0x001fe400078e007e */
[----:B------:R-:W-:Y:S02]  /*16550*/  @P4 IMAD.MOV.U32 R41, RZ, RZ, R125 ;  /* 0x000000ffff294224 */ /* 0x000fe400078e007d */
[----:B------:R-:W-:-:S03]  /*16560*/  IMAD.X R135, R37, 0x1, R135, P5 ;  /* 0x0000000125877824 */ /* 0x000fc600028e0687 */
[----:B------:R0:W4:Y:S01]  /*16570*/  @P4 LDG.E.U8 R63, desc[UR18][R40.64] ;  /* 0x00000012283f4981 */ /* 0x000122000c1e1100 */
[----:B------:R-:W-:Y:S02]  /*16580*/  ISETP.GT.AND P4, PT, R65, 0x13, PT ;  /* 0x000000134100780c */ /* 0x000fe40003f84270 */
[----:B------:R-:W-:Y:S02]  /*16590*/  IADD3 R146, P6, PT, R35, R146, RZ ;  /* 0x0000009223927210 */ /* 0x000fe40007fde0ff */
[----:B------:R-:W-:Y:S01]  /*165a0*/  PRMT R108, RZ, 0x7610, R108 ;  /* 0x00007610ff6c7816 */ /* 0x000fe2000000006c */
[----:B0-----:R-:W-:Y:S02]  /*165b0*/  @P2 IMAD.MOV.U32 R40, RZ, RZ, R132 ;  /* 0x000000ffff282224 */ /* 0x001fe400078e0084 */
[----:B------:R-:W-:-:S05]  /*165c0*/  @P2 IMAD.MOV.U32 R41, RZ, RZ, R130 ;  /* 0x000000ffff292224 */ /* 0x000fca00078e0082 */
        /* <DEDUP_REMOVED lines=17> */
[C---:B------:R-:W-:Y:S02]  /*166e0*/  IADD3 R164, P6, PT, R35.reuse, R164, RZ ;  /* 0x000000a423a47210 */ /* 0x040fe40007fde0ff */
[----:B------:R-:W-:Y:S01]  /*166f0*/  PRMT R7, RZ, 0x7610, R7 ;  /* 0x00007610ff077816 */ /* 0x000fe20000000007 */
[----:B0-----:R-:W-:Y:S02]  /*16700*/  @P2 IMAD.MOV.U32 R40, RZ, RZ, R156 ;  /* 0x000000ffff282224 */ /* 0x001fe400078e009c */
[----:B------:R-:W-:Y:S01]  /*16710*/  @P2 IMAD.MOV.U32 R41, RZ, RZ, R150 ;  /* 0x000000ffff292224 */ /* 0x000fe200078e0096 */
[----:B------:R-:W-:-:S04]  /*16720*/  IADD3 R66, P5, PT, R35, R66, RZ ;  /* 0x0000004223427210 */ /* 0x000fc80007fbe0ff */
[----:B------:R0:W4:Y:S01]  /*16730*/  @P2 LDG.E.U8 R12, desc[UR18][R40.64] ;  /* 0x00000012280c2981 */ /* 0x000122000c1e1100 */
[----:B------:R-:W-:Y:S01]  /*16740*/  ISETP.GT.AND P2, PT, R65, 0x17, PT ;  /* 0x000000174100780c */ /* 0x000fe20003f44270 */
[C---:B------:R-:W-:Y:S01]  /*16750*/  IMAD.X R163, R37.reuse, 0x1, R163, P6 ;  /* 0x0000000125a37824 */ /* 0x040fe200030e06a3 */
[----:B------:R-:W-:Y:S01]  /*16760*/  PRMT R24, RZ, 0x7610, R24 ;  /* 0x00007610ff187816 */ /* 0x000fe20000000018 */
[----:B0-----:R-:W-:Y:S02]  /*16770*/  @P3 IMAD.MOV.U32 R40, RZ, RZ, R158 ;  /* 0x000000ffff283224 */ /* 0x001fe400078e009e */
[----:B------:R-:W-:Y:S02]  /*16780*/  @P3 IMAD.MOV.U32 R41, RZ, RZ, R157 ;  /* 0x000000ffff293224 */ /* 0x000fe400078e009d */
[----:B------:R-:W-:-:S03]  /*16790*/  IMAD.X R165, R37, 0x1, R165, P5 ;  /* 0x0000000125a57824 */ /* 0x000fc600028e06a5 */
[----:B------:R0:W4:Y:S01]  /*167a0*/  @P3 LDG.E.U8 R7, desc[UR18][R40.64] ;  /* 0x0000001228073981 */ /* 0x000122000c1e1100 */
[----:B------:R-:W-:Y:S02]  /*167b0*/  ISETP.GT.AND P3, PT, R65, 0x18, PT ;  /* 0x000000184100780c */ /* 0x000fe40003f64270 */
[----:B------:R-:W-:Y:S01]  /*167c0*/  PRMT R15, RZ, 0x7610, R15 ;  /* 0x00007610ff0f7816 */ /* 0x000fe2000000000f */
[----:B0-----:R-:W-:Y:S02]  /*167d0*/  @P4 IMAD.MOV.U32 R40, RZ, RZ, R164 ;  /* 0x000000ffff284224 */ /* 0x001fe400078e00a4 */
[----:B------:R-:W-:Y:S01]  /*167e0*/  @P4 IMAD.MOV.U32 R41, RZ, RZ, R163 ;  /* 0x000000ffff294224 */ /* 0x000fe200078e00a3 */
[----:B------:R0:W-:Y:S04]  /*167f0*/  STL [R1+0x10], R66 ;  /* 0x0000104201007387 */ /* 0x0001e80000100800 */
[----:B------:R1:W4:Y:S01]  /*16800*/  @P4 LDG.E.U8 R24, desc[UR18][R40.64] ;  /* 0x0000001228184981 */ /* 0x000322000c1e1100 */
[----:B------:R-:W-:-:S03]  /*16810*/  PRMT R62, RZ, 0x7610, R62 ;  /* 0x00007610ff3e7816 */ /* 0x000fc6000000003e */
[----:B------:R-:W4:Y:S01]  /*16820*/  LDL.LU R68, [R1+0x98] ;  /* 0x0000980001447983 */ /* 0x000f220000300800 */
[----:B-1----:R-:W-:Y:S02]  /*16830*/  @P2 IMAD.MOV.U32 R40, RZ, RZ, R66 ;  /* 0x000000ffff282224 */ /* 0x002fe400078e0042 */
[----:B------:R-:W-:Y:S01]  /*16840*/  @P2 IMAD.MOV.U32 R41, RZ, RZ, R165 ;  /* 0x000000ffff292224 */ /* 0x000fe200078e00a5 */
[----:B0-----:R-:W4:Y:S04]  /*16850*/  LDL.LU R66, [R1+0xa4] ;  /* 0x0000a40001427983 */ /* 0x001f280000300800 */
[----:B------:R0:W4:Y:S01]  /*16860*/  @P2 LDG.E.U8 R15, desc[UR18][R40.64] ;  /* 0x00000012280f2981 */ /* 0x000122000c1e1100 */
[----:B--2---:R-:W-:-:S05]  /*16870*/  IADD3 R29, P5, PT, R35, R29, RZ ;  /* 0x0000001d231d7210 */ /* 0x004fca0007fbe0ff */
[----:B------:R-:W-:Y:S01]  /*16880*/  IMAD.X R69, R37, 0x1, R69, P5 ;  /* 0x0000000125457824 */ /* 0x000fe200028e0645 */
[C---:B------:R-:W-:Y:S01]  /*16890*/  IADD3 R70, P6, PT, R35.reuse, R70, RZ ;  /* 0x0000004623467210 */ /* 0x040fe20007fde0ff */
[----:B------:R-:W-:Y:S01]  /*168a0*/  STL [R1+0x18], R29 ;  /* 0x0000181d01007387 */ /* 0x000fe20000100800 */
[----:B0-----:R-:W-:Y:S02]  /*168b0*/  @P3 IMAD.MOV.U32 R40, RZ, RZ, R29 ;  /* 0x000000ffff283224 */ /* 0x001fe400078e001d */
[----:B------:R-:W-:Y:S01]  /*168c0*/  @P3 IMAD.MOV.U32 R41, RZ, RZ, R69 ;  /* 0x000000ffff293224 */ /* 0x000fe200078e0045 */
[----:B------:R0:W-:Y:S04]  /*168d0*/  STL [R1+0x14], R69 ;  /* 0x0000144501007387 */ /* 0x0001e80000100800 */
[----:B------:R1:W2:Y:S01]  /*168e0*/  @P3 LDG.E.U8 R62, desc[UR18][R40.64] ;  /* 0x00000012283e3981 */ /* 0x0002a2000c1e1100 */
[----:B---3--:R-:W-:-:S03]  /*168f0*/  IADD3 R30, P5, PT, R35, R30, RZ ;  /* 0x0000001e231e7210 */ /* 0x008fc60007fbe0ff */
[----:B0-----:R-:W3:Y:S04]  /*16900*/  LDL.LU R69, [R1+0xa0] ;  /* 0x0000a00001457983 */ /* 0x001ee80000300800 */
[----:B------:R-:W-:Y:S04]  /*16910*/  STL [R1+0x94], R70 ;  /* 0x0000944601007387 */ /* 0x000fe80000100800 */
[----:B------:R-:W2:Y:S04]  /*16920*/  LDL.LU R71, [R1+0xac] ;  /* 0x0000ac0001477983 */ /* 0x000ea80000300800 */
[----:B------:R-:W-:Y:S04]  /*16930*/  STL [R1+0x9c], R30 ;  /* 0x00009c1e01007387 */ /* 0x000fe80000100800 */
[----:B------:R-:W2:Y:S04]  /*16940*/  LDL.LU R29, [R1+0xb4] ;  /* 0x0000b400011d7983 */ /* 0x000ea80000300800 */
[----:B------:R-:W2:Y:S01]  /*16950*/  LDL.LU R41, [R1+0x2c] ;  /* 0x00002c0001297983 */ /* 0x000ea20000300800 */
[----:B------:R-:W-:-:S02]  /*16960*/  ISETP.GT.AND P4, PT, R65, 0x19, PT ;  /* 0x000000194100780c */ /* 0x000fc40003f84270 */
[C---:B------:R-:W-:Y:S02]  /*16970*/  ISETP.GT.AND P2, PT, R65.reuse, 0x1a, PT ;  /* 0x0000001a4100780c */ /* 0x040fe40003f44270 */
[----:B------:R-:W-:Y:S02]  /*16980*/  PRMT R46, RZ, 0x7610, R46 ;  /* 0x00007610ff2e7816 */ /* 0x000fe4000000002e */
[----:B------:R-:W-:Y:S02]  /*16990*/  ISETP.GT.AND P3, PT, R65, 0x1b, PT ;  /* 0x0000001b4100780c */ /* 0x000fe40003f64270 */
[----:B------:R-:W-:-:S05]  /*169a0*/  PRMT R107, RZ, 0x7610, R107 ;  /* 0x00007610ff6b7816 */ /* 0x000fca000000006b */
[----:B-1----:R-:W-:Y:S01]  /*169b0*/  @P4 IMAD.MOV.U32 R40, RZ, RZ, R70 ;  /* 0x000000ffff284224 */ /* 0x002fe200078e0046 */
[----:B------:R-:W-:Y:S01]  /*169c0*/  PRMT R145, RZ, 0x7610, R145 ;  /* 0x00007610ff917816 */ /* 0x000fe20000000091 */
[----:B----4-:R-:W-:Y:S01]  /*169d0*/  IMAD.X R68, R37, 0x1, R68, P5 ;  /* 0x0000000125447824 */ /* 0x010fe200028e0644 */
[----:B------:R-:W-:-:S05]  /*169e0*/  IADD3 R66, P5, PT, R35, R66, RZ ;  /* 0x0000004223427210 */ /* 0x000fca0007fbe0ff */
[C---:B---3--:R-:W-:Y:S02]  /*169f0*/  IMAD.X R69, R37.reuse, 0x1, R69, P5 ;  /* 0x0000000125457824 */ /* 0x048fe400028e0645 */
[----:B--2---:R-:W-:Y:S01]  /*16a00*/  IMAD.X R41, R37, 0x1, R41, P6 ;  /* 0x0000000125297824 */ /* 0x004fe200030e0629 */
[----:B------:R-:W-:-:S04]  /*16a10*/  IADD3 R71, P6, PT, R35, R71, RZ ;  /* 0x0000004723477210 */ /* 0x000fc80007fde0ff */
[----:B------:R0:W-:Y:S04]  /*16a20*/  STL [R1+0x2c], R41 ;  /* 0x00002c2901007387 */ /* 0x0001e80000100800 */
[----:B------:R1:W2:Y:S01]  /*16a30*/  @P4 LDG.E.U8 R46, desc[UR18][R40.64] ;  /* 0x00000012282e4981 */ /* 0x0002a2000c1e1100 */
[----:B------:R-:W-:-:S03]  /*16a40*/  IADD3 R29, P5, PT, R35, R29, RZ ;  /* 0x0000001d231d7210 */ /* 0x000fc60007fbe0ff */
[----:B------:R3:W-:Y:S01]  /*16a50*/  STL [R1+0x98], R68 ;  /* 0x0000984401007387 */ /* 0x0007e20000100800 */
[----:B-1----:R-:W-:Y:S02]  /*16a60*/  @P2 IMAD.MOV.U32 R40, RZ, RZ, R30 ;  /* 0x000000ffff282224 */ /* 0x002fe400078e001e */
[----:B0-----:R-:W-:Y:S02]  /*16a70*/  @P2 IMAD.MOV.U32 R41, RZ, RZ, R68 ;  /* 0x000000ffff292224 */ /* 0x001fe400078e0044 */
[----:B---3--:R-:W3:Y:S04]  /*16a80*/  LDL.LU R68, [R1+0xb0] ;  /* 0x0000b00001447983 */ /* 0x008ee80000300800 */
[----:B------:R-:W4:Y:S04]  /*16a90*/  LDL.LU R30, [R1+0xbc] ;  /* 0x0000bc00011e7983 */ /* 0x000f280000300800 */
[----:B------:R-:W-:Y:S04]  /*16aa0*/  STL [R1+0xa4], R66 ;  /* 0x0000a44201007387 */ /* 0x000fe80000100800 */
[----:B------:R0:W2:Y:S04]  /*16ab0*/  @P2 LDG.E.U8 R107, desc[UR18][R40.64] ;  /* 0x00000012286b2981 */ /* 0x0000a8000c1e1100 */
[----:B------:R1:W-:Y:S01]  /*16ac0*/  STL [R1+0xa0], R69 ;  /* 0x0000a04501007387 */ /* 0x0003e20000100800 */
[----:B0-----:R-:W-:-:S02]  /*16ad0*/  @P3 IMAD.MOV.U32 R40, RZ, RZ, R66 ;  /* 0x000000ffff283224 */ /* 0x001fc400078e0042 */
[----:B------:R-:W-:Y:S02]  /*16ae0*/  @P3 IMAD.MOV.U32 R41, RZ, RZ, R69 ;  /* 0x000000ffff293224 */ /* 0x000fe400078e0045 */
[----:B-1----:R-:W2:Y:S04]  /*16af0*/  LDL.LU R69, [R1+0xb8] ;  /* 0x0000b80001457983 */ /* 0x002ea80000300800 */
[----:B------:R-:W-:Y:S04]  /*16b00*/  STL [R1+0xac], R71 ;  /* 0x0000ac4701007387 */ /* 0x000fe80000100800 */
[----:B------:R-:W2:Y:S04]  /*16b10*/  LDL.LU R70, [R1+0xc4] ;  /* 0x0000c40001467983 */ /* 0x000ea80000300800 */
[----:B------:R-:W-:Y:S04]  /*16b20*/  STL [R1+0xb4], R29 ;  /* 0x0000b41d01007387 */ /* 0x000fe80000100800 */
[----:B------:R-:W2:Y:S04]  /*16b30*/  LDL.LU R66, [R1+0xcc] ;  /* 0x0000cc0001427983 */ /* 0x000ea80000300800 */
[----:B------:R0:W2:Y:S04]  /*16b40*/  @P3 LDG.E.U8 R145, desc[UR18][R40.64] ;  /* 0x0000001228913981 */ /* 0x0000a8000c1e1100 */
[----:B------:R-:W2:Y:S01]  /*16b50*/  LDL.LU R41, [R1+0xa8] ;  /* 0x0000a80001297983 */ /* 0x000ea20000300800 */
[----:B------:R-:W-:-:S02]  /*16b60*/  ISETP.GT.AND P4, PT, R65, 0x1c, PT ;  /* 0x0000001c4100780c */ /* 0x000fc40003f84270 */
[C---:B------:R-:W-:Y:S02]  /*16b70*/  ISETP.GT.AND P2, PT, R65.reuse, 0x1d, PT ;  /* 0x0000001d4100780c */ /* 0x040fe40003f44270 */
[----:B------:R-:W-:Y:S02]  /*16b80*/  PRMT R13, RZ, 0x7610, R13 ;  /* 0x00007610ff0d7816 */ /* 0x000fe4000000000d */
[----:B------:R-:W-:Y:S02]  /*16b90*/  ISETP.GT.AND P3, PT, R65, 0x1e, PT ;  /* 0x0000001e4100780c */ /* 0x000fe40003f64270 */
[----:B------:R-:W-:-:S05]  /*16ba0*/  PRMT R4, RZ, 0x7610, R4 ;  /* 0x00007610ff047816 */ /* 0x000fca0000000004 */
[----:B0-----:R-:W-:Y:S01]  /*16bb0*/  @P4 IMAD.MOV.U32 R40, RZ, RZ, R71 ;  /* 0x000000ffff284224 */ /* 0x001fe200078e0047 */
[----:B------:R-:W-:Y:S01]  /*16bc0*/  PRMT R25, RZ, 0x7610, R25 ;  /* 0x00007610ff197816 */ /* 0x000fe20000000019 */
[----:B---3--:R-:W-:Y:S01]  /*16bd0*/  IMAD.X R68, R37, 0x1, R68, P5 ;  /* 0x0000000125447824 */ /* 0x008fe200028e0644 */
[----:B----4-:R-:W-:-:S05]  /*16be0*/  IADD3 R30, P5, PT, R35, R30, RZ ;  /* 0x0000001e231e7210 */ /* 0x010fca0007fbe0ff */
[----:B--2---:R-:W-:Y:S01]  /*16bf0*/  IMAD.X R69, R37, 0x1, R69, P5 ;  /* 0x0000000125457824 */ /* 0x004fe200028e0645 */
[----:B------:R-:W-:Y:S01]  /*16c00*/  IADD3 R66, P5, PT, R35, R66, RZ ;  /* 0x0000004223427210 */ /* 0x000fe20007fbe0ff */
[----:B------:R-:W-:Y:S01]  /*16c10*/  IMAD.X R41, R37, 0x1, R41, P6 ;  /* 0x0000000125297824 */ /* 0x000fe200030e0629 */
[----:B------:R-:W-:-:S04]  /*16c20*/  IADD3 R70, P6, PT, R35, R70, RZ ;  /* 0x0000004623467210 */ /* 0x000fc80007fde0ff */
[----:B------:R0:W-:Y:S04]  /*16c30*/  STL [R1+0xa8], R41 ;  /* 0x0000a82901007387 */ /* 0x0001e80000100800 */
[----:B------:R1:W2:Y:S04]  /*16c40*/  @P4 LDG.E.U8 R13, desc[UR18][R40.64] ;  /* 0x00000012280d4981 */ /* 0x0002a8000c1e1100 */
[----:B------:R3:W-:Y:S01]  /*16c50*/  STL [R1+0xb0], R68 ;  /* 0x0000b04401007387 */ /* 0x0007e20000100800 */
[----:B-1----:R-:W-:Y:S02]  /*16c60*/  @P2 IMAD.MOV.U32 R40, RZ, RZ, R29 ;  /* 0x000000ffff282224 */ /* 0x002fe400078e001d */
[----:B0-----:R-:W-:-:S02]  /*16c70*/  @P2 IMAD.MOV.U32 R41, RZ, RZ, R68 ;  /* 0x000000ffff292224 */ /* 0x001fc400078e0044 */
        /* <DEDUP_REMOVED lines=25> */
[----:B------:R-:W-:-:S05]  /*16e10*/  IMAD.X R41, R37, 0x1, R41, P6 ;  /* 0x0000000125297824 */ /* 0x000fca00030e0629 */
        /* <DEDUP_REMOVED lines=8> */
[----:B------:R0:W2:Y:S04]  /*16ea0*/  @P2 LDG.E.U8 R61, desc[UR18][R40.64] ;  /* 0x00000012283d2981 */ /* 0x0000a8000c1e1100 */
[----:B------:R-:W-:Y:S04]  /*16eb0*/  STL [R1+0xd4], R29 ;  /* 0x0000d41d01007387 */ /* 0x000fe80000100800 */
[----:B------:R1:W-:Y:S01]  /*16ec0*/  STL [R1+0xd0], R69 ;  /* 0x0000d04501007387 */ /* 0x0003e20000100800 */
[----:B0-----:R-:W-:-:S02]  /*16ed0*/  @P3 IMAD.MOV.U32 R40, RZ, RZ, R29 ;  /* 0x000000ffff283224 */ /* 0x001fc400078e001d */
[----:B------:R-:W-:-:S05]  /*16ee0*/  @P3 IMAD.MOV.U32 R41, RZ, RZ, R69 ;  /* 0x000000ffff293224 */ /* 0x000fca00078e0045 */
[----:B------:R0:W2:Y:S04]  /*16ef0*/  @P3 LDG.E.U8 R45, desc[UR18][R40.64] ;  /* 0x00000012282d3981 */ /* 0x0000a8000c1e1100 */
[----:B-1----:R-:W2:Y:S04]  /*16f00*/  LDL.LU R69, [R1+0xe8] ;  /* 0x0000e80001457983 */ /* 0x002ea80000300800 */
[----:B------:R1:W-:Y:S01]  /*16f10*/  STL [R1+0xdc], R71 ;  /* 0x0000dc4701007387 */ /* 0x0003e20000100800 */
[----:B0-----:R-:W-:-:S03]  /*16f20*/  IMAD.MOV.U32 R41, RZ, RZ, R71 ;  /* 0x000000ffff297224 */ /* 0x001fc600078e0047 */
[----:B------:R-:W2:Y:S04]  /*16f30*/  LDL.LU R70, [R1+0x524] ;  /* 0x0005240001467983 */ /* 0x000ea80000300800 */
[----:B------:R-:W-:Y:S04]  /*16f40*/  STL [R1+0xe4], R30 ;  /* 0x0000e41e01007387 */ /* 0x000fe80000100800 */
[----:B------:R-:W2:Y:S04]  /*16f50*/  LDL.LU R29, [R1+0x52c] ;  /* 0x00052c00011d7983 */ /* 0x000ea80000300800 */
[----:B-1----:R-:W2:Y:S04]  /*16f60*/  LDL.LU R71, [R1+0xa4c] ;  /* 0x000a4c0001477983 */ /* 0x002ea80000300800 */
[----:B------:R-:W2:Y:S01]  /*16f70*/  LDL.LU R40, [R1+0xd8] ;  /* 0x0000d80001287983 */ /* 0x000ea20000300800 */
[----:B------:R-:W-:-:S02]  /*16f80*/  ISETP.GT.AND P4, PT, R65, 0x22, PT ;  /* 0x000000224100780c */ /* 0x000fc40003f84270 */
[C---:B------:R-:W-:Y:S02]  /*16f90*/  ISETP.GT.AND P2, PT, R65.reuse, 0x23, PT ;  /* 0x000000234100780c */ /* 0x040fe40003f44270 */
[----:B------:R-:W-:Y:S02]  /*16fa0*/  PRMT R106, RZ, 0x7610, R106 ;  /* 0x00007610ff6a7816 */ /* 0x000fe4000000006a */
[----:B------:R-:W-:Y:S02]  /*16fb0*/  ISETP.GT.AND P3, PT, R65, 0x24, PT ;  /* 0x000000244100780c */ /* 0x000fe40003f64270 */
[----:B------:R-:W-:Y:S02]  /*16fc0*/  PRMT R31, RZ, 0x7610, R31 ;  /* 0x00007610ff1f7816 */ /* 0x000fe4000000001f */
[----:B------:R-:W-:Y:S01]  /*16fd0*/  PRMT R16, RZ, 0x7610, R16 ;  /* 0x00007610ff107816 */ /* 0x000fe20000000010 */
[----:B---3--:R-:W-:Y:S01]  /*16fe0*/  IMAD.X R68, R37, 0x1, R68, P5 ;  /* 0x0000000125447824 */ /* 0x008fe200028e0644 */
[----:B----4-:R-:W-:-:S05]  /*16ff0*/  IADD3 R66, P5, PT, R35, R66, RZ ;  /* 0x0000004223427210 */ /* 0x010fca0007fbe0ff */
[C---:B--2---:R-:W-:Y:S02]  /*17000*/  IMAD.X R69, R37.reuse, 0x1, R69, P5 ;  /* 0x0000000125457824 */ /* 0x044fe400028e0645 */
[----:B------:R-:W-:-:S05]  /*17010*/  IMAD.X R40, R37, 0x1, R40, P6 ;  /* 0x0000000125287824 */ /* 0x000fca00030e0628 */
[-C--:B------:R-:W-:Y:S01]  /*17020*/  @P4 LOP3.LUT R41, R41, R40.reuse, RZ, 0x3c, !PT ;  /* 0x0000002829294212 */ /* 0x080fe200078e3cff */
[----:B------:R0:W-:Y:S03]  /*17030*/  STL [R1+0xd8], R40 ;  /* 0x0000d82801007387 */ /* 0x0001e60000100800 */
[----:B0-----:R-:W-:-:S04]  /*17040*/  @P4 LOP3.LUT R40, R41, R40, RZ, 0x3c, !PT ;  /* 0x0000002829284212 */ /* 0x001fc800078e3cff */
[----:B------:R-:W-:-:S05]  /*17050*/  @P4 LOP3.LUT R41, R41, R40, RZ, 0x3c, !PT ;  /* 0x0000002829294212 */ /* 0x000fca00078e3cff */
[----:B------:R0:W2:Y:S02]  /*17060*/  @P4 LDG.E.U8 R106, desc[UR18][R40.64] ;  /* 0x00000012286a4981 */ /* 0x0000a4000c1e1100 */
[----:B0-----:R-:W-:Y:S02]  /*17070*/  @P2 IMAD.MOV.U32 R40, RZ, RZ, R30 ;  /* 0x000000ffff282224 */ /* 0x001fe400078e001e */
[----:B------:R-:W-:-:S05]  /*17080*/  @P2 IMAD.MOV.U32 R41, RZ, RZ, R68 ;  /* 0x000000ffff292224 */ /* 0x000fca00078e0044 */
[----:B------:R0:W3:Y:S02]  /*17090*/  @P2 LDG.E.U8 R31, desc[UR18][R40.64] ;  /* 0x00000012281f2981 */ /* 0x0000e4000c1e1100 */
[----:B0-----:R-:W-:Y:S02]  /*170a0*/  @P3 IMAD.MOV.U32 R40, RZ, RZ, R66 ;  /* 0x000000ffff283224 */ /* 0x001fe400078e0042 */
[----:B------:R-:W-:-:S05]  /*170b0*/  @P3 IMAD.MOV.U32 R41, RZ, RZ, R69 ;  /* 0x000000ffff293224 */ /* 0x000fca00078e0045 */
[----:B------:R-:W4:Y:S04]  /*170c0*/  @P3 LDG.E.U8 R16, desc[UR18][R40.64] ;  /* 0x0000001228103981 */ /* 0x000f28000c1e1100 */
[----:B------:R0:W-:Y:S01]  /*170d0*/  STL [R1+0xe0], R68 ;  /* 0x0000e04401007387 */ /* 0x0001e20000100800 */
[C---:B------:R-:W-:Y:S02]  /*170e0*/  IADD3 R70, P6, PT, R35.reuse, R70, RZ ;  /* 0x0000004623467210 */ /* 0x040fe40007fde0ff */
[----:B------:R-:W-:Y:S01]  /*170f0*/  IADD3 R29, P5, PT, R35, R29, RZ ;  /* 0x0000001d231d7210 */ /* 0x000fe20007fbe0ff */
[----:B0-----:R-:W2:Y:S04]  /*17100*/  LDL.LU R68, [R1+0x528] ;  /* 0x0005280001447983 */ /* 0x001ea80000300800 */
[----:B------:R-:W2:Y:S04]  /*17110*/  LDL.LU R30, [R1+0x534] ;  /* 0x00053400011e7983 */ /* 0x000ea80000300800 */
[----:B------:R0:W-:Y:S04]  /*17120*/  STL [R1+0xec], R66 ;  /* 0x0000ec4201007387 */ /* 0x0001e80000100800 */
[----:B------:R1:W-:Y:S04]  /*17130*/  STL [R1+0xe8], R69 ;  /* 0x0000e84501007387 */ /* 0x0003e80000100800 */
[----:B------:R-:W3:Y:S04]  /*17140*/  LDL.LU R41, [R1+0xf0] ;  /* 0x0000f00001297983 */ /* 0x000ee80000300800 */
[----:B------:R-:W-:Y:S04]  /*17150*/  STL [R1+0x524], R70 ;  /* 0x0005244601007387 */ /* 0x000fe80000100800 */
[----:B0-----:R-:W3:Y:S04]  /*17160*/  LDL.LU R66, [R1+0x530] ;  /* 0x0005300001427983 */ /* 0x001ee80000300800 */
[----:B------:R-:W-:Y:S04]  /*17170*/  STL [R1+0x52c], R29 ;  /* 0x00052c1d01007387 */ /* 0x000fe80000100800 */
[----:B-1----:R-:W3:Y:S04]  /*17180*/  LDL.LU R69, [R1+0x53c] ;  /* 0x00053c0001457983 */ /* 0x002ee80000300800 */
[----:B----4-:R0:W-:Y:S04]  /*17190*/  STL [R1+0x50], R16 ;  /* 0x0000501001007387 */ /* 0x0101e80000100800 */
[----:B0-----:R-:W4:Y:S01]  /*171a0*/  LDL.LU R16, [R1+0x544] ;  /* 0x0005440001107983 */ /* 0x001f220000300800 */
[----:B------:R-:W-:-:S02]  /*171b0*/  ISETP.GT.AND P4, PT, R65, 0x25, PT ;  /* 0x000000254100780c */ /* 0x000fc40003f84270 */
[C---:B------:R-:W-:Y:S02]  /*171c0*/  ISETP.GT.AND P2, PT, R65.reuse, 0x26, PT ;  /* 0x000000264100780c */ /* 0x040fe40003f44270 */
[----:B------:R-:W-:Y:S02]  /*171d0*/  PRMT R5, RZ, 0x7610, R5 ;  /* 0x00007610ff057816 */ /* 0x000fe40000000005 */
[----:B------:R-:W-:Y:S01]  /*171e0*/  ISETP.GT.AND P3, PT, R65, 0x27, PT ;  /* 0x000000274100780c */ /* 0x000fe20003f64270 */
[----:B--2---:R-:W-:Y:S01]  /*171f0*/  IMAD.X R68, R37, 0x1, R68, P5 ;  /* 0x0000000125447824 */ /* 0x004fe200028e0644 */
[----:B------:R-:W-:-:S05]  /*17200*/  IADD3 R30, P5, PT, R35, R30, RZ ;  /* 0x0000001e231e7210 */ /* 0x000fca0007fbe0ff */
[----:B------:R-:W-:Y:S01]  /*17210*/  @P4 IMAD.MOV.U32 R40, RZ, RZ, R70 ;  /* 0x000000ffff284224 */ /* 0x000fe200078e0046 */
[----:B------:R-:W-:Y:S01]  /*17220*/  PRMT R22, RZ, 0x7610, R22 ;  /* 0x00007610ff167816 */ /* 0x000fe20000000016 */
[----:B---3--:R-:W-:-:S05]  /*17230*/  IMAD.X R41, R37, 0x1, R41, P6 ;  /* 0x0000000125297824 */ /* 0x008fca00030e0629 */
[----:B------:R0:W-:Y:S04]  /*17240*/  STL [R1+0xf0], R41 ;  /* 0x0000f02901007387 */ /* 0x0001e80000100800 */
[----:B------:R1:W2:Y:S01]  /*17250*/  @P4 LDG.E.U8 R5, desc[UR18][R40.64] ;  /* 0x0000001228054981 */ /* 0x0002a2000c1e1100 */
[----:B------:R-:W-:-:S03]  /*17260*/  IMAD.X R66, R37, 0x1, R66, P5 ;  /* 0x0000000125427824 */ /* 0x000fc600028e0642 */
[----:B------:R3:W-:Y:S01]  /*17270*/  STL [R1+0x528], R68 ;  /* 0x0005284401007387 */ /* 0x0007e20000100800 */
[----:B------:R-:W-:Y:S02]  /*17280*/  PRMT R11, RZ, 0x7610, R11 ;  /* 0x00007610ff0b7816 */ /* 0x000fe4000000000b */
[----:B------:R-:W-:Y:S01]  /*17290*/  IADD3 R69, P6, PT, R35, R69, RZ ;  /* 0x0000004523457210 */ /* 0x000fe20007fde0ff */
[----:B-1----:R-:W-:Y:S02]  /*172a0*/  @P2 IMAD.MOV.U32 R40, RZ, RZ, R29 ;  /* 0x000000ffff282224 */ /* 0x002fe400078e001d */
[----:B0-----:R-:W-:Y:S02]  /*172b0*/  @P2 IMAD.MOV.U32 R41, RZ, RZ, R68 ;  /* 0x000000ffff292224 */ /* 0x001fe400078e0044 */
[----:B---3--:R-:W3:Y:S04]  /*172c0*/  LDL.LU R68, [R1+0x540] ;  /* 0x0005400001447983 */ /* 0x008ee80000300800 */
[----:B------:R-:W2:Y:S04]  /*172d0*/  LDL.LU R29, [R1+0x54c] ;  /* 0x00054c00011d7983 */ /* 0x000ea80000300800 */
[----:B------:R0:W-:Y:S04]  /*172e0*/  STL [R1+0x534], R30 ;  /* 0x0005341e01007387 */ /* 0x0001e80000100800 */
[----:B------:R1:W2:Y:S04]  /*172f0*/  @P2 LDG.E.U8 R22, desc[UR18][R40.64] ;  /* 0x0000001228162981 */ /* 0x0002a8000c1e1100 */
[----:B------:R4:W-:Y:S01]  /*17300*/  STL [R1+0x530], R66 ;  /* 0x0005304201007387 */ /* 0x0009e20000100800 */
[----:B-1----:R-:W-:-:S02]  /*17310*/  @P3 IMAD.MOV.U32 R40, RZ, RZ, R30 ;  /* 0x000000ffff283224 */ /* 0x002fc400078e001e */
[----:B------:R-:W-:Y:S01]  /*17320*/  @P3 IMAD.MOV.U32 R41, RZ, RZ, R66 ;  /* 0x000000ffff293224 */ /* 0x000fe200078e0042 */
[----:B0-----:R-:W2:Y:S04]  /*17330*/  LDL.LU R30, [R1+0x548] ;  /* 0x00054800011e7983 */ /* 0x001ea80000300800 */
[----:B------:R-:W-:Y:S04]  /*17340*/  STL [R1+0x53c], R69 ;  /* 0x00053c4501007387 */ /* 0x000fe80000100800 */
[----:B------:R-:W2:Y:S04]  /*17350*/  LDL.LU R70, [R1+0x554] ;  /* 0x0005540001467983 */ /* 0x000ea80000300800 */
[----:B------:R0:W2:Y:S01]  /*17360*/  @P3 LDG.E.U8 R11, desc[UR18][R40.64] ;  /* 0x00000012280b3981 */ /* 0x0000a2000c1e1100 */
[----:B----4-:R-:W-:-:S05]  /*17370*/  IADD3 R16, P5, PT, R35, R16, RZ ;  /* 0x0000001023107210 */ /* 0x010fca0007fbe0ff */
[----:B------:R-:W-:Y:S04]  /*17380*/  STL [R1+0x544], R16 ;  /* 0x0005441001007387 */ /* 0x000fe80000100800 */
[----:B------:R-:W4:Y:S04]  /*17390*/  LDL.LU R66, [R1+0x55c] ;  /* 0x00055c0001427983 */ /* 0x000f280000300800 */
[----:B------:R-:W4:Y:S01]  /*173a0*/  LDL.LU R41, [R1+0x538] ;  /* 0x0005380001297983 */ /* 0x000f220000300800 */
[C---:B------:R-:W-:Y:S02]  /*173b0*/  ISETP.GT.AND P4, PT, R65.reuse, 0x28, PT ;  /* 0x000000284100780c */ /* 0x040fe40003f84270 */
[----:B------:R-:W-:-:S02]  /*173c0*/  ISETP.GT.AND P2, PT, R65, 0x29, PT ;  /* 0x000000294100780c */ /* 0x000fc40003f44270 */
[----:B------:R-:W-:Y:S02]  /*173d0*/  PRMT R60, RZ, 0x7610, R60 ;  /* 0x00007610ff3c7816 */ /* 0x000fe4000000003c */
[----:B------:R-:W-:Y:S02]  /*173e0*/  ISETP.GT.AND P3, PT, R65, 0x2a, PT ;  /* 0x0000002a4100780c */ /* 0x000fe40003f64270 */
[----:B------:R-:W-:-:S05]  /*173f0*/  PRMT R44, RZ, 0x7610, R44 ;  /* 0x00007610ff2c7816 */ /* 0x000fca000000002c */
[----:B0-----:R-:W-:Y:S01]  /*17400*/  @P4 IMAD.MOV.U32 R40, RZ, RZ, R69 ;  /* 0x000000ffff284224 */ /* 0x001fe200078e0045 */
[----:B------:R-:W-:Y:S01]  /*17410*/  PRMT R105, RZ, 0x7610, R105 ;  /* 0x00007610ff697816 */ /* 0x000fe20000000069 */
[----:B---3--:R-:W-:Y:S01]  /*17420*/  IMAD.X R68, R37, 0x1, R68, P5 ;  /* 0x0000000125447824 */ /* 0x008fe200028e0644 */
[----:B--2---:R-:W-:-:S05]  /*17430*/  IADD3 R29, P5, PT, R35, R29, RZ ;  /* 0x0000001d231d7210 */ /* 0x004fca0007fbe0ff */
[C---:B------:R-:W-:Y:S02]  /*17440*/  IMAD.X R30, R37.reuse, 0x1, R30, P5 ;  /* 0x00000001251e7824 */ /* 0x040fe400028e061e */
[----:B----4-:R-:W-:-:S05]  /*17450*/  IMAD.X R41, R37, 0x1, R41, P6 ;  /* 0x0000000125297824 */ /* 0x010fca00030e0629 */
[----:B------:R0:W-:Y:S04]  /*17460*/  STL [R1+0x538], R41 ;  /* 0x0005382901007387 */ /* 0x0001e80000100800 */
[----:B------:R1:W2:Y:S01]  /*17470*/  @P4 LDG.E.U8 R60, desc[UR18][R40.64] ;  /* 0x00000012283c4981 */ /* 0x0002a2000c1e1100 */
[----:B------:R-:W-:-:S03]  /*17480*/  IADD3 R70, P6, PT, R35, R70, RZ ;  /* 0x0000004623467210 */ /* 0x000fc60007fde0ff */
[----:B------:R3:W-:Y:S01]  /*17490*/  STL [R1+0x540], R68 ;  /* 0x0005404401007387 */ /* 0x0007e20000100800 */
[----:B-1----:R-:W-:Y:S02]  /*174a0*/  @P2 IMAD.MOV.U32 R40, RZ, RZ, R16 ;  /* 0x000000ffff282224 */ /* 0x002fe400078e0010 */
[----:B0-----:R-:W-:Y:S02]  /*174b0*/  @P2 IMAD.MOV.U32 R41, RZ, RZ, R68 ;  /* 0x000000ffff292224 */ /* 0x001fe400078e0044 */
[----:B---3--:R-:W3:Y:S01]  /*174c0*/  LDL.LU R68, [R1+0x558] ;  /* 0x0005580001447983 */ /* 0x008ee20000300800 */
[----:B------:R-:W-:-:S03]  /*174d0*/  IADD3 R66, P5, PT, R35, R66, RZ ;  /* 0x0000004223427210 */ /* 0x000fc60007fbe0ff */
        /* <DEDUP_REMOVED lines=16> */
[----:B------:R-:W-:Y:S02]  /*175e0*/  ISETP.GT.AND P2, PT, R65, 0x2c, PT ;  /* 0x0000002c4100780c */ /* 0x000fe40003f44270 */
[----:B------:R-:W-:Y:S02]  /*175f0*/  PRMT R147, RZ, 0x7610, R147 ;  /* 0x00007610ff937816 */ /* 0x000fe40000000093 */
[----:B------:R-:W-:Y:S01]  /*17600*/  PRMT R28, RZ, 0x7610, R28 ;  /* 0x00007610ff1c7816 */ /* 0x000fe2000000001c */
[C---:B---3--:R-:W-:Y:S02]  /*17610*/  IMAD.X R68, R37.reuse, 0x1, R68, P5 ;  /* 0x0000000125447824 */ /* 0x048fe400028e0644 */
[----:B--2---:R-:W-:-:S05]  /*17620*/  IMAD.X R40, R37, 0x1, R40, P6 ;  /* 0x0000000125287824 */ /* 0x004fca00030e0628 */
[-C--:B------:R-:W-:Y:S01]  /*17630*/  @P4 LOP3.LUT R41, R41, R40.reuse, RZ, 0x3c, !PT ;  /* 0x0000002829294212 */ /* 0x080fe200078e3cff */
[----:B------:R0:W-:Y:S03]  /*17640*/  STL [R1+0x550], R40 ;  /* 0x0005502801007387 */ /* 0x0001e60000100800 */
[----:B0-----:R-:W-:-:S04]  /*17650*/  @P4 LOP3.LUT R40, R41, R40, RZ, 0x3c, !PT ;  /* 0x0000002829284212 */ /* 0x001fc800078e3cff */
[----:B------:R-:W-:-:S05]  /*17660*/  @P4 LOP3.LUT R41, R41, R40, RZ, 0x3c, !PT ;  /* 0x0000002829294212 */ /* 0x000fca00078e3cff */
[----:B------:R0:W2:Y:S02]  /*17670*/  @P4 LDG.E.U8 R147, desc[UR18][R40.64] ;  /* 0x0000001228934981 */ /* 0x0000a4000c1e1100 */
[----:B0-----:R-:W-:Y:S02]  /*17680*/  @P2 IMAD.MOV.U32 R40, RZ, RZ, R66 ;  /* 0x000000ffff282224 */ /* 0x001fe400078e0042 */
[----:B------:R-:W-:-:S05]  /*17690*/  @P2 IMAD.MOV.U32 R41, RZ, RZ, R68 ;  /* 0x000000ffff292224 */ /* 0x000fca00078e0044 */
[----:B------:R0:W3:Y:S01]  /*176a0*/  @P2 LDG.E.U8 R28, desc[UR18][R40.64] ;  /* 0x00000012281c2981 */ /* 0x0000e2000c1e1100 */
[----:B------:R-:W-:Y:S02]  /*176b0*/  ISETP.GT.AND P3, PT, R65, 0x2d, PT ;  /* 0x0000002d4100780c */ /* 0x000fe40003f64270 */
[C---:B----4-:R-:W-:Y:S01]  /*176c0*/  IADD3 R16, P5, PT, R35.reuse, R16, RZ ;  /* 0x0000001023107210 */ /* 0x050fe20007fbe0ff */
[----:B------:R-:W-:Y:S01]  /*176d0*/  STL [R1+0x558], R68 ;  /* 0x0005584401007387 */ /* 0x000fe20000100800 */
[----:B------:R-:W-:-:S03]  /*176e0*/  IADD3 R69, P6, PT, R35, R69, RZ ;  /* 0x0000004523457210 */ /* 0x000fc60007fde0ff */
[----:B------:R-:W-:Y:S01]  /*176f0*/  IMAD.X R30, R37, 0x1, R30, P5 ;  /* 0x00000001251e7824 */ /* 0x000fe200028e061e */
[----:B------:R-:W4:Y:S01]  /*17700*/  LDL.LU R66, [R1+0x570] ;  /* 0x0005700001427983 */ /* 0x000f220000300800 */
[----:B------:R-:W-:-:S03]  /*17710*/  PRMT R19, RZ, 0x7610, R19 ;  /* 0x00007610ff137816 */ /* 0x000fc60000000013 */
[----:B------:R-:W-:Y:S01]  /*17720*/  STL [R1+0x564], R16 ;  /* 0x0005641001007387 */ /* 0x000fe20000100800 */
[----:B------:R-:W-:Y:S01]  /*17730*/  IADD3 R29, P5, PT, R35, R29, RZ ;  /* 0x0000001d231d7210 */ /* 0x000fe20007fbe0ff */
[----:B0-----:R-:W-:Y:S02]  /*17740*/  @P3 IMAD.MOV.U32 R40, RZ, RZ, R16 ;  /* 0x000000ffff283224 */ /* 0x001fe400078e0010 */
[----:B------:R-:W-:-:S05]  /*17750*/  @P3 IMAD.MOV.U32 R41, RZ, RZ, R30 ;  /* 0x000000ffff293224 */ /* 0x000fca00078e001e */
[----:B------:R0:W2:Y:S04]  /*17760*/  @P3 LDG.E.U8 R19, desc[UR18][R40.64] ;  /* 0x0000001228133981 */ /* 0x0000a8000c1e1100 */
[----:B---3--:R1:W-:Y:S04]  /*17770*/  STL [R1+0x40], R28 ;  /* 0x0000401c01007387 */ /* 0x0083e80000100800 */
[----:B-1----:R-:W3:Y:S04]  /*17780*/  LDL.LU R28, [R1+0x57c] ;  /* 0x00057c00011c7983 */ /* 0x002ee80000300800 */
[----:B------:R1:W-:Y:S04]  /*17790*/  STL [R1+0x560], R30 ;  /* 0x0005601e01007387 */ /* 0x0003e80000100800 */
[----:B-1----:R-:W2:Y:S04]  /*177a0*/  LDL.LU R30, [R1+0x578] ;  /* 0x00057800011e7983 */ /* 0x002ea80000300800 */
        /* <DEDUP_REMOVED lines=8> */
[----:B------:R-:W-:Y:S01]  /*17830*/  ISETP.GT.AND P3, PT, R65, 0x30, PT ;  /* 0x000000304100780c */ /* 0x000fe20003f64270 */
[----:B----4-:R-:W-:Y:S01]  /*17840*/  IMAD.X R66, R37, 0x1, R66, P5 ;  /* 0x0000000125427824 */ /* 0x010fe200028e0642 */
[----:B------:R-:W-:-:S05]  /*17850*/  PRMT R8, RZ, 0x7610, R8 ;  /* 0x00007610ff087816 */ /* 0x000fca0000000008 */
[----:B0-----:R-:W-:Y:S01]  /*17860*/  @P4 IMAD.MOV.U32 R40, RZ, RZ, R69 ;  /* 0x000000ffff284224 */ /* 0x001fe200078e0045 */
[----:B------:R-:W-:Y:S02]  /*17870*/  PRMT R59, RZ, 0x7610, R59 ;  /* 0x00007610ff3b7816 */ /* 0x000fe4000000003b */
[----:B---3--:R-:W-:-:S05]  /*17880*/  IADD3 R28, P5, PT, R35, R28, RZ ;  /* 0x0000001c231c7210 */ /* 0x008fca0007fbe0ff */
[C---:B--2---:R-:W-:Y:S02]  /*17890*/  IMAD.X R30, R37.reuse, 0x1, R30, P5 ;  /* 0x00000001251e7824 */ /* 0x044fe400028e061e */
[----:B------:R-:W-:Y:S01]  /*178a0*/  IMAD.X R41, R37, 0x1, R41, P6 ;  /* 0x0000000125297824 */ /* 0x000fe200030e0629 */
        /* <DEDUP_REMOVED lines=56> */
[----:B------:R-:W-:Y:S01]  /*17c30*/  PRMT R67, RZ, 0x7610, R67 ;  /* 0x00007610ff437816 */ /* 0x000fe20000000043 */
[----:B--2---:R-:W-:-:S10]  /*17c40*/  IMAD.X R40, R37, 0x1, R40, P6 ;  /* 0x0000000125287824 */ /* 0x004fd400030e0628 */
[-C--:B------:R-:W-:Y:S01]  /*17c50*/  @P4 LOP3.LUT R41, R41, R40.reuse, RZ, 0x3c, !PT ;  /* 0x0000002829294212 */ /* 0x080fe200078e3cff */
[----:B------:R0:W-:Y:S03]  /*17c60*/  STL [R1+0x598], R40 ;  /* 0x0005982801007387 */ /* 0x0001e60000100800 */
[----:B0-----:R-:W-:-:S04]  /*17c70*/  @P4 LOP3.LUT R40, R41, R40, RZ, 0x3c, !PT ;  /* 0x0000002829284212 */ /* 0x001fc800078e3cff */
[----:B------:R-:W-:-:S05]  /*17c80*/  @P4 LOP3.LUT R41, R41, R40, RZ, 0x3c, !PT ;  /* 0x0000002829294212 */ /* 0x000fca00078e3cff */
[----:B------:R0:W2:Y:S01]  /*17c90*/  @P4 LDG.E.U8 R67, desc[UR18][R40.64] ;  /* 0x0000001228434981 */ /* 0x0000a2000c1e1100 */
[C---:B------:R-:W-:Y:S02]  /*17ca0*/  ISETP.GT.AND P2, PT, R65.reuse, 0x35, PT ;  /* 0x000000354100780c */ /* 0x040fe40003f44270 */
[----:B------:R-:W-:Y:S01]  /*17cb0*/  ISETP.GT.AND P3, PT, R65, 0x36, PT ;  /* 0x000000364100780c */ /* 0x000fe20003f64270 */
[----:B---3--:R-:W-:Y:S01]  /*17cc0*/  IMAD.X R66, R37, 0x1, R66, P5 ;  /* 0x0000000125427824 */ /* 0x008fe200028e0642 */
[----:B----4-:R-:W-:Y:S02]  /*17cd0*/  IADD3 R16, P5, PT, R35, R16, RZ ;  /* 0x0000001023107210 */ /* 0x010fe40007fbe0ff */
[----:B------:R-:W-:Y:S02]  /*17ce0*/  PRMT R26, RZ, 0x7610, R26 ;  /* 0x00007610ff1a7816 */ /* 0x000fe4000000001a */
[----:B------:R1:W-:Y:S01]  /*17cf0*/  STL [R1+0x5a0], R66 ;  /* 0x0005a04201007387 */ /* 0x0003e20000100800 */
[----:B------:R-:W-:Y:S01]  /*17d00*/  IMAD.X R30, R37, 0x1, R30, P5 ;  /* 0x00000001251e7824 */ /* 0x000fe200028e061e */
[----:B------:R-:W-:-:S03]  /*17d10*/  IADD3 R68, P6, PT, R35, R68, RZ ;  /* 0x0000004423447210 */ /* 0x000fc60007fde0ff */
[----:B0-----:R-:W-:Y:S02]  /*17d20*/  @P2 IMAD.MOV.U32 R40, RZ, RZ, R28 ;  /* 0x000000ffff282224 */ /* 0x001fe400078e001c */
[----:B------:R-:W-:Y:S02]  /*17d30*/  @P2 IMAD.MOV.U32 R41, RZ, RZ, R66 ;  /* 0x000000ffff292224 */ /* 0x000fe400078e0042 */
[----:B-1----:R-:W3:Y:S01]  /*17d40*/  LDL.LU R66, [R1+0x5b8] ;  /* 0x0005b80001427983 */ /* 0x002ee20000300800 */
[----:B------:R-:W-:-:S03]  /*17d50*/  PRMT R18, RZ, 0x7610, R18 ;  /* 0x00007610ff127816 */ /* 0x000fc60000000012 */
[----:B------:R-:W4:Y:S01]  /*17d60*/  LDL.LU R28, [R1+0x5c4] ;  /* 0x0005c400011c7983 */ /* 0x000f220000300800 */
[----:B------:R-:W-:-:S03]  /*17d70*/  IADD3 R29, P5, PT, R35, R29, RZ ;  /* 0x0000001d231d7210 */ /* 0x000fc60007fbe0ff */
[----:B------:R-:W-:Y:S04]  /*17d80*/  STL [R1+0x5ac], R16 ;  /* 0x0005ac1001007387 */ /* 0x000fe80000100800 */
[----:B------:R0:W3:Y:S04]  /*17d90*/  @P2 LDG.E.U8 R26, desc[UR18][R40.64] ;  /* 0x00000012281a2981 */ /* 0x0000e8000c1e1100 */
[----:B------:R1:W-:Y:S01]  /*17da0*/  STL [R1+0x5a8], R30 ;  /* 0x0005a81e01007387 */ /* 0x0003e20000100800 */
[----:B0-----:R-:W-:Y:S02]  /*17db0*/  @P3 IMAD.MOV.U32 R41, RZ, RZ, R30 ;  /* 0x000000ffff293224 */ /* 0x001fe400078e001e */
[----:B------:R-:W-:Y:S01]  /*17dc0*/  @P3 IMAD.MOV.U32 R40, RZ, RZ, R16 ;  /* 0x000000ffff283224 */ /* 0x000fe200078e0010 */
[----:B-1----:R-:W4:Y:S04]  /*17dd0*/  LDL.LU R30, [R1+0x5c0] ;  /* 0x0005c000011e7983 */ /* 0x002f280000300800 */
[----:B------:R-:W-:Y:S04]  /*17de0*/  STL [R1+0x5b4], R68 ;  /* 0x0005b44401007387 */ /* 0x000fe80000100800 */
[----:B------:R0:W4:Y:S04]  /*17df0*/  @P3 LDG.E.U8 R18, desc[UR18][R40.64] ;  /* 0x0000001228123981 */ /* 0x000128000c1e1100 */
[----:B--2---:R1:W-:Y:S04]  /*17e00*/  STL [R1+0x28], R67 ;  /* 0x0000284301007387 */ /* 0x0043e80000100800 */
[----:B-1----:R-:W2:Y:S04]  /*17e10*/  LDL.LU R67, [R1+0x5cc] ;  /* 0x0005cc0001437983 */ /* 0x002ea80000300800 */
[----:B------:R-:W-:Y:S04]  /*17e20*/  STL [R1+0x5bc], R29 ;  /* 0x0005bc1d01007387 */ /* 0x000fe80000100800 */
[----:B------:R-:W2:Y:S04]  /*17e30*/  LDL.LU R16, [R1+0x5d4] ;  /* 0x0005d40001107983 */ /* 0x000ea80000300800 */
[----:B------:R-:W2:Y:S01]  /*17e40*/  LDL.LU R41, [R1+0x5b0] ;  /* 0x0005b00001297983 */ /* 0x000ea20000300800 */
[----:B------:R-:W-:-:S02]  /*17e50*/  ISETP.GT.AND P4, PT, R65, 0x37, PT ;  /* 0x000000374100780c */ /* 0x000fc40003f84270 */
[C---:B------:R-:W-:Y:S02]  /*17e60*/  ISETP.GT.AND P2, PT, R65.reuse, 0x38, PT ;  /* 0x000000384100780c */ /* 0x040fe40003f44270 */
[----:B------:R-:W-:Y:S02]  /*17e70*/  PRMT R9, RZ, 0x7610, R9 ;  /* 0x00007610ff097816 */ /* 0x000fe40000000009 */
[----:B------:R-:W-:Y:S01]  /*17e80*/  ISETP.GT.AND P3, PT, R65, 0x39, PT ;  /* 0x000000394100780c */ /* 0x000fe20003f64270 */
[----:B---3--:R-:W-:Y:S01]  /*17e90*/  IMAD.X R66, R37, 0x1, R66, P5 ;  /* 0x0000000125427824 */ /* 0x008fe200028e0642 */
[----:B----4-:R-:W-:-:S05]  /*17ea0*/  IADD3 R28, P5, PT, R35, R28, RZ ;  /* 0x0000001c231c7210 */ /* 0x010fca0007fbe0ff */
[----:B0-----:R-:W-:Y:S01]  /*17eb0*/  @P4 IMAD.MOV.U32 R40, RZ, RZ, R68 ;  /* 0x000000ffff284224 */ /* 0x001fe200078e0044 */
[----:B------:R-:W-:Y:S02]  /*17ec0*/  PRMT R58, RZ, 0x7610, R58 ;  /* 0x00007610ff3a7816 */ /* 0x000fe4000000003a */
[----:B------:R-:W-:Y:S01]  /*17ed0*/  PRMT R42, RZ, 0x7610, R42 ;  /* 0x00007610ff2a7816 */ /* 0x000fe2000000002a */
[C---:B------:R-:W-:Y:S02]  /*17ee0*/  IMAD.X R30, R37.reuse, 0x1, R30, P5 ;  /* 0x00000001251e7824 */ /* 0x040fe400028e061e */
        /* <DEDUP_REMOVED lines=208> */
[----:B------:R0:W-:Y:S04]  /*18bf0*/  STL [R1+0x65c], R67 ;  /* 0x00065c4301007387 */ /* 0x0001e80000100800 */
        /* <DEDUP_REMOVED lines=12> */
[----:B---3--:R-:W-:Y:S01]  /*18cc0*/  IMAD.X R66, R37, 0x1, R66, P5 ;  /* 0x0000000125427824 */ /* 0x008fe200028e0642 */
[----:B----4-:R-:W-:-:S05]  /*18cd0*/  IADD3 R29, P5, PT, R35, R29, RZ ;  /* 0x0000001d231d7210 */ /* 0x010fca0007fbe0ff */
[----:B--2---:R-:W-:Y:S01]  /*18ce0*/  IMAD.X R30, R37, 0x1, R30, P5 ;  /* 0x00000001251e7824 */ /* 0x004fe200028e061e */
[----:B------:R-:W-:Y:S01]  /*18cf0*/  IADD3 R28, P5, PT, R35, R28, RZ ;  /* 0x0000001c231c7210 */ /* 0x000fe20007fbe0ff */
[----:B------:R-:W-:-:S05]  /*18d00*/  IMAD.X R41, R37, 0x1, R41, P6 ;  /* 0x0000000125297824 */ /* 0x000fca00030e0629 */
[----:B------:R1:W-:Y:S04]  /*18d10*/  STL [R1+0x658], R41 ;  /* 0x0006582901007387 */ /* 0x0003e80000100800 */
[----:B------:R2:W3:Y:S01]  /*18d20*/  @P4 LDG.E.U8 R155, desc[UR18][R40.64] ;  /* 0x00000012289b4981 */ /* 0x0004e2000c1e1100 */
[----:B------:R-:W-:-:S03]  /*18d30*/  IADD3 R68, P6, PT, R35, R68, RZ ;  /* 0x0000004423447210 */ /* 0x000fc60007fde0ff */
[----:B------:R-:W-:Y:S04]  /*18d40*/  STL [R1+0x660], R66 ;  /* 0x0006604201007387 */ /* 0x000fe80000100800 */
[----:B0-----:R-:W4:Y:S01]  /*18d50*/  LDL.LU R67, [R1+0x678] ;  /* 0x0006780001437983 */ /* 0x001f220000300800 */
[----:B--2---:R-:W-:Y:S02]  /*18d60*/  @P2 IMAD.MOV.U32 R40, RZ, RZ, R16 ;  /* 0x000000ffff282224 */ /* 0x004fe400078e0010 */
[----:B-1----:R-:W-:Y:S01]  /*18d70*/  @P2 IMAD.MOV.U32 R41, RZ, RZ, R66 ;  /* 0x000000ffff292224 */ /* 0x002fe200078e0042 */
[----:B------:R-:W2:Y:S04]  /*18d80*/  LDL.LU R16, [R1+0x684] ;  /* 0x0006840001107983 */ /* 0x000ea80000300800 */
[----:B------:R0:W3:Y:S04]  /*18d90*/  @P2 LDG.E.U8 R154, desc[UR18][R40.64] ;  /* 0x00000012289a2981 */ /* 0x0000e8000c1e1100 */
[----:B------:R-:W-:Y:S04]  /*18da0*/  STL [R1+0x66c], R29 ;  /* 0x00066c1d01007387 */ /* 0x000fe80000100800 */
[----:B------:R1:W-:Y:S01]  /*18db0*/  STL [R1+0x668], R30 ;  /* 0x0006681e01007387 */ /* 0x0003e20000100800 */
[----:B0-----:R-:W-:-:S02]  /*18dc0*/  @P3 IMAD.MOV.U32 R40, RZ, RZ, R29 ;  /* 0x000000ffff283224 */ /* 0x001fc400078e001d */
[----:B------:R-:W-:-:S05]  /*18dd0*/  @P3 IMAD.MOV.U32 R41, RZ, RZ, R30 ;  /* 0x000000ffff293224 */ /* 0x000fca00078e001e */
[----:B------:R0:W3:Y:S04]  /*18de0*/  @P3 LDG.E.U8 R152, desc[UR18][R40.64] ;  /* 0x0000001228983981 */ /* 0x0000e8000c1e1100 */
[----:B-1----:R-:W3:Y:S04]  /*18df0*/  LDL.LU R30, [R1+0x680] ;  /* 0x00068000011e7983 */ /* 0x002ee80000300800 */
[----:B------:R1:W-:Y:S01]  /*18e00*/  STL [R1+0x674], R68 ;  /* 0x0006744401007387 */ /* 0x0003e20000100800 */
[----:B0-----:R-:W-:-:S03]  /*18e10*/  IMAD.MOV.U32 R41, RZ, RZ, R68 ;  /* 0x000000ffff297224 */ /* 0x001fc600078e0044 */
[----:B------:R-:W3:Y:S04]  /*18e20*/  LDL.LU R66, [R1+0x68c] ;  /* 0x00068c0001427983 */ /* 0x000ee80000300800 */
[----:B------:R-:W-:Y:S04]  /*18e30*/  STL [R1+0x67c], R28 ;  /* 0x00067c1c01007387 */ /* 0x000fe80000100800 */
[----:B------:R-:W3:Y:S04]  /*18e40*/  LDL.LU R29, [R1+0x694] ;  /* 0x00069400011d7983 */ /* 0x000ee80000300800 */
[----:B-1----:R-:W3:Y:S04]  /*18e50*/  LDL.LU R68, [R1+0xa40] ;  /* 0x000a400001447983 */ /* 0x002ee80000300800 */
[----:B------:R-:W3:Y:S01]  /*18e60*/  LDL.LU R40, [R1+0x670] ;  /* 0x0006700001287983 */ /* 0x000ee20000300800 */
[----:B------:R-:W-:-:S02]  /*18e70*/  ISETP.GT.AND P4, PT, R65, 0x4f, PT ;  /* 0x0000004f4100780c */ /* 0x000fc40003f84270 */
[C---:B------:R-:W-:Y:S02]  /*18e80*/  ISETP.GT.AND P2, PT, R65.reuse, 0x50, PT ;  /* 0x000000504100780c */ /* 0x040fe40003f44270 */
[----:B------:R-:W-:Y:S02]  /*18e90*/  PRMT R148, RZ, 0x7610, R148 ;  /* 0x00007610ff947816 */ /* 0x000fe40000000094 */
[----:B------:R-:W-:Y:S02]  /*18ea0*/  ISETP.GT.AND P3, PT, R65, 0x51, PT ;  /* 0x000000514100780c */ /* 0x000fe40003f64270 */
[----:B------:R-:W-:Y:S02]  /*18eb0*/  PRMT R55, RZ, 0x7610, R55 ;  /* 0x00007610ff377816 */ /* 0x000fe40000000037 */
[----:B------:R-:W-:Y:S01]  /*18ec0*/  PRMT R85, RZ, 0x7610, R85 ;  /* 0x00007610ff557816 */ /* 0x000fe20000000055 */
[----:B----4-:R-:W-:Y:S01]  /*18ed0*/  IMAD.X R67, R37, 0x1, R67, P5 ;  /* 0x0000000125437824 */ /* 0x010fe200028e0643 */
[----:B--2---:R-:W-:-:S05]  /*18ee0*/  IADD3 R16, P5, PT, R35, R16, RZ ;  /* 0x0000001023107210 */ /* 0x004fca0007fbe0ff */
[C---:B---3--:R-:W-:Y:S02]  /*18ef0*/  IMAD.X R30, R37.reuse, 0x1, R30, P5 ;  /* 0x00000001251e7824 */ /* 0x048fe400028e061e */
[----:B------:R-:W-:-:S05]  /*18f00*/  IMAD.X R40, R37, 0x1, R40, P6 ;  /* 0x0000000125287824 */ /* 0x000fca00030e0628 */
[-C--:B------:R-:W-:Y:S01]  /*18f10*/  @P4 LOP3.LUT R41, R41, R40.reuse, RZ, 0x3c, !PT ;  /* 0x0000002829294212 */ /* 0x080fe200078e3cff */
[----:B------:R0:W-:Y:S03]  /*18f20*/  STL [R1+0x670], R40 ;  /* 0x0006702801007387 */ /* 0x0001e60000100800 */
[----:B0-----:R-:W-:-:S04]  /*18f30*/  @P4 LOP3.LUT R40, R41, R40, RZ, 0x3c, !PT ;  /* 0x0000002829284212 */ /* 0x001fc800078e3cff */
[----:B------:R-:W-:Y:S01]  /*18f40*/  @P4 LOP3.LUT R41, R41, R40, RZ, 0x3c, !PT ;  /* 0x0000002829294212 */ /* 0x000fe200078e3cff */
[----:B------:R0:W-:Y:S04]  /*18f50*/  STL [R1+0x678], R67 ;  /* 0x0006784301007387 */ /* 0x0001e80000100800 */
[----:B------:R1:W2:Y:S01]  /*18f60*/  @P4 LDG.E.U8 R148, desc[UR18][R40.64] ;  /* 0x0000001228944981 */ /* 0x0002a2000c1e1100 */
[C---:B------:R-:W-:Y:S02]  /*18f70*/  IADD3 R66, P6, PT, R35.reuse, R66, RZ ;  /* 0x0000004223427210 */ /* 0x040fe40007fde0ff */
[----:B------:R-:W-:Y:S01]  /*18f80*/  IADD3 R29, P5, PT, R35, R29, RZ ;  /* 0x0000001d231d7210 */ /* 0x000fe20007fbe0ff */
[----:B-1----:R-:W-:Y:S02]  /*18f90*/  @P2 IMAD.MOV.U32 R40, RZ, RZ, R28 ;  /* 0x000000ffff282224 */ /* 0x002fe400078e001c */
[----:B------:R-:W-:-:S02]  /*18fa0*/  @P2 IMAD.MOV.U32 R41, RZ, RZ, R67 ;  /* 0x000000ffff292224 */ /* 0x000fc400078e0043 */
[----:B0-----:R-:W3:Y:S04]  /*18fb0*/  LDL.LU R67, [R1+0x690] ;  /* 0x0006900001437983 */ /* 0x001ee80000300800 */
[----:B------:R-:W4:Y:S04]  /*18fc0*/  LDL.LU R28, [R1+0x69c] ;  /* 0x00069c00011c7983 */ /* 0x000f280000300800 */
[----:B------:R0:W2:Y:S04]  /*18fd0*/  @P2 LDG.E.U8 R55, desc[UR18][R40.64] ;  /* 0x0000001228372981 */ /* 0x0000a8000c1e1100 */
[----:B------:R1:W-:Y:S04]  /*18fe0*/  STL [R1+0x684], R16 ;  /* 0x0006841001007387 */ /* 0x0003e80000100800 */
[----:B------:R1:W-:Y:S01]  /*18ff0*/  STL [R1+0x680], R30 ;  /* 0x0006801e01007387 */ /* 0x0003e20000100800 */
[----:B0-----:R-:W-:-:S02]  /*19000*/  @P3 IMAD.MOV.U32 R40, RZ, RZ, R16 ;  /* 0x000000ffff283224 */ /* 0x001fc400078e0010 */
[----:B------:R-:W-:Y:S01]  /*19010*/  @P3 IMAD.MOV.U32 R41, RZ, RZ, R30 ;  /* 0x000000ffff293224 */ /* 0x000fe200078e001e */
[----:B-1----:R-:W2:Y:S04]  /*19020*/  LDL.LU R16, [R1+0x6a4] ;  /* 0x0006a40001107983 */ /* 0x002ea80000300800 */
[----:B------:R0:W-:Y:S04]  /*19030*/  STL [R1+0x68c], R66 ;  /* 0x00068c4201007387 */ /* 0x0001e80000100800 */
[----:B------:R-:W2:Y:S04]  /*19040*/  LDL.LU R30, [R1+0x6ac] ;  /* 0x0006ac00011e7983 */ /* 0x000ea80000300800 */
[----:B------:R-:W-:Y:S04]  /*19050*/  STL [R1+0x694], R29 ;  /* 0x0006941d01007387 */ /* 0x000fe80000100800 */
[----:B------:R1:W2:Y:S04]  /*19060*/  @P3 LDG.E.U8 R85, desc[UR18][R40.64] ;  /* 0x0000001228553981 */ /* 0x0002a8000c1e1100 */
[----:B------:R-:W2:Y:S01]  /*19070*/  LDL.LU R41, [R1+0x688] ;  /* 0x0006880001297983 */ /* 0x000ea20000300800 */
[----:B------:R-:W-:-:S02]  /*19080*/  ISETP.GT.AND P4, PT, R65, 0x52, PT ;  /* 0x000000524100780c */ /* 0x000fc40003f84270 */
[----:B------:R-:W-:Y:S02]  /*19090*/  ISETP.GT.AND P2, PT, R65, 0x53, PT ;  /* 0x000000534100780c */ /* 0x000fe40003f44270 */
[----:B------:R-:W-:Y:S02]  /*190a0*/  PRMT R100, RZ, 0x7610, R100 ;  /* 0x00007610ff647816 */ /* 0x000fe40000000064 */
[----:B------:R-:W-:-:S07]  /*190b0*/  PRMT R137, RZ, 0x7610, R137 ;  /* 0x00007610ff897816 */ /* 0x000fce0000000089 */
[----:B-1----:R-:W-:Y:S02]  /*190c0*/  @P4 IMAD.MOV.U32 R40, RZ, RZ, R66 ;  /* 0x000000ffff284224 */ /* 0x002fe400078e0042 */
[C---:B---3--:R-:W-:Y:S02]  /*190d0*/  IMAD.X R67, R37.reuse, 0x1, R67, P5 ;  /* 0x0000000125437824 */ /* 0x048fe400028e0643 */
[----:B--2---:R-:W-:-:S05]  /*190e0*/  IMAD.X R41, R37, 0x1, R41, P6 ;  /* 0x0000000125297824 */ /* 0x004fca00030e0629 */
[----:B------:R1:W-:Y:S04]  /*190f0*/  STL [R1+0x688], R41 ;  /* 0x0006882901007387 */ /* 0x0003e80000100800 */
[----:B------:R1:W2:Y:S04]  /*19100*/  @P4 LDG.E.U8 R100, desc[UR18][R40.64] ;  /* 0x0000001228644981 */ /* 0x0002a8000c1e1100 */
[----:B------:R3:W-:Y:S04]  /*19110*/  STL [R1+0x690], R67 ;  /* 0x0006904301007387 */ /* 0x0007e80000100800 */
[----:B0-----:R-:W2:Y:S01]  /*19120*/  LDL.LU R66, [R1+0x6a8] ;  /* 0x0006a80001427983 */ /* 0x001ea20000300800 */
[----:B-1----:R-:W-:-:S02]  /*19130*/  IMAD.MOV.U32 R41, RZ, RZ, R67 ;  /* 0x000000ffff297224 */ /* 0x002fc400078e0043 */
[----:B------:R-:W-:Y:S01]  /*19140*/  @P2 IMAD.MOV.U32 R40, RZ, RZ, R29 ;  /* 0x000000ffff282224 */ /* 0x000fe200078e001d */
[----:B---3--:R-:W3:Y:S04]  /*19150*/  LDL.LU R67, [R1+0xa3c] ;  /* 0x000a3c0001437983 */ /* 0x008ee80000300800 */
[----:B------:R-:W2:Y:S04]  /*19160*/  LDL.LU R29, [R1+0xf8] ;  /* 0x0000f800011d7983 */ /* 0x000ea80000300800 */
[----:B------:R0:W2:Y:S04]  /*19170*/  @P2 LDG.E.U8 R137, desc[UR18][R40.64] ;  /* 0x0000001228892981 */ /* 0x0000a8000c1e1100 */
[----:B------:R-:W2:Y:S01]  /*19180*/  LDL.LU R41, [R1+0x698] ;  /* 0x0006980001297983 */ /* 0x000ea20000300800 */
[----:B------:R-:W-:-:S02]  /*19190*/  ISETP.GT.AND P3, PT, R65, 0x54, PT ;  /* 0x000000544100780c */ /* 0x000fc40003f64270 */
[C---:B----4-:R-:W-:Y:S02]  /*191a0*/  IADD3 R28, P5, PT, R35.reuse, R28, RZ ;  /* 0x0000001c231c7210 */ /* 0x050fe40007fbe0ff */
[----:B------:R-:W-:Y:S02]  /*191b0*/  PRMT R143, RZ, 0x7610, R143 ;  /* 0x00007610ff8f7816 */ /* 0x000fe4000000008f */
[----:B------:R-:W-:Y:S01]  /*191c0*/  IADD3 R16, P6, PT, R35, R16, RZ ;  /* 0x0000001023107210 */ /* 0x000fe20007fde0ff */
[----:B------:R1:W-:Y:S06]  /*191d0*/  STL [R1+0x69c], R28 ;  /* 0x00069c1c01007387 */ /* 0x0003ec0000100800 */
[----:B0-----:R-:W-:-:S02]  /*191e0*/  @P3 IMAD.MOV.U32 R40, RZ, RZ, R28 ;  /* 0x000000ffff283224 */ /* 0x001fc400078e001c */
[----:B--2---:R-:W-:-:S05]  /*191f0*/  IMAD.X R41, R37, 0x1, R41, P5 ;  /* 0x0000000125297824 */ /* 0x004fca00028e0629 */
[----:B------:R0:W-:Y:S04]  /*19200*/  STL [R1+0x698], R41 ;  /* 0x0006982901007387 */ /* 0x0001e80000100800 */
[----:B-1----:R-:W2:Y:S04]  /*19210*/  LDL.LU R28, [R1+0x6b4] ;  /* 0x0006b400011c7983 */ /* 0x002ea80000300800 */
[----:B------:R-:W-:Y:S04]  /*19220*/  STL [R1+0x6a4], R16 ;  /* 0x0006a41001007387 */ /* 0x000fe80000100800 */
[----:B------:R1:W4:Y:S04]  /*19230*/  @P3 LDG.E.U8 R143, desc[UR18][R40.64] ;  /* 0x00000012288f3981 */ /* 0x000328000c1e1100 */
[----:B0-----:R-:W2:Y:S01]  /*19240*/  LDL.LU R41, [R1+0x6a0] ;  /* 0x0006a00001297983 */ /* 0x001ea20000300800 */
[----:B------:R-:W-:-:S02]  /*19250*/  ISETP.GT.AND P4, PT, R65, 0x55, PT ;  /* 0x000000554100780c */ /* 0x000fc40003f84270 */
[----:B------:R-:W-:Y:S02]  /*19260*/  IADD3 R30, P5, PT, R35, R30, RZ ;  /* 0x0000001e231e7210 */ /* 0x000fe40007fbe0ff */
[----:B------:R-:W-:Y:S02]  /*19270*/  ISETP.GT.AND P2, PT, R65, 0x56, PT ;  /* 0x000000564100780c */ /* 0x000fe40003f44270 */
[----:B------:R-:W-:Y:S01]  /*19280*/  PRMT R141, RZ, 0x7610, R141 ;  /* 0x00007610ff8d7816 */ /* 0x000fe2000000008d */
[C---:B------:R-:W-:Y:S01]  /*19290*/  IMAD.X R66, R37.reuse, 0x1, R66, P5 ;  /* 0x0000000125427824 */ /* 0x040fe200028e0642 */
[----:B------:R-:W-:Y:S05]  /*192a0*/  STL [R1+0x6ac], R30 ;  /* 0x0006ac1e01007387 */ /* 0x000fea0000100800 */
[----:B-1----:R-:W-:Y:S01]  /*192b0*/  @P4 IMAD.MOV.U32 R40, RZ, RZ, R16 ;  /* 0x000000ffff284224 */ /* 0x002fe200078e0010 */
[----:B------:R-:W-:Y:S01]  /*192c0*/  PRMT R140, RZ, 0x7610, R140 ;  /* 0x00007610ff8c7816 */ /* 0x000fe2000000008c */
[----:B--2---:R-:W-:-:S05]  /*192d0*/  IMAD.X R41, R37, 0x1, R41, P6 ;  /* 0x0000000125297824 */ /* 0x004fca00030e0629 */
[----:B------:R0:W-:Y:S04]  /*192e0*/  STL [R1+0x6a0], R41 ;  /* 0x0006a02901007387 */ /* 0x0001e80000100800 */
[----:B------:R1:W2:Y:S02]  /*192f0*/  @P4 LDG.E.U8 R141, desc[UR18][R40.64] ;  /* 0x00000012288d4981 */ /* 0x0002a4000c1e1100 */
[----:B-1----:R-:W-:Y:S02]  /*19300*/  IMAD.MOV.U32 R40, RZ, RZ, R66 ;  /* 0x000000ffff287224 */ /* 0x002fe400078e0042 */
[----:B0-----:R-:W-:-:S05]  /*19310*/  IMAD.MOV.U32 R41, RZ, RZ, R30 ;  /* 0x000000ffff297224 */ /* 0x001fca00078e001e */
[----:B------:R-:W-:-:S04]  /*19320*/  @P2 LOP3.LUT R41, R41, R40, RZ, 0x3c, !PT ;  /* 0x0000002829292212 */ /* 0x000fc800078e3cff */
[----:B------:R-:W-:Y:S02]  /*19330*/  @P2 LOP3.LUT R40, R41, R40, RZ, 0x3c, !PT ;  /* 0x0000002829282212 */ /* 0x000fe400078e3cff */
[----:B------:R-:W-:Y:S02]  /*19340*/  IADD3 R29, P4, PT, R35, R29, RZ ;  /* 0x0000001d231d7210 */ /* 0x000fe40007f9e0ff */
[----:B------:R-:W-:Y:S01]  /*19350*/  @P2 LOP3.LUT R41, R41, R40, RZ, 0x3c, !PT ;  /* 0x0000002829292212 */ /* 0x000fe200078e3cff */
[----:B------:R0:W-:Y:S04]  /*19360*/  STL [R1+0x6a8], R66 ;  /* 0x0006a84201007387 */ /* 0x0001e80000100800 */
[----:B------:R-:W2:Y:S04]  /*19370*/  LDL.LU R16, [R1+0x6bc] ;  /* 0x0006bc0001107983 */ /* 0x000ea80000300800 */
[----:B------:R1:W2:Y:S04]  /*19380*/  @P2 LDG.E.U8 R140, desc[UR18][R40.64] ;  /* 0x00000012288c2981 */ /* 0x0002a8000c1e1100 */
[----:B0-----:R-:W2:Y:S04]  /*19390*/  LDL.LU R66, [R1+0xa38] ;  /* 0x000a380001427983 */ /* 0x001ea80000300800 */
[----:B------:R-:W-:Y:S04]  /*193a0*/  STL [R1+0xf8], R29 ;  /* 0x0000f81d01007387 */ /* 0x000fe80000100800 */
[----:B------:R-:W2:Y:S01]  /*193b0*/  LDL.LU R40, [R1+0xf4] ;  /* 0x0000f40001287983 */ /* 0x000ea20000300800 */
[----:B------:R-:W-:Y:S01]  /*193c0*/  ISETP.GT.AND P3, PT, R65, 0x57, PT ;  /* 0x000000574100780c */ /* 0x000fe20003f64270 */
[----:B-1----:R-:W-:Y:S01]  /*193d0*/  IMAD.MOV.U32 R41, RZ, RZ, R29 ;  /* 0x000000ffff297224 */ /* 0x002fe200078e001d */
[----:B------:R-:W-:Y:S01]  /*193e0*/  PRMT R136, RZ, 0x7610, R136 ;  /* 0x00007610ff887816 */ /* 0x000fe20000000088 */
[----:B--2---:R-:W-:-:S10]  /*193f0*/  IMAD.X R40, R37, 0x1, R40, P4 ;  /* 0x0000000125287824 */ /* 0x004fd400020e0628 */
[-C--:B------:R-:W-:Y:S01]  /*19400*/  @P3 LOP3.LUT R41, R41, R40.reuse, RZ, 0x3c, !PT ;  /* 0x0000002829293212 */ /* 0x080fe200078e3cff */
[----:B------:R0:W-:Y:S03]  /*19410*/  STL [R1+0xf4], R40 ;  /* 0x0000f42801007387 */ /* 0x0001e60000100800 */
[----:B0-----:R-:W-:-:S04]  /*19420*/  @P3 LOP3.LUT R40, R41, R40, RZ, 0x3c, !PT ;  /* 0x0000002829283212 */ /* 0x001fc800078e3cff */
[----:B------:R-:W-:-:S05]  /*19430*/  @P3 LOP3.LUT R41, R41, R40, RZ, 0x3c, !PT ;  /* 0x0000002829293212 */ /* 0x000fca00078e3cff */
[----:B------:R0:W2:Y:S04]  /*19440*/  @P3 LDG.E.U8 R136, desc[UR18][R40.64] ;  /* 0x0000001228883981 */ /* 0x0000a8000c1e1100 */
[----:B------:R-:W2:Y:S01]  /*19450*/  LDL.LU R41, [R1+0x6b0] ;  /* 0x0006b00001297983 */ /* 0x000ea20000300800 */
[----:B------:R-:W-:Y:S02]  /*19460*/  ISETP.GT.AND P5, PT, R65, 0x58, PT ;  /* 0x000000584100780c */ /* 0x000fe40003fa4270 */
[----:B------:R-:W-:Y:S02]  /*19470*/  IADD3 R28, P2, PT, R35, R28, RZ ;  /* 0x0000001c231c7210 */ /* 0x000fe40007f5e0ff */
[----:B------:R-:W-:-:S03]  /*19480*/  PRMT R54, RZ, 0x7610, R54 ;  /* 0x00007610ff367816 */ /* 0x000fc60000000036 */
[----:B------:R1:W-:Y:S06]  /*19490*/  STL [R1+0x6b4], R28 ;  /* 0x0006b41c01007387 */ /* 0x0003ec0000100800 */
[----:B0-----:R-:W-:Y:S02]  /*194a0*/  @P5 IMAD.MOV.U32 R40, RZ, RZ, R28 ;  /* 0x000000ffff285224 */ /* 0x001fe400078e001c */
[----:B--2---:R-:W-:-:S05]  /*194b0*/  IMAD.X R41, R37, 0x1, R41, P2 ;  /* 0x0000000125297824 */ /* 0x004fca00010e0629 */
[----:B------:R0:W-:Y:S04]  /*194c0*/  STL [R1+0x6b0], R41 ;  /* 0x0006b02901007387 */ /* 0x0001e80000100800 */
[----:B-1----:R-:W2:Y:S04]  /*194d0*/  LDL.LU R28, [R1+0x6cc] ;  /* 0x0006cc00011c7983 */ /* 0x002ea80000300800 */
[----:B------:R1:W2:Y:S04]  /*194e0*/  @P5 LDG.E.U8 R54, desc[UR18][R40.64] ;  /* 0x0000001228365981 */ /* 0x0002a8000c1e1100 */
[----:B0-----:R-:W2:Y:S01]  /*194f0*/  LDL.LU R41, [R1+0x6b8] ;  /* 0x0006b80001297983 */ /* 0x001ea20000300800 */
[----:B------:R-:W-:-:S02]  /*19500*/  ISETP.GT.AND P3, PT, R65, 0x59, PT ;  /* 0x000000594100780c */ /* 0x000fc40003f64270 */
[----:B------:R-:W-:Y:S02]  /*19510*/  IADD3 R16, P2, PT, R35, R16, RZ ;  /* 0x0000001023107210 */ /* 0x000fe40007f5e0ff */
[----:B------:R-:W-:-:S03]  /*19520*/  PRMT R86, RZ, 0x7610, R86 ;  /* 0x00007610ff567816 */ /* 0x000fc60000000056 */
[----:B------:R0:W-:Y:S06]  /*19530*/  STL [R1+0x6bc], R16 ;  /* 0x0006bc1001007387 */ /* 0x0001ec0000100800 */
[----:B-1----:R-:W-:Y:S02]  /*19540*/  @P3 IMAD.MOV.U32 R40, RZ, RZ, R16 ;  /* 0x000000ffff283224 */ /* 0x002fe400078e0010 */
[----:B--2---:R-:W-:-:S05]  /*19550*/  IMAD.X R41, R37, 0x1, R41, P2 ;  /* 0x0000000125297824 */ /* 0x004fca00010e0629 */
[----:B------:R1:W-:Y:S04]  /*19560*/  STL [R1+0x6b8], R41 ;  /* 0x0006b82901007387 */ /* 0x0003e80000100800 */
[----:B0-----:R-:W2:Y:S04]  /*19570*/  LDL.LU R16, [R1+0x6d4] ;  /* 0x0006d40001107983 */ /* 0x001ea80000300800 */
[----:B------:R0:W2:Y:S04]  /*19580*/  @P3 LDG.E.U8 R86, desc[UR18][R40.64] ;  /* 0x0000001228563981 */ /* 0x0000a8000c1e1100 */
[----:B------:R-:W2:Y:S04]  /*19590*/  LDL.LU R40, [R1+0x6c0] ;  /* 0x0006c00001287983 */ /* 0x000ea80000300800 */
[----:B-1----:R-:W0:Y:S01]  /*195a0*/  LDL.LU R41, [R1+0x6c4] ;  /* 0x0006c40001297983 */ /* 0x002e220000300800 */
[----:B------:R-:W-:-:S02]  /*195b0*/  ISETP.GT.AND P3, PT, R65, 0x5a, PT ;  /* 0x0000005a4100780c */ /* 0x000fc40003f64270 */
[----:B------:R-:W-:Y:S02]  /*195c0*/  PRMT R99, RZ, 0x7610, R99 ;  /* 0x00007610ff637816 */ /* 0x000fe40000000063 */
[----:B0-----:R-:W-:-:S05]  /*195d0*/  IADD3 R41, P2, PT, R35, R41, RZ ;  /* 0x0000002923297210 */ /* 0x001fca0007f5e0ff */
[----:B--2---:R-:W-:Y:S01]  /*195e0*/  IMAD.X R40, R37, 0x1, R40, P2 ;  /* 0x0000000125287824 */ /* 0x004fe200010e0628 */
[----:B------:R0:W-:Y:S04]  /*195f0*/  STL [R1+0x6c4], R41 ;  /* 0x0006c42901007387 */ /* 0x0001e80000100800 */
[----:B------:R1:W-:Y:S01]  /*19600*/  STL [R1+0x6c0], R40 ;  /* 0x0006c02801007387 */ /* 0x0003e20000100800 */
[----:B0-----:R-:W-:-:S04]  /*19610*/  @P3 LOP3.LUT R41, R41, R40, RZ, 0x3c, !PT ;  /* 0x0000002829293212 */ /* 0x001fc800078e3cff */
[----:B-1----:R-:W-:-:S04]  /*19620*/  @P3 LOP3.LUT R40, R41, R40, RZ, 0x3c, !PT ;  /* 0x0000002829283212 */ /* 0x002fc800078e3cff */
        /* <DEDUP_REMOVED lines=246> */
[----:B-1----:R-:W2:Y:S01]  /*1a590*/  LDL.LU R41, [R1+0x768] ;  /* 0x0007680001297983 */ /* 0x002ea20000300800 */
[----:B------:R-:W-:-:S02]  /*1a5a0*/  ISETP.GT.AND P3, PT, R65, RZ, PT ;  /* 0x000000ff4100720c */ /* 0x000fc40003f64270 */
[----:B------:R-:W-:Y:S02]  /*1a5b0*/  IADD3 R2, P2, PT, R35, R2, RZ ;  /* 0x0000000223027210 */ /* 0x000fe40007f5e0ff */
[----:B------:R-:W-:-:S03]  /*1a5c0*/  PRMT R83, RZ, 0x7610, R83 ;  /* 0x00007610ff537816 */ /* 0x000fc60000000053 */
[----:B------:R-:W-:-:S06]  /*1a5d0*/  IMAD.X R3, R37, 0x1, R3, P2 ;  /* 0x0000000125037824 */ /* 0x000fcc00010e0603 */
[----:B------:R-:W3:Y:S01]  /*1a5e0*/  @P3 LDG.E.U8 R83, desc[UR18][R2.64] ;  /* 0x0000001202533981 */ /* 0x000ee2000c1e1100 */
        /* <DEDUP_REMOVED lines=131> */
[----:B------:R-:W-:Y:S06]  /*1ae20*/  STL [R1+0x7c4], R28 ;  /* 0x0007c41c01007387 */ /* 0x000fec0000100800 */
[----:B0-----:R-:W-:Y:S02]  /*1ae30*/  @P3 IMAD.MOV.U32 R40, RZ, RZ, R28 ;  /* 0x000000ffff283224 */ /* 0x001fe400078e001c */
[----:B--2---:R-:W-:-:S05]  /*1ae40*/  IMAD.X R41, R37, 0x1, R41, P2 ;  /* 0x0000000125297824 */ /* 0x004fca00010e0629 */
[----:B------:R0:W-:Y:S04]  /*1ae50*/  STL [R1+0x7c0], R41 ;  /* 0x0007c02901007387 */ /* 0x0001e80000100800 */
[----:B------:R1:W2:Y:S04]  /*1ae60*/  @P3 LDG.E.U8 R76, desc[UR18][R40.64] ;  /* 0x00000012284c3981 */ /* 0x0002a8000c1e1100 */
[----:B0-----:R-:W2:Y:S01]  /*1ae70*/  LDL.LU R41, [R1+0x11c] ;  /* 0x00011c0001297983 */ /* 0x001ea20000300800 */
[----:B------:R-:W-:Y:S02]  /*1ae80*/  ISETP.GT.AND P4, PT, R65, 0x7f, PT ;  /* 0x0000007f4100780c */ /* 0x000fe40003f84270 */
[----:B------:R-:W-:-:S02]  /*1ae90*/  IADD3 R16, P3, PT, R35, R16, RZ ;  /* 0x0000001023107210 */ /* 0x000fc40007f7e0ff */
[----:B------:R-:W-:-:S03]  /*1aea0*/  PRMT R74, RZ, 0x7610, R74 ;  /* 0x00007610ff4a7816 */ /* 0x000fc6000000004a */
[----:B------:R0:W-:Y:S06]  /*1aeb0*/  STL [R1+0x120], R16 ;  /* 0x0001201001007387 */ /* 0x0001ec0000100800 */
[----:B-1----:R-:W-:Y:S01]  /*1aec0*/  @P4 IMAD.MOV.U32 R40, RZ, RZ, R16 ;  /* 0x000000ffff284224 */ /* 0x002fe200078e0010 */
[----:B------:R-:W1:Y:S01]  /*1aed0*/  S2R R28, SR_TID.X ;  /* 0x00000000001c7919 */ /* 0x000e620000002100 */
[----:B--2---:R-:W-:-:S05]  /*1aee0*/  IMAD.X R41, R37, 0x1, R41, P3 ;  /* 0x0000000125297824 */ /* 0x004fca00018e0629 */
[----:B------:R2:W-:Y:S04]  /*1aef0*/  STL [R1+0x11c], R41 ;  /* 0x00011c2901007387 */ /* 0x0005e80000100800 */
[----:B0-----:R-:W3:Y:S04]  /*1af00*/  LDL.LU R16, [R1+0x1e8] ;  /* 0x0001e80001107983 */ /* 0x001ee80000300800 */
[----:B------:R0:W3:Y:S04]  /*1af10*/  @P4 LDG.E.U8 R74, desc[UR18][R40.64] ;  /* 0x00000012284a4981 */ /* 0x0000e8000c1e1100 */
[----:B------:R-:W3:Y:S04]  /*1af20*/  LDL.LU R40, [R1+0x124] ;  /* 0x0001240001287983 */ /* 0x000ee80000300800 */
[----:B--2---:R-:W0:Y:S01]  /*1af30*/  LDL.LU R41, [R1+0x128] ;  /* 0x0001280001297983 */ /* 0x004e220000300800 */
[----:B-1----:R-:W-:Y:S01]  /*1af40*/  LOP3.LUT R28, R28, 0x7f, RZ, 0xc0, !PT ;  /* 0x0000007f1c1c7812 */ /* 0x002fe200078ec0ff */
[----:B------:R-:W-:Y:S03]  /*1af50*/  BAR.SYNC.DEFER_BLOCKING 0x0 ;  /* 0x0000000000007b1d */ /* 0x000fe60000010000 */
[----:B------:R-:W-:-:S02]  /*1af60*/  ISETP.GE.AND P2, PT, R28, R65, PT ;  /* 0x000000411c00720c */ /* 0x000fc40003f46270 */
[----:B------:R-:W-:Y:S02]  /*1af70*/  PRMT R73, RZ, 0x7610, R73 ;  /* 0x00007610ff497816 */ /* 0x000fe40000000049 */
[----:B0-----:R-:W-:-:S05]  /*1af80*/  IADD3 R41, P3, PT, R36, R41, RZ ;  /* 0x0000002924297210 */ /* 0x001fca0007f7e0ff */
[----:B---3--:R-:W-:Y:S01]  /*1af90*/  IMAD.X R40, R38, 0x1, R40, P3 ;  /* 0x0000000126287824 */ /* 0x008fe200018e0628 */
[----:B------:R0:W-:Y:S04]  /*1afa0*/  STL [R1+0x128], R41 ;  /* 0x0001282901007387 */ /* 0x0001e80000100800 */
[----:B------:R1:W-:Y:S01]  /*1afb0*/  STL [R1+0x124], R40 ;  /* 0x0001242801007387 */ /* 0x0003e20000100800 */
[----:B0-----:R-:W-:-:S04]  /*1afc0*/  @!P2 LOP3.LUT R41, R41, R40, RZ, 0x3c, !PT ;  /* 0x000000282929a212 */ /* 0x001fc800078e3cff */
[----:B-1----:R-:W-:-:S04]  /*1afd0*/  @!P2 LOP3.LUT R40, R41, R40, RZ, 0x3c, !PT ;  /* 0x000000282928a212 */ /* 0x002fc800078e3cff */
[----:B------:R-:W-:-:S05]  /*1afe0*/  @!P2 LOP3.LUT R41, R41, R40, RZ, 0x3c, !PT ;  /* 0x000000282929a212 */ /* 0x000fca00078e3cff */
[----:B------:R0:W2:Y:S04]  /*1aff0*/  @!P2 LDG.E.U8 R73, desc[UR18][R40.64] ;  /* 0x000000122849a981 */ /* 0x0000a8000c1e1100 */
[----:B------:R-:W3:Y:S04]  /*1b000*/  LDL.LU R40, [R1+0x164] ;  /* 0x0001640001287983 */ /* 0x000ee80000300800 */
[----:B------:R-:W0:Y:S01]  /*1b010*/  LDL.LU R41, [R1+0x168] ;  /* 0x0001680001297983 */ /* 0x000e220000300800 */
        /* <DEDUP_REMOVED lines=8> */
[----:B------:R0:W3:Y:S04]  /*1b0a0*/  @!P2 LDG.E.U8 R72, desc[UR18][R40.64] ;  /* 0x000000122848a981 */ /* 0x0000e8000c1e1100 */
[----:B------:R-:W2:Y:S04]  /*1b0b0*/  LDL.LU R40, [R1+0x1a4] ;  /* 0x0001a40001287983 */ /* 0x000ea80000300800 */
[----:B------:R-:W0:Y:S01]  /*1b0c0*/  LDL.LU R41, [R1+0x1a8] ;  /* 0x0001a80001297983 */ /* 0x000e220000300800 */
[----:B------:R-:W-:Y:S02]  /*1b0d0*/  PRMT R71, RZ, 0x7610, R71 ;  /* 0x00007610ff477816 */ /* 0x000fe40000000047 */
[----:B0-----:R-:W-:-:S05]  /*1b0e0*/  IADD3 R41, P3, PT, R36, R41, RZ ;  /* 0x0000002924297210 */ /* 0x001fca0007f7e0ff */
[----:B--2---:R-:W-:Y:S01]  /*1b0f0*/  IMAD.X R40, R38, 0x1, R40, P3 ;  /* 0x0000000126287824 */ /* 0x004fe200018e0628 */
[----:B------:R0:W-:Y:S04]  /*1b100*/  STL [R1+0x1a8], R41 ;  /* 0x0001a82901007387 */ /* 0x0001e80000100800 */
[----:B------:R1:W-:Y:S01]  /*1b110*/  STL [R1+0x1a4], R40 ;  /* 0x0001a42801007387 */ /* 0x0003e20000100800 */
[----:B0-----:R-:W-:-:S04]  /*1b120*/  @!P2 LOP3.LUT R41, R41, R40, RZ, 0x3c, !PT ;  /* 0x000000282929a212 */ /* 0x001fc800078e3cff */
[----:B-1----:R-:W-:-:S04]  /*1b130*/  @!P2 LOP3.LUT R40, R41, R40, RZ, 0x3c, !PT ;  /* 0x000000282928a212 */ /* 0x002fc800078e3cff */
[----:B------:R-:W-:-:S05]  /*1b140*/  @!P2 LOP3.LUT R41, R41, R40, RZ, 0x3c, !PT ;  /* 0x000000282929a212 */ /* 0x000fca00078e3cff */
[----:B------:R0:W2:Y:S04]  /*1b150*/  @!P2 LDG.E.U8 R71, desc[UR18][R40.64] ;  /* 0x000000122847a981 */ /* 0x0000a8000c1e1100 */
[----:B------:R-:W2:Y:S01]  /*1b160*/  LDL.LU R41, [R1+0x1e4] ;  /* 0x0001e40001297983 */ /* 0x000ea20000300800 */
[----:B------:R-:W-:Y:S02]  /*1b170*/  IADD3 R16, P3, PT, R36, R16, RZ ;  /* 0x0000001024107210 */ /* 0x000fe40007f7e0ff */
[----:B------:R-:W-:-:S03]  /*1b180*/  PRMT R70, RZ, 0x7610, R70 ;  /* 0x00007610ff467816 */ /* 0x000fc60000000046 */
[----:B0-----:R-:W-:Y:S01]  /*1b190*/  @!P2 IMAD.MOV.U32 R40, RZ, RZ, R16 ;  /* 0x000000ffff28a224 */ /* 0x001fe200078e0010 */
[----:B------:R0:W-:Y:S01]  /*1b1a0*/  STL [R1+0x1e8], R16 ;  /* 0x0001e81001007387 */ /* 0x0001e20000100800 */
[----:B--2---:R-:W-:-:S05]  /*1b1b0*/  IMAD.X R41, R38, 0x1, R41, P3 ;  /* 0x0000000126297824 */ /* 0x004fca00018e0629 */
[----:B------:R1:W-:Y:S04]  /*1b1c0*/  STL [R1+0x1e4], R41 ;  /* 0x0001e42901007387 */ /* 0x0003e80000100800 */
[----:B0-----:R-:W2:Y:S04]  /*1b1d0*/  LDL.LU R16, [R1+0x308] ;  /* 0x0003080001107983 */ /* 0x001ea80000300800 */
[----:B------:R0:W2:Y:S04]  /*1b1e0*/  @!P2 LDG.E.U8 R70, desc[UR18][R40.64] ;  /* 0x000000122846a981 */ /* 0x0000a8000c1e1100 */
[----:B------:R-:W2:Y:S04]  /*1b1f0*/  LDL.LU R40, [R1+0x224] ;  /* 0x0002240001287983 */ /* 0x000ea80000300800 */
[----:B-1----:R-:W0:Y:S01]  /*1b200*/  LDL.LU R41, [R1+0x240] ;  /* 0x0002400001297983 */ /* 0x002e220000300800 */
[----:B------:R-:W-:-:S02]  /*1b210*/  PRMT R69, RZ, 0x7610, R69 ;  /* 0x00007610ff457816 */ /* 0x000fc40000000045 */
        /* <DEDUP_REMOVED lines=41> */
[----:B------:R-:W-:-:S03]  /*1b4b0*/  PRMT R65, RZ, 0x7610, R65 ;  /* 0x00007610ff417816 */ /* 0x000fc60000000041 */
[----:B------:R1:W-:Y:S01]  /*1b4c0*/  STS.U8 [R28+UR9+0x8000], R83 ;  /* 0x008000531c007988 */ /* 0x0003e20008000009 */
[----:B0-----:R-:W-:-:S05]  /*1b4d0*/  IADD3 R41, P3, PT, R36, R41, RZ ;  /* 0x0000002924297210 */ /* 0x001fca0007f7e0ff */
[----:B--2---:R-:W-:Y:S01]  /*1b4e0*/  IMAD.X R40, R38, 0x1, R40, P3 ;  /* 0x0000000126287824 */ /* 0x004fe200018e0628 */
[----:B------:R0:W-:Y:S04]  /*1b4f0*/  STL [R1+0x348], R41 ;  /* 0x0003482901007387 */ /* 0x0001e80000100800 */
[----:B------:R2:W-:Y:S04]  /*1b500*/  STL [R1+0x344], R40 ;  /* 0x0003442801007387 */ /* 0x0005e80000100800 */
[----:B-1----:R-:W3:Y:S01]  /*1b510*/  LDL.LU R83, [R1+0x448] ;  /* 0x0004480001537983 */ /* 0x002ee20000300800 */
[----:B0-----:R-:W-:-:S04]  /*1b520*/  @!P2 LOP3.LUT R41, R41, R40, RZ, 0x3c, !PT ;  /* 0x000000282929a212 */ /* 0x001fc800078e3cff */
[----:B--2---:R-:W-:-:S04]  /*1b530*/  @!P2 LOP3.LUT R40, R41, R40, RZ, 0x3c, !PT ;  /* 0x000000282928a212 */ /* 0x004fc800078e3cff */
[----:B------:R-:W-:-:S05]  /*1b540*/  @!P2 LOP3.LUT R41, R41, R40, RZ, 0x3c, !PT ;  /* 0x000000282929a212 */ /* 0x000fca00078e3cff */
[----:B------:R0:W2:Y:S04]  /*1b550*/  @!P2 LDG.E.U8 R65, desc[UR18][R40.64] ;  /* 0x000000122841a981 */ /* 0x0000a8000c1e1100 */
[----:B------:R-:W2:Y:S04]  /*1b560*/  LDL.LU R40, [R1+0x384] ;  /* 0x0003840001287983 */ /* 0x000ea80000300800 */
[----:B------:R-:W0:Y:S04]  /*1b570*/  LDL.LU R41, [R1+0x388] ;  /* 0x0003880001297983 */ /* 0x000e280000300800 */
[----:B------:R1:W-:Y:S02]  /*1b580*/  STS.U8 [R28+UR9+0x8400], R64 ;  /* 0x008400401c007988 */ /* 0x0003e40008000009 */
[----:B-1----:R-:W-:-:S02]  /*1b590*/  PRMT R64, RZ, 0x7610, R64 ;  /* 0x00007610ff407816 */ /* 0x002fc40000000040 */
        /* <DEDUP_REMOVED lines=21> */
[----:B------:R-:W-:-:S03]  /*1b6f0*/  IADD3 R16, P3, PT, R36, R16, RZ ;  /* 0x0000001024107210 */ /* 0x000fc60007f7e0ff */
[----:B------:R1:W-:Y:S02]  /*1b700*/  STS.U8 [R28+UR9+0x8c00], R62 ;  /* 0x008c003e1c007988 */ /* 0x0003e40008000009 */
[----:B0-----:R-:W-:Y:S02]  /*1b710*/  @!P2 IMAD.MOV.U32 R40, RZ, RZ, R16 ;  /* 0x000000ffff28a224 */ /* 0x001fe400078e0010 */
[----:B------:R0:W-:Y:S01]  /*1b720*/  STL [R1+0x408], R16 ;  /* 0x0004081001007387 */ /* 0x0001e20000100800 */
[----:B-1----:R-:W-:Y:S01]  /*1b730*/  PRMT R62, RZ, 0x7610, R62 ;  /* 0x00007610ff3e7816 */ /* 0x002fe2000000003e */
[----:B--2---:R-:W-:-:S05]  /*1b740*/  IMAD.X R41, R38, 0x1, R41, P3 ;  /* 0x0000000126297824 */ /* 0x004fca00018e0629 */
[----:B------:R1:W-:Y:S04]  /*1b750*/  STL [R1+0x404], R41 ;  /* 0x0004042901007387 */ /* 0x0003e80000100800 */
[----:B0-----:R-:W2:Y:S04]  /*1b760*/  LDL.LU R16, [R1+0x500] ;  /* 0x0005000001107983 */ /* 0x001ea80000300800 */
[----:B------:R0:W2:Y:S04]  /*1b770*/  @!P2 LDG.E.U8 R62, desc[UR18][R40.64] ;  /* 0x00000012283ea981 */ /* 0x0000a8000c1e1100 */
[----:B-1----:R-:W2:Y:S01]  /*1b780*/  LDL.LU R41, [R1+0x444] ;  /* 0x0004440001297983 */ /* 0x002ea20000300800 */
[----:B---3--:R-:W-:-:S03]  /*1b790*/  IADD3 R83, P3, PT, R36, R83, RZ ;  /* 0x0000005324537210 */ /* 0x008fc60007f7e0ff */
[----:B------:R1:W-:Y:S02]  /*1b7a0*/  STS.U8 [R28+UR9+0x9000], R61 ;  /* 0x0090003d1c007988 */ /* 0x0003e40008000009 */
[----:B0-----:R-:W-:Y:S02]  /*1b7b0*/  @!P2 IMAD.MOV.U32 R40, RZ, RZ, R83 ;  /* 0x000000ffff28a224 */ /* 0x001fe400078e0053 */
[----:B------:R0:W-:Y:S01]  /*1b7c0*/  STL [R1+0x448], R83 ;  /* 0x0004485301007387 */ /* 0x0001e20000100800 */
[----:B-1----:R-:W-:Y:S01]  /*1b7d0*/  PRMT R61, RZ, 0x7610, R61 ;  /* 0x00007610ff3d7816 */ /* 0x002fe2000000003d */
[----:B--2---:R-:W-:-:S05]  /*1b7e0*/  IMAD.X R41, R38, 0x1, R41, P3 ;  /* 0x0000000126297824 */ /* 0x004fca00018e0629 */
[----:B------:R1:W-:Y:S04]  /*1b7f0*/  STL [R1+0x444], R41 ;  /* 0x0004442901007387 */ /* 0x0003e80000100800 */
[----:B0-----:R-:W2:Y:S04]  /*1b800*/  LDL.LU R83, [R1+0x130] ;  /* 0x0001300001537983 */ /* 0x001ea80000300800 */
[----:B------:R0:W3:Y:S04]  /*1b810*/  @!P2 LDG.E.U8 R61, desc[UR18][R40.64] ;  /* 0x00000012283da981 */ /* 0x0000e8000c1e1100 */
[----:B------:R-:W2:Y:S04]  /*1b820*/  LDL.LU R40, [R1+0x484] ;  /* 0x0004840001287983 */ /* 0x000ea80000300800 */
[----:B-1----:R-:W0:Y:S04]  /*1b830*/  LDL.LU R41, [R1+0x488] ;  /* 0x0004880001297983 */ /* 0x002e280000300800 */
        /* <DEDUP_REMOVED lines=111> */
[----:B0-----:R-:W0:Y:S01]  /*1bf30*/  S2R R40, SR_TID.X ;  /* 0x0000000000287919 */ /* 0x001e220000002100 */
[----:B------:R-:W-:-:S05]  /*1bf40*/  IADD3 R16, P3, PT, R36, R16, RZ ;  /* 0x0000001024107210 */ /* 0x000fca0007f7e0ff */
[----:B------:R-:W-:Y:S01]  /*1bf50*/  STL [R1+0x310], R16 ;  /* 0x0003101001007387 */ /* 0x000fe20000100800 */
[----:B0-----:R-:W-:-:S05]  /*1bf60*/  LOP3.LUT R40, R40, 0x7f, RZ, 0xc0, !PT ;  /* 0x0000007f28287812 */ /* 0x001fca00078ec0ff */
[----:B------:R0:W-:Y:S02]  /*1bf70*/  STS.U8 [R40+UR9+0xbc00], R50 ;  /* 0x00bc003228007988 */ /* 0x0001e40008000009 */
[----:B0-----:R-:W-:Y:S01]  /*1bf80*/  PRMT R50, RZ, 0x7610, R50 ;  /* 0x00007610ff327816 */ /* 0x001fe20000000032 */
[----:B------:R-:W-:Y:S02]  /*1bf90*/  @!P2 IMAD.MOV.U32 R40, RZ, RZ, R16 ;  /* 0x000000ffff28a224 */ /* 0x000fe400078e0010 */
[----:B--2---:R-:W-:-:S05]  /*1bfa0*/  IMAD.X R41, R38, 0x1, R41, P3 ;  /* 0x0000000126297824 */ /* 0x004fca00018e0629 */
[----:B------:R0:W-:Y:S04]  /*1bfb0*/  STL [R1+0x30c], R41 ;  /* 0x00030c2901007387 */ /* 0x0001e80000100800 */
[----:B------:R-:W2:Y:S04]  /*1bfc0*/  LDL.LU R16, [R1+0x410] ;  /* 0x0004100001107983 */ /* 0x000ea80000300800 */
[----:B------:R1:W2:Y:S04]  /*1bfd0*/  @!P2 LDG.E.U8 R50, desc[UR18][R40.64] ;  /* 0x000000122832a981 */ /* 0x0002a8000c1e1100 */
[----:B0-----:R-:W2:Y:S01]  /*1bfe0*/  LDL.LU R41, [R1+0x34c] ;  /* 0x00034c0001297983 */ /* 0x001ea20000300800 */
[----:B------:R-:W0:Y:S01]  /*1bff0*/  S2R R28, SR_TID.X ;  /* 0x00000000001c7919 */ /* 0x000e220000002100 */
[----:B------:R-:W-:-:S05]  /*1c000*/  IADD3 R83, P3, PT, R36, R83, RZ ;  /* 0x0000005324537210 */ /* 0x000fca0007f7e0ff */
[----:B-1----:R-:W-:Y:S01]  /*1c010*/  @!P2 IMAD.MOV.U32 R40, RZ, RZ, R83 ;  /* 0x000000ffff28a224 */ /* 0x002fe200078e0053 */
[----:B------:R-:W-:Y:S01]  /*1c020*/  STL [R1+0x350], R83 ;  /* 0x0003505301007387 */ /* 0x000fe20000100800 */
[----:B0-----:R-:W-:-:S04]  /*1c030*/  LOP3.LUT R28, R28, 0x7f, RZ, 0xc0, !PT ;  /* 0x0000007f1c1c7812 */ /* 0x001fc800078ec0ff */
[----:B------:R-:W-:-:S05]  /*1c040*/  LOP3.LUT R28, R28, 0x10, RZ, 0x3c, !PT ;  /* 0x000000101c1c7812 */ /* 0x000fca00078e3cff */
[----:B------:R0:W-:Y:S02]  /*1c050*/  STS.U8 [R28+UR9+0x8080], R49 ;  /* 0x008080311c007988 */ /* 0x0001e40008000009 */
[----:B0-----:R-:W-:Y:S01]  /*1c060*/  PRMT R49, RZ, 0x7610, R49 ;  /* 0x00007610ff317816 */ /* 0x001fe20000000031 */
[----:B--2---:R-:W-:-:S05]  /*1c070*/  IMAD.X R41, R38, 0x1, R41, P3 ;  /* 0x0000000126297824 */ /* 0x004fca00018e0629 */
[----:B------:R0:W-:Y:S04]  /*1c080*/  STL [R1+0x34c], R41 ;  /* 0x00034c2901007387 */ /* 0x0001e80000100800 */
[----:B------:R-:W2:Y:S04]  /*1c090*/  LDL.LU R83, [R1+0x450] ;  /* 0x0004500001537983 */ /* 0x000ea80000300800 */
[----:B------:R1:W2:Y:S04]  /*1c0a0*/  @!P2 LDG.E.U8 R49, desc[UR18][R40.64] ;  /* 0x000000122831a981 */ /* 0x0002a8000c1e1100 */
[----:B------:R-:W2:Y:S04]  /*1c0b0*/  LDL.LU R40, [R1+0x38c] ;  /* 0x00038c0001287983 */ /* 0x000ea80000300800 */
[----:B0-----:R-:W1:Y:S04]  /*1c0c0*/  LDL.LU R41, [R1+0x390] ;  /* 0x0003900001297983 */ /* 0x001e680000300800 */
[----:B------:R0:W-:Y:S02]  /*1c0d0*/  STS.U8 [R28+UR9+0x8480], R48 ;  /* 0x008480301c007988 */ /* 0x0001e40008000009 */
[----:B0-----:R-:W-:-:S02]  /*1c0e0*/  PRMT R48, RZ, 0x7610, R48 ;  /* 0x00007610ff307816 */ /* 0x001fc40000000030 */
[----:B-1----:R-:W-:-:S05]  /*1c0f0*/  IADD3 R41, P3, PT, R36, R41, RZ ;  /* 0x0000002924297210 */ /* 0x002fca0007f7e0ff */
        /* <DEDUP_REMOVED lines=65> */
[----:B------:R-:W-:Y:S02]  /*1c510*/  STS.U8 [R28+UR9+0xa080], R82 ;  /* 0x00a080521c007988 */ /* 0x000fe40008000009 */
[----:B0-----:R-:W-:Y:S02]  /*1c520*/  @!P2 IMAD.MOV.U32 R40, RZ, RZ, R16 ;  /* 0x000000ffff28a224 */ /* 0x001fe400078e0010 */
[----:B------:R0:W-:Y:S01]  /*1c530*/  STL [R1+0x508], R16 ;  /* 0x0005081001007387 */ /* 0x0001e20000100800 */
[----:B--2---:R-:W-:-:S05]  /*1c540*/  IMAD.X R41, R38, 0x1, R41, P3 ;  /* 0x0000000126297824 */ /* 0x004fca00018e0629 */
[----:B------:R-:W-:Y:S04]  /*1c550*/  STL [R1+0x504], R41 ;  /* 0x0005042901007387 */ /* 0x000fe80000100800 */
[----:B0-----:R-:W2:Y:S04]  /*1c560*/  LDL.LU R16, [R1+0x1f8] ;  /* 0x0001f80001107983 */ /* 0x001ea80000300800 */
[----:B------:R-:W2:Y:S01]  /*1c570*/  LDL.LU R82, [R1+0x134] ;  /* 0x0001340001527983 */ /* 0x000ea20000300800 */
[----:B------:R-:W-:-:S03]  /*1c580*/  IADD3 R83, P3, PT, R36, R83, RZ ;  /* 0x0000005324537210 */ /* 0x000fc60007f7e0ff */
[----:B------:R0:W-:Y:S04]  /*1c590*/  STS.U8 [R28+UR9+0x9c80], R42 ;  /* 0x009c802a1c007988 */ /* 0x0001e80008000009 */
[----:B------:R1:W-:Y:S01]  /*1c5a0*/  STL [R1+0x138], R83 ;  /* 0x0001385301007387 */ /* 0x0003e20000100800 */
[----:B0-----:R-:W-:-:S06]  /*1c5b0*/  PRMT R42, RZ, 0x7610, R42 ;  /* 0x00007610ff2a7816 */ /* 0x001fcc000000002a */
[----:B------:R0:W3:Y:S02]  /*1c5c0*/  @!P2 LDG.E.U8 R42, desc[UR18][R40.64] ;  /* 0x00000012282aa981 */ /* 0x0000e4000c1e1100 */
[----:B0-----:R-:W-:Y:S01]  /*1c5d0*/  PRMT R41, RZ, 0x7610, R41 ;  /* 0x00007610ff297816 */ /* 0x001fe20000000029 */
[----:B--2---:R-:W-:-:S05]  /*1c5e0*/  IMAD.X R82, R38, 0x1, R82, P3 ;  /* 0x0000000126527824 */ /* 0x004fca00018e0652 */
[-C--:B-1----:R-:W-:Y:S01]  /*1c5f0*/  @!P2 LOP3.LUT R83, R83, R82.reuse, RZ, 0x3c, !PT ;  /* 0x000000525353a212 */ /* 0x082fe200078e3cff */
[----:B------:R0:W-:Y:S03]  /*1c600*/  STL [R1+0x134], R82 ;  /* 0x0001345201007387 */ /* 0x0001e60000100800 */
[----:B0-----:R-:W-:-:S04]  /*1c610*/  @!P2 LOP3.LUT R82, R83, R82, RZ, 0x3c, !PT ;  /* 0x000000525352a212 */ /* 0x001fc800078e3cff */
        /* <DEDUP_REMOVED lines=75> */
[----:B------:R0:W-:Y:S01]  /*1cad0*/  STS.U8 [R28+UR9+0xa480], R109 ;  /* 0x00a4806d1c007988 */ /* 0x0001e20008000009 */
[----:B-1----:R-:W-:-:S03]  /*1cae0*/  PRMT R90, RZ, 0x7610, R90 ;  /* 0x00007610ff5a7816 */ /* 0x002fc6000000005a */
[----:B0-----:R-:W3:Y:S04]  /*1caf0*/  LDL.LU R28, [R1+0x398] ;  /* 0x00039800011c7983 */ /* 0x001ee80000300800 */
[----:B------:R0:W-:Y:S01]  /*1cb00*/  STL [R1+0x318], R16 ;  /* 0x0003181001007387 */ /* 0x0001e20000100800 */
[----:B--2---:R-:W-:-:S05]  /*1cb10*/  IMAD.X R83, R38, 0x1, R83, P3 ;  /* 0x0000000126537824 */ /* 0x004fca00018e0653 */
[----:B------:R1:W-:Y:S04]  /*1cb20*/  STL [R1+0x314], R83 ;  /* 0x0003145301007387 */ /* 0x0003e80000100800 */
[----:B0-----:R-:W2:Y:S04]  /*1cb30*/  LDL.LU R16, [R1+0x418] ;  /* 0x0004180001107983 */ /* 0x001ea80000300800 */
[----:B------:R0:W2:Y:S04]  /*1cb40*/  @!P2 LDG.E.U8 R90, desc[UR18][R82.64] ;  /* 0x00000012525aa981 */ /* 0x0000a8000c1e1100 */
[----:B------:R-:W2:Y:S04]  /*1cb50*/  LDL.LU R82, [R1+0x354] ;  /* 0x0003540001527983 */ /* 0x000ea80000300800 */
[----:B-1----:R-:W0:Y:S01]  /*1cb60*/  LDL.LU R83, [R1+0x358] ;  /* 0x0003580001537983 */ /* 0x002e220000300800 */
[----:B------:R-:W1:Y:S02]  /*1cb70*/  S2R R29, SR_TID.X ;  /* 0x00000000001d7919 */ /* 0x000e640000002100 */
[----:B-1----:R-:W-:-:S04]  /*1cb80*/  LOP3.LUT R29, R29, 0x7f, RZ, 0xc0, !PT ;  /* 0x0000007f1d1d7812 */ /* 0x002fc800078ec0ff */
[----:B------:R-:W-:-:S05]  /*1cb90*/  LOP3.LUT R29, R29, 0x20, RZ, 0x3c, !PT ;  /* 0x000000201d1d7812 */ /* 0x000fca00078e3cff */
[----:B------:R1:W-:Y:S02]  /*1cba0*/  STS.U8 [R29+UR9+0x8100], R91 ;  /* 0x0081005b1d007988 */ /* 0x0003e40008000009 */
[----:B-1----:R-:W-:Y:S02]  /*1cbb0*/  PRMT R91, RZ, 0x7610, R91 ;  /* 0x00007610ff5b7816 */ /* 0x002fe4000000005b */
        /* <DEDUP_REMOVED lines=165> */
[----:B0-----:R-:W-:Y:S01]  /*1d610*/  @!P2 IMAD.MOV.U32 R82, RZ, RZ, R16 ;  /* 0x000000ffff52a224 */ /* 0x001fe200078e0010 */
[----:B-1----:R-:W-:Y:S01]  /*1d620*/  PRMT R95, RZ, 0x7610, R95 ;  /* 0x00007610ff5f7816 */ /* 0x002fe2000000005f */
[----:B------:R-:W3:Y:S04]  /*1d630*/  LDL.LU R29, [R1+0x3a0] ;  /* 0x0003a000011d7983 */ /* 0x000ee80000300800 */
[----:B------:R0:W-:Y:S01]  /*1d640*/  STL [R1+0x320], R16 ;  /* 0x0003201001007387 */ /* 0x0001e20000100800 */
[----:B------:R-:W1:Y:S01]  /*1d650*/  S2R R30, SR_TID.X ;  /* 0x00000000001e7919 */ /* 0x000e620000002100 */
[----:B--2---:R-:W-:-:S05]  /*1d660*/  IMAD.X R83, R38, 0x1, R83, P3 ;  /* 0x0000000126537824 */ /* 0x004fca00018e0653 */
[----:B------:R2:W-:Y:S04]  /*1d670*/  STL [R1+0x31c], R83 ;  /* 0x00031c5301007387 */ /* 0x0005e80000100800 */
[----:B0-----:R-:W3:Y:S04]  /*1d680*/  LDL.LU R16, [R1+0x3e0] ;  /* 0x0003e00001107983 */ /* 0x001ee80000300800 */
[----:B------:R0:W3:Y:S04]  /*1d690*/  @!P2 LDG.E.U8 R95, desc[UR18][R82.64] ;  /* 0x00000012525fa981 */ /* 0x0000e8000c1e1100 */
[----:B--2---:R-:W2:Y:S01]  /*1d6a0*/  LDL.LU R83, [R1+0x35c] ;  /* 0x00035c0001537983 */ /* 0x004ea20000300800 */
[----:B-1----:R-:W-:-:S02]  /*1d6b0*/  LOP3.LUT R30, R30, 0x7f, RZ, 0xc0, !PT ;  /* 0x0000007f1e1e7812 */ /* 0x002fc400078ec0ff */
[----:B------:R-:W-:Y:S02]  /*1d6c0*/  IADD3 R28, P3, PT, R36, R28, RZ ;  /* 0x0000001c241c7210 */ /* 0x000fe40007f7e0ff */
[----:B------:R-:W-:-:S03]  /*1d6d0*/  LOP3.LUT R30, R30, 0x30, RZ, 0x3c, !PT ;  /* 0x000000301e1e7812 */ /* 0x000fc600078e3cff */
[----:B0-----:R-:W-:Y:S02]  /*1d6e0*/  @!P2 IMAD.MOV.U32 R82, RZ, RZ, R28 ;  /* 0x000000ffff52a224 */ /* 0x001fe400078e001c */
[----:B------:R0:W-:Y:S04]  /*1d6f0*/  STS.U8 [R30+UR9+0x8180], R94 ;  /* 0x0081805e1e007988 */ /* 0x0001e80008000009 */
[----:B------:R1:W-:Y:S01]  /*1d700*/  STL [R1+0x360], R28 ;  /* 0x0003601c01007387 */ /* 0x0003e20000100800 */
[----:B0-----:R-:W-:Y:S01]  /*1d710*/  PRMT R94, RZ, 0x7610, R94 ;  /* 0x00007610ff5e7816 */ /* 0x001fe2000000005e */
[----:B--2---:R-:W-:-:S05]  /*1d720*/  IMAD.X R83, R38, 0x1, R83, P3 ;  /* 0x0000000126537824 */ /* 0x004fca00018e0653 */
[----:B------:R0:W-:Y:S04]  /*1d730*/  STL [R1+0x35c], R83 ;  /* 0x00035c5301007387 */ /* 0x0001e80000100800 */
[----:B-1----:R-:W2:Y:S04]  /*1d740*/  LDL.LU R28, [R1+0x420] ;  /* 0x00042000011c7983 */ /* 0x002ea80000300800 */
[----:B------:R1:W2:Y:S04]  /*1d750*/  @!P2 LDG.E.U8 R94, desc[UR18][R82.64] ;  /* 0x00000012525ea981 */ /* 0x0002a8000c1e1100 */
[----:B0-----:R-:W2:Y:S01]  /*1d760*/  LDL.LU R83, [R1+0x39c] ;  /* 0x00039c0001537983 */ /* 0x001ea20000300800 */
[----:B---3--:R-:W-:-:S03]  /*1d770*/  IADD3 R29, P3, PT, R36, R29, RZ ;  /* 0x0000001d241d7210 */ /* 0x008fc60007f7e0ff */
[----:B------:R0:W-:Y:S02]  /*1d780*/  STS.U8 [R30+UR9+0x8580], R93 ;  /* 0x0085805d1e007988 */ /* 0x0001e40008000009 */
[----:B-1----:R-:W-:Y:S02]  /*1d790*/  @!P2 IMAD.MOV.U32 R82, RZ, RZ, R29 ;  /* 0x000000ffff52a224 */ /* 0x002fe400078e001d */
[----:B------:R1:W-:Y:S01]  /*1d7a0*/  STL [R1+0x3a0], R29 ;  /* 0x0003a01d01007387 */ /* 0x0003e20000100800 */
[----:B0-----:R-:W-:Y:S01]  /*1d7b0*/  PRMT R93, RZ, 0x7610, R93 ;  /* 0x00007610ff5d7816 */ /* 0x001fe2000000005d */
[----:B--2---:R-:W-:-:S05]  /*1d7c0*/  IMAD.X R83, R38, 0x1, R83, P3 ;  /* 0x0000000126537824 */ /* 0x004fca00018e0653 */
[----:B------:R0:W-:Y:S04]  /*1d7d0*/  STL [R1+0x39c], R83 ;  /* 0x00039c5301007387 */ /* 0x0001e80000100800 */
[----:B-1----:R-:W2:Y:S04]  /*1d7e0*/  LDL.LU R29, [R1+0x460] ;  /* 0x00046000011d7983 */ /* 0x002ea80000300800 */
[----:B------:R1:W3:Y:S04]  /*1d7f0*/  @!P2 LDG.E.U8 R93, desc[UR18][R82.64] ;  /* 0x00000012525da981 */ /* 0x0002e8000c1e1100 */
[----:B0-----:R-:W2:Y:S01]  /*1d800*/  LDL.LU R83, [R1+0x3dc] ;  /* 0x0003dc0001537983 */ /* 0x001ea20000300800 */
[----:B------:R-:W-:-:S02]  /*1d810*/  IADD3 R16, P3, PT, R36, R16, RZ ;  /* 0x0000001024107210 */ /* 0x000fc40007f7e0ff */
[----:B------:R-:W-:-:S03]  /*1d820*/  PRMT R109, RZ, 0x7610, R109 ;  /* 0x00007610ff6d7816 */ /* 0x000fc6000000006d */
[----:B-1----:R-:W-:Y:S01]  /*1d830*/  @!P2 IMAD.MOV.U32 R82, RZ, RZ, R16 ;  /* 0x000000ffff52a224 */ /* 0x002fe200078e0010 */
[----:B------:R0:W-:Y:S01]  /*1d840*/  STL [R1+0x3e0], R16 ;  /* 0x0003e01001007387 */ /* 0x0001e20000100800 */
        /* <DEDUP_REMOVED lines=26> */
[----:B------:R1:W-:Y:S04]  /*1d9f0*/  STS.U8 [R30+UR9+0x9580], R147 ;  /* 0x009580931e007988 */ /* 0x0003e80008000009 */
[----:B------:R3:W-:Y:S01]  /*1da00*/  STS.U8 [R30+UR9+0x9980], R149 ;  /* 0x009980951e007988 */ /* 0x0007e20008000009 */
[----:B-1----:R-:W-:-:S02]  /*1da10*/  PRMT R147, RZ, 0x7610, R147 ;  /* 0x00007610ff937816 */ /* 0x002fc40000000093 */
[----:B---3--:R-:W-:Y:S02]  /*1da20*/  PRMT R149, RZ, 0x7610, R149 ;  /* 0x00007610ff957816 */ /* 0x008fe40000000095 */
[----:B0-----:R-:W-:-:S05]  /*1da30*/  IADD3 R83, P3, PT, R36, R83, RZ ;  /* 0x0000005324537210 */ /* 0x001fca0007f7e0ff */
[----:B--2---:R-:W-:Y:S01]  /*1da40*/  IMAD.X R82, R38, 0x1, R82, P3 ;  /* 0x0000000126527824 */ /* 0x004fe200018e0652 */
[----:B------:R0:W-:Y:S01]  /*1da50*/  STL [R1+0x4a0], R83 ;  /* 0x0004a05301007387 */ /* 0x0001e20000100800 */
[----:B------:R-:W-:-:S03]  /*1da60*/  IADD3 R16, P3, PT, R36, R16, RZ ;  /* 0x0000001024107210 */ /* 0x000fc60007f7e0ff */
[----:B------:R1:W-:Y:S01]  /*1da70*/  STL [R1+0x49c], R82 ;  /* 0x00049c5201007387 */ /* 0x0003e20000100800 */
[----:B0-----:R-:W-:-:S04]  /*1da80*/  @!P2 LOP3.LUT R83, R83, R82, RZ, 0x3c, !PT ;  /* 0x000000525353a212 */ /* 0x001fc800078e3cff */
[----:B-1----:R-:W-:Y:S01]  /*1da90*/  @!P2 LOP3.LUT R82, R83, R82, RZ, 0x3c, !PT ;  /* 0x000000525352a212 */ /* 0x002fe200078e3cff */
[----:B------:R-:W-:-:S03]  /*1daa0*/  IMAD.X R28, R38, 0x1, R28, P3 ;  /* 0x00000001261c7824 */ /* 0x000fc600018e061c */
[----:B------:R-:W-:Y:S01]  /*1dab0*/  @!P2 LOP3.LUT R83, R83, R82, RZ, 0x3c, !PT ;  /* 0x000000525353a212 */ /* 0x000fe200078e3cff */
[----:B------:R0:W-:Y:S04]  /*1dac0*/  STL [R1+0x4e0], R16 ;  /* 0x0004e01001007387 */ /* 0x0001e80000100800 */
[----:B------:R1:W2:Y:S04]  /*1dad0*/  @!P2 LDG.E.U8 R147, desc[UR18][R82.64] ;  /* 0x000000125293a981 */ /* 0x0002a8000c1e1100 */
[----:B------:R3:W-:Y:S01]  /*1dae0*/  STL [R1+0x4dc], R28 ;  /* 0x0004dc1c01007387 */ /* 0x0007e20000100800 */
[----:B-1----:R-:W-:-:S02]  /*1daf0*/  @!P2 IMAD.MOV.U32 R82, RZ, RZ, R16 ;  /* 0x000000ffff52a224 */ /* 0x002fc400078e0010 */
[----:B------:R-:W-:Y:S01]  /*1db00*/  @!P2 IMAD.MOV.U32 R83, RZ, RZ, R28 ;  /* 0x000000ffff53a224 */ /* 0x000fe200078e001c */
[----:B0-----:R-:W2:Y:S04]  /*1db10*/  LDL.LU R16, [R1+0x188] ;  /* 0x0001880001107983 */ /* 0x001ea80000300800 */
[----:B---3--:R-:W3:Y:S04]  /*1db20*/  LDL.LU R28, [R1+0x1c8] ;  /* 0x0001c800011c7983 */ /* 0x008ee80000300800 */
        /* <DEDUP_REMOVED lines=27> */
[----:B------:R-:W-:Y:S01]  /*1dce0*/  STL [R1+0x188], R16 ;  /* 0x0001881001007387 */ /* 0x000fe20000100800 */
[----:B-1----:R-:W-:-:S03]  /*1dcf0*/  PRMT R144, RZ, 0x7610, R144 ;  /* 0x00007610ff907816 */ /* 0x002fc60000000090 */
[----:B------:R0:W-:Y:S02]  /*1dd00*/  STS.U8 [R30+UR9+0xa980], R137 ;  /* 0x00a980891e007988 */ /* 0x0001e40008000009 */
[----:B0-----:R-:W-:Y:S01]  /*1dd10*/  PRMT R137, RZ, 0x7610, R137 ;  /* 0x00007610ff897816 */ /* 0x001fe20000000089 */
[----:B--2---:R-:W-:Y:S01]  /*1dd20*/  IMAD.X R83, R38, 0x1, R83, P3 ;  /* 0x0000000126537824 */ /* 0x004fe200018e0653 */
[----:B---3--:R-:W-:-:S04]  /*1dd30*/  IADD3 R28, P3, PT, R36, R28, RZ ;  /* 0x0000001c241c7210 */ /* 0x008fc80007f7e0ff */
[----:B------:R0:W2:Y:S01]  /*1dd40*/  @!P2 LDG.E.U8 R144, desc[UR18][R82.64] ;  /* 0x000000125290a981 */ /* 0x0000a2000c1e1100 */
[----:B------:R-:W-:-:S03]  /*1dd50*/  IMAD.X R29, R38, 0x1, R29, P3 ;  /* 0x00000001261d7824 */ /* 0x000fc600018e061d */
[----:B------:R1:W-:Y:S04]  /*1dd60*/  STL [R1+0x184], R83 ;  /* 0x0001845301007387 */ /* 0x0003e80000100800 */
[----:B------:R-:W3:Y:S01]  /*1dd70*/  LDL.LU R16, [R1+0x90] ;  /* 0x0000900001107983 */ /* 0x000ee20000300800 */
[----:B0-----:R-:W-:-:S03]  /*1dd80*/  @!P2 IMAD.MOV.U32 R82, RZ, RZ, R28 ;  /* 0x000000ffff52a224 */ /* 0x001fc600078e001c */
[----:B------:R-:W-:Y:S01]  /*1dd90*/  STL [R1+0x1c8], R28 ;  /* 0x0001c81c01007387 */ /* 0x000fe20000100800 */
[----:B-1----:R-:W-:-:S03]  /*1dda0*/  @!P2 IMAD.MOV.U32 R83, RZ, RZ, R29 ;  /* 0x000000ffff53a224 */ /* 0x002fc600078e001d */
[----:B------:R0:W-:Y:S04]  /*1ddb0*/  STL [R1+0x1c4], R29 ;  /* 0x0001c41d01007387 */ /* 0x0001e80000100800 */
[----:B------:R1:W2:Y:S04]  /*1ddc0*/  @!P2 LDG.E.U8 R137, desc[UR18][R82.64] ;  /* 0x000000125289a981 */ /* 0x0002a8000c1e1100 */
[----:B0-----:R-:W2:Y:S04]  /*1ddd0*/  LDL.LU R29, [R1+0x40] ;  /* 0x00004000011d7983 */ /* 0x001ea80000300800 */
[----:B------:R-:W2:Y:S04]  /*1dde0*/  LDL.LU R28, [R1+0x28] ;  /* 0x00002800011c7983 */ /* 0x000ea80000300800 */
[----:B------:R-:W2:Y:S04]  /*1ddf0*/  LDL.LU R82, [R1+0x204] ;  /* 0x0002040001527983 */ /* 0x000ea80000300800 */
[----:B------:R-:W1:Y:S04]  /*1de00*/  LDL.LU R83, [R1+0x208] ;  /* 0x0002080001537983 */ /* 0x000e680000300800 */
        /* <DEDUP_REMOVED lines=36> */
[----:B------:R1:W-:Y:S04]  /*1e050*/  STS.U8 [R30+UR9+0x9180], R31 ;  /* 0x0091801f1e007988 */ /* 0x0003e80008000009 */
[----:B------:R-:W-:Y:S04]  /*1e060*/  STS.U8 [R30+UR9+0xb980], R84 ;  /* 0x00b980541e007988 */ /* 0x000fe80008000009 */
[----:B------:R0:W-:Y:S01]  /*1e070*/  STS.U8 [R30+UR9+0xbd80], R39 ;  /* 0x00bd80271e007988 */ /* 0x0001e20008000009 */
[----:B-1----:R-:W1:Y:S01]  /*1e080*/  S2R R31, SR_TID.X ;  /* 0x00000000001f7919 */ /* 0x002e620000002100 */
[----:B0-----:R-:W-:-:S05]  /*1e090*/  IADD3 R83, P3, PT, R36, R83, RZ ;  /* 0x0000005324537210 */ /* 0x001fca0007f7e0ff */
[----:B--2---:R-:W-:Y:S01]  /*1e0a0*/  IMAD.X R82, R38, 0x1, R82, P3 ;  /* 0x0000000126527824 */ /* 0x004fe200018e0652 */
[----:B------:R-:W-:Y:S04]  /*1e0b0*/  STL [R1+0x2e8], R83 ;  /* 0x0002e85301007387 */ /* 0x000fe80000100800 */
[----:B------:R-:W-:Y:S04]  /*1e0c0*/  STL [R1+0x2e4], R82 ;  /* 0x0002e45201007387 */ /* 0x000fe80000100800 */
[----:B------:R-:W2:Y:S01]  /*1e0d0*/  LDL.LU R30, [R1+0x50] ;  /* 0x00005000011e7983 */ /* 0x000ea20000300800 */
[----:B-1----:R-:W-:-:S04]  /*1e0e0*/  LOP3.LUT R31, R31, 0x7f, RZ, 0xc0, !PT ;  /* 0x0000007f1f1f7812 */ /* 0x002fc800078ec0ff */
[----:B------:R-:W-:-:S05]  /*1e0f0*/  LOP3.LUT R31, R31, 0x40, RZ, 0x3c, !PT ;  /* 0x000000401f1f7812 */ /* 0x000fca00078e3cff */
[----:B---3--:R0:W-:Y:S04]  /*1e100*/  STS.U8 [R31+UR9+0x8200], R16 ;  /* 0x008200101f007988 */ /* 0x0081e80008000009 */
[----:B------:R1:W-:Y:S04]  /*1e110*/  STS.U8 [R31+UR9+0x8600], R17 ;  /* 0x008600111f007988 */ /* 0x0003e80008000009 */
[----:B------:R3:W-:Y:S04]  /*1e120*/  STS.U8 [R31+UR9+0x8a00], R12 ;  /* 0x008a000c1f007988 */ /* 0x0007e80008000009 */
[----:B0-----:R-:W5:Y:S04]  /*1e130*/  LDL.LU R16, [R1+0xa34] ;  /* 0x000a340001107983 */ /* 0x001f680000300800 */
[----:B-1----:R-:W5:Y:S04]  /*1e140*/  LDL.LU R17, [R1+0xa30] ;  /* 0x000a300001117983 */ /* 0x002f680000300800 */
[----:B------:R0:W-:Y:S04]  /*1e150*/  STS.U8 [R31+UR9+0x9e00], R32 ;  /* 0x009e00201f007988 */ /* 0x0001e80008000009 */
[----:B---3--:R-:W5:Y:S04]  /*1e160*/  LDL.LU R12, [R1+0xa2c] ;  /* 0x000a2c00010c7983 */ /* 0x008f680000300800 */
[----:B------:R1:W-:Y:S01]  /*1e170*/  STS.U8 [R31+UR9+0x8e00], R13 ;  /* 0x008e000d1f007988 */ /* 0x0003e20008000009 */
[----:B0-----:R-:W0:Y:S03]  /*1e180*/  S2R R32, SR_TID.X ;  /* 0x0000000000207919 */ /* 0x001e260000002100 */
[----:B------:R3:W-:Y:S04]  /*1e190*/  STS.U8 [R31+UR9+0xa200], R162 ;  /* 0x00a200a21f007988 */ /* 0x0007e80008000009 */
[----:B-1----:R-:W5:Y:S04]  /*1e1a0*/  LDL.LU R13, [R1+0xa28] ;  /* 0x000a2800010d7983 */ /* 0x002f680000300800 */
[----:B------:R1:W-:Y:S04]  /*1e1b0*/  STS.U8 [R31+UR9+0xa600], R155 ;  /* 0x00a6009b1f007988 */ /* 0x0003e80008000009 */
[----:B---3--:R-:W3:Y:S04]  /*1e1c0*/  LDL.LU R162, [R1+0x88] ;  /* 0x0000880001a27983 */ /* 0x008ee80000300800 */
[----:B-1----:R-:W3:Y:S01]  /*1e1d0*/  LDL.LU R155, [R1+0x8c] ;  /* 0x00008c00019b7983 */ /* 0x002ee20000300800 */
[----:B0-----:R-:W-:-:S04]  /*1e1e0*/  LOP3.LUT R32, R32, 0x7f, RZ, 0xc0, !PT ;  /* 0x0000007f20207812 */ /* 0x001fc800078ec0ff */
[----:B------:R-:W-:Y:S01]  /*1e1f0*/  LOP3.LUT R32, R32, 0x50, RZ, 0x3c, !PT ;  /* 0x0000005020207812 */ /* 0x000fe200078e3cff */
[----:B------:R-:W-:Y:S04]  /*1e200*/  STS.U8 [R31+UR9+0x9600], R29 ;  /* 0x0096001d1f007988 */ /* 0x000fe80008000009 */
[----:B------:R-:W-:Y:S04]  /*1e210*/  STS.U8 [R31+UR9+0x9a00], R28 ;  /* 0x009a001c1f007988 */ /* 0x000fe80008000009 */
[----:B----4-:R-:W-:Y:S04]  /*1e220*/  STS.U8 [R31+UR9+0xaa00], R143 ;  /* 0x00aa008f1f007988 */ /* 0x010fe80008000009 */
[----:B------:R-:W-:Y:S04]  /*1e230*/  STS.U8 [R31+UR9+0xae00], R134 ;  /* 0x00ae00861f007988 */ /* 0x000fe80008000009 */
[----:B------:R-:W-:Y:S04]  /*1e240*/  STS.U8 [R31+UR9+0xb200], R127 ;  /* 0x00b2007f1f007988 */ /* 0x000fe80008000009 */
[----:B------:R-:W-:Y:S04]  /*1e250*/  STS.U8 [R31+UR9+0xb600], R117 ;  /* 0x00b600751f007988 */ /* 0x000fe80008000009 */
[----:B------:R-:W-:Y:S04]  /*1e260*/  STS.U8 [R31+UR9+0xba00], R81 ;  /* 0x00ba00511f007988 */ /* 0x000fe80008000009 */
[----:B------:R-:W-:Y:S04]  /*1e270*/  STS.U8 [R31+UR9+0xbe00], R80 ;  /* 0x00be00501f007988 */ /* 0x000fe80008000009 */
[----:B--2---:R-:W-:Y:S04]  /*1e280*/  STS.U8 [R31+UR9+0x9200], R30 ;  /* 0x0092001e1f007988 */ /* 0x004fe80008000009 */
[----:B------:R0:W-:Y:S04]  /*1e290*/  STS.U8 [R32+UR9+0x8680], R6 ;  /* 0x0086800620007988 */ /* 0x0001e80008000009 */
[----:B------:R1:W-:Y:S04]  /*1e2a0*/  STS.U8 [R32+UR9+0x8a80], R7 ;  /* 0x008a800720007988 */ /* 0x0003e80008000009 */
[----:B------:R2:W-:Y:S04]  /*1e2b0*/  STS.U8 [R32+UR9+0x8e80], R4 ;  /* 0x008e800420007988 */ /* 0x0005e80008000009 */
[----:B0-----:R-:W5:Y:S04]  /*1e2c0*/  LDL.LU R6, [R1+0xa24] ;  /* 0x000a240001067983 */ /* 0x001f680000300800 */
[----:B-1----:R-:W5:Y:S04]  /*1e2d0*/  LDL.LU R7, [R1+0xa20] ;  /* 0x000a200001077983 */ /* 0x002f680000300800 */
[----:B--2---:R-:W5:Y:S04]  /*1e2e0*/  LDL.LU R4, [R1+0xa1c] ;  /* 0x000a1c0001047983 */ /* 0x004f680000300800 */
[----:B------:R0:W-:Y:S04]  /*1e2f0*/  STS.U8 [R32+UR9+0x9280], R5 ;  /* 0x0092800520007988 */ /* 0x0001e80008000009 */
[----:B------:R1:W-:Y:S04]  /*1e300*/  STS.U8 [R32+UR9+0x9680], R19 ;  /* 0x0096801320007988 */ /* 0x0003e80008000009 */
[----:B0-----:R-:W5:Y:S04]  /*1e310*/  LDL.LU R5, [R1+0xa18] ;  /* 0x000a180001057983 */ /* 0x001f680000300800 */
[----:B-1----:R-:W2:Y:S04]  /*1e320*/  LDL.LU R19, [R1+0xa14] ;  /* 0x000a140001137983 */ /* 0x002ea80000300800 */
[----:B------:R0:W-:Y:S02]  /*1e330*/  STS.U8 [R32+UR9+0x9e80], R33 ;  /* 0x009e802120007988 */ /* 0x0001e40008000009 */
[----:B0-----:R-:W0:Y:S02]  /*1e340*/  S2R R33, SR_TID.X ;  /* 0x0000000000217919 */ /* 0x001e240000002100 */
[----:B------:R1:W-:Y:S04]  /*1e350*/  STS.U8 [R32+UR9+0x9a80], R26 ;  /* 0x009a801a20007988 */ /* 0x0003e80008000009 */
[----:B---3--:R-:W-:Y:S04]  /*1e360*/  STS.U8 [R32+UR9+0x8280], R155 ;  /* 0x0082809b20007988 */ /* 0x008fe80008000009 */
[----:B------:R-:W-:Y:S04]  /*1e370*/  STS.U8 [R32+UR9+0xa280], R161 ;  /* 0x00a280a120007988 */ /* 0x000fe80008000009 */
[----:B------:R-:W-:Y:S04]  /*1e380*/  STS.U8 [R32+UR9+0xa680], R154 ;  /* 0x00a6809a20007988 */ /* 0x000fe80008000009 */
[----:B------:R-:W-:Y:S04]  /*1e390*/  STS.U8 [R32+UR9+0xaa80], R141 ;  /* 0x00aa808d20007988 */ /* 0x000fe80008000009 */
[----:B------:R-:W-:Y:S04]  /*1e3a0*/  STS.U8 [R32+UR9+0xae80], R133 ;  /* 0x00ae808520007988 */ /* 0x000fe80008000009 */
[----:B------:R-:W-:Y:S01]  /*1e3b0*/  STS.U8 [R32+UR9+0xb280], R124 ;  /* 0x00b2807c20007988 */ /* 0x000fe20008000009 */
[----:B0-----:R-:W-:-:S03]  /*1e3c0*/  LOP3.LUT R33, R33, 0x7f, RZ, 0xc0, !PT ;  /* 0x0000007f21217812 */ /* 0x001fc600078ec0ff */
[----:B------:R-:W-:Y:S01]  /*1e3d0*/  STS.U8 [R32+UR9+0xb680], R115 ;  /* 0x00b6807320007988 */ /* 0x000fe20008000009 */
[----:B------:R-:W-:-:S03]  /*1e3e0*/  LOP3.LUT R33, R33, 0x60, RZ, 0x3c, !PT ;  /* 0x0000006021217812 */ /* 0x000fc600078e3cff */
[----:B------:R-:W-:Y:S04]  /*1e3f0*/  STS.U8 [R32+UR9+0xba80], R79 ;  /* 0x00ba804f20007988 */ /* 0x000fe80008000009 */
[----:B------:R-:W-:Y:S04]  /*1e400*/  STS.U8 [R32+UR9+0xbe80], R78 ;  /* 0x00be804e20007988 */ /* 0x000fe80008000009 */
[----:B------:R0:W-:Y:S04]  /*1e410*/  STS.U8 [R33+UR9+0x9f00], R34 ;  /* 0x009f002221007988 */ /* 0x0001e80008000009 */
[----:B------:R3:W-:Y:S04]  /*1e420*/  STS.U8 [R33+UR9+0x8300], R162 ;  /* 0x008300a221007988 */ /* 0x0007e80008000009 */
[----:B-1----:R-:W5:Y:S01]  /*1e430*/  LDL.LU R26, [R1+0xa10] ;  /* 0x000a1000011a7983 */ /* 0x002f620000300800 */
[----:B0-----:R-:W0:Y:S01]  /*1e440*/  S2R R34, SR_TID.X ;  /* 0x0000000000227919 */ /* 0x001e220000002100 */
[----:B---3--:R-:W1:Y:S02]  /*1e450*/  S2R R162, SR_TID.X ;  /* 0x0000000000a27919 */ /* 0x008e640000002100 */
[----:B------:R3:W-:Y:S04]  /*1e460*/  STS.U8 [R33+UR9+0x8700], R27 ;  /* 0x0087001b21007988 */ /* 0x0007e80008000009 */
[----:B------:R4:W-:Y:S04]  /*1e470*/  STS.U8 [R33+UR9+0x8b00], R24 ;  /* 0x008b001821007988 */ /* 0x0009e80008000009 */
[----:B------:R4:W-:Y:S04]  /*1e480*/  STS.U8 [R33+UR9+0x8f00], R25 ;  /* 0x008f001921007988 */ /* 0x0009e80008000009 */
[----:B---3--:R-:W5:Y:S04]  /*1e490*/  LDL.LU R27, [R1+0xa0c] ;  /* 0x000a0c00011b7983 */ /* 0x008f680000300800 */
[----:B----4-:R-:W5:Y:S04]  /*1e4a0*/  LDL.LU R24, [R1+0xa08] ;  /* 0x000a080001187983 */ /* 0x010f680000300800 */
[----:B------:R-:W5:Y:S01]  /*1e4b0*/  LDL.LU R25, [R1+0xa04] ;  /* 0x000a040001197983 */ /* 0x000f620000300800 */
[----:B0-----:R-:W-:-:S04]  /*1e4c0*/  LOP3.LUT R34, R34, 0x7f, RZ, 0xc0, !PT ;  /* 0x0000007f22227812 */ /* 0x001fc800078ec0ff */
[----:B------:R-:W-:Y:S02]  /*1e4d0*/  LOP3.LUT R34, R34, 0x70, RZ, 0x3c, !PT ;  /* 0x0000007022227812 */ /* 0x000fe400078e3cff */
[----:B-1----:R-:W-:Y:S01]  /*1e4e0*/  LOP3.LUT R162, R162, 0x7f, RZ, 0xc0, !PT ;  /* 0x0000007fa2a27812 */ /* 0x002fe200078ec0ff */
[----:B------:R0:W-:Y:S04]  /*1e4f0*/  STS.U8 [R33+UR9+0x9300], R22 ;  /* 0x0093001621007988 */ /* 0x0001e80008000009 */
[----:B------:R1:W-:Y:S04]  /*1e500*/  STS.U8 [R33+UR9+0x9700], R23 ;  /* 0x0097001721007988 */ /* 0x0003e80008000009 */
[----:B------:R3:W-:Y:S04]  /*1e510*/  STS.U8 [R33+UR9+0x9b00], R18 ;  /* 0x009b001221007988 */ /* 0x0007e80008000009 */
        /* <DEDUP_REMOVED lines=8> */
[----:B0-----:R-:W5:Y:S04]  /*1e5a0*/  LDL.LU R22, [R1+0xa00] ;  /* 0x000a000001167983 */ /* 0x001f680000300800 */
        /* <DEDUP_REMOVED lines=15> */
[----:B-1----:R-:W5:Y:S04]  /*1e6a0*/  LDL.LU R23, [R1+0x9fc] ;  /* 0x0009fc0001177983 */ /* 0x002f680000300800 */
[----:B---3--:R-:W5:Y:S04]  /*1e6b0*/  LDL.LU R18, [R1+0x9f8] ;  /* 0x0009f80001127983 */ /* 0x008f680000300800 */
[----:B--2---:R0:W-:Y:S04]  /*1e6c0*/  STS.U8 [R34+UR9+0x8380], R19 ;  /* 0x0083801322007988 */ /* 0x0041e80008000009 */
[----:B------:R-:W-:Y:S04]  /*1e6d0*/  STS.U8 [R162+UR9+0xc000], R73 ;  /* 0x00c00049a2007988 */ /* 0x000fe80008000009 */
[----:B------:R-:W-:Y:S04]  /*1e6e0*/  STS.U8 [R162+UR9+0xc400], R72 ;  /* 0x00c40048a2007988 */ /* 0x000fe80008000009 */
[----:B0-----:R-:W5:Y:S04]  /*1e6f0*/  LDL.LU R19, [R1+0x9f4] ;  /* 0x0009f40001137983 */ /* 0x001f680000300800 */
[----:B------:R-:W-:Y:S04]  /*1e700*/  STS.U8 [R162+UR9+0xc800], R71 ;  /* 0x00c80047a2007988 */ /* 0x000fe80008000009 */
[----:B------:R-:W5:Y:S04]  /*1e710*/  LDL.LU R14, [R1+0x9f0] ;  /* 0x0009f000010e7983 */ /* 0x000f680000300800 */
        /* <DEDUP_REMOVED lines=13> */
[----:B------:R-:W-:Y:S04]  /*1e7f0*/  STS.U8 [R162+UR9+0xe800], R63 ;  /* 0x00e8003fa2007988 */ /* 0x000fe80008000009 */
[----:B------:R-:W2:Y:S04]  /*1e800*/  LDL.LU R134, [R1+0x14c] ;  /* 0x00014c0001867983 */ /* 0x000ea80000300800 */
[----:B------:R-:W-:Y:S04]  /*1e810*/  STS.U8 [R162+UR9+0xec00], R62 ;  /* 0x00ec003ea2007988 */ /* 0x000fe80008000009 */
[----:B------:R-:W3:Y:S04]  /*1e820*/  LDL.LU R133, [R1+0x150] ;  /* 0x0001500001857983 */ /* 0x000ee80000300800 */
[----:B------:R-:W-:Y:S04]  /*1e830*/  STS.U8 [R162+UR9+0xf000], R61 ;  /* 0x00f0003da2007988 */ /* 0x000fe80008000009 */
[----:B------:R-:W4:Y:S04]  /*1e840*/  LDL.LU R131, [R1+0x154] ;  /* 0x0001540001837983 */ /* 0x000f280000300800 */
[----:B------:R-:W-:Y:S04]  /*1e850*/  STS.U8 [R162+UR9+0xf400], R60 ;  /* 0x00f4003ca2007988 */ /* 0x000fe80008000009 */
[----:B------:R-:W4:Y:S04]  /*1e860*/  LDL.LU R128, [R1+0x158] ;  /* 0x0001580001807983 */ /* 0x000f280000300800 */
[----:B------:R0:W-:Y:S04]  /*1e870*/  STS.U8 [R162+UR9+0xf800], R59 ;  /* 0x00f8003ba2007988 */ /* 0x0001e80008000009 */
[----:B------:R-:W4:Y:S04]  /*1e880*/  LDL.LU R127, [R1+0x15c] ;  /* 0x00015c00017f7983 */ /* 0x000f280000300800 */
[----:B0-----:R-:W4:Y:S01]  /*1e890*/  LDL.LU R59, [R1+0x160] ;  /* 0x00016000013b7983 */ /* 0x001f220000300800 */
[----:B------:R-:W0:Y:S01]  /*1e8a0*/  S2R R28, SR_TID.X ;  /* 0x00000000001c7919 */ /* 0x000e220000002100 */
[----:B------:R-:W1:Y:S01]  /*1e8b0*/  S2R R29, SR_TID.X ;  /* 0x00000000001d7919 */ /* 0x000e620000002100 */
[----:B------:R-:W1:Y:S01]  /*1e8c0*/  S2R R30, SR_TID.X ;  /* 0x00000000001e7919 */ /* 0x000e620000002100 */
        /* <DEDUP_REMOVED lines=8> */
[----:B------:R-:W-:Y:S02]  /*1e950*/  LOP3.LUT R28, R28, 0x10, RZ, 0x3c, !PT ;  /* 0x000000101c1c7812 */ /* 0x000fe400078e3cff */
[----:B-1----:R-:W-:Y:S01]  /*1e960*/  LOP3.LUT R29, R29, 0x7f, RZ, 0xc0, !PT ;  /* 0x0000007f1d1d7812 */ /* 0x002fe200078ec0ff */
[----:B------:R-:W-:Y:S01]  /*1e970*/  STS.U8 [R162+UR9+0xfc00], R58 ;  /* 0x00fc003aa2007988 */ /* 0x000fe20008000009 */
[----:B------:R-:W-:Y:S02]  /*1e980*/  LOP3.LUT R30, R30, 0x7f, RZ, 0xc0, !PT ;  /* 0x0000007f1e1e7812 */ /* 0x000fe400078ec0ff */
[----:B------:R-:W-:Y:S01]  /*1e990*/  LOP3.LUT R29, R29, 0x20, RZ, 0x3c, !PT ;  /* 0x000000201d1d7812 */ /* 0x000fe200078e3cff */
[----:B------:R0:W-:Y:S01]  /*1e9a0*/  STS.U8 [R28+UR9+0xe480], R48 ;  /* 0x00e480301c007988 */ /* 0x0001e20008000009 */
[----:B------:R-:W-:-:S03]  /*1e9b0*/  LOP3.LUT R30, R30, 0x30, RZ, 0x3c, !PT ;  /* 0x000000301e1e7812 */ /* 0x000fc600078e3cff */
        /* <DEDUP_REMOVED lines=31> */
[----:B------:R0:W-:Y:S01]  /*1ebb0*/  STS.U8 [R30+UR9+0xc980], R100 ;  /* 0x00c980641e007988 */ /* 0x0001e20008000009 */
[----:B---3--:R-:W-:-:S05]  /*1ebc0*/  IADD3 R133, P5, PT, R36, R133, RZ ;  /* 0x0000008524857210 */ /* 0x008fca0007fbe0ff */
[----:B--2---:R-:W-:Y:S01]  /*1ebd0*/  IMAD.X R134, R38, 0x1, R134, P5 ;  /* 0x0000000126867824 */ /* 0x004fe200028e0686 */
[----:B------:R-:W-:Y:S01]  /*1ebe0*/  STL [R1+0x150], R133 ;  /* 0x0001508501007387 */ /* 0x000fe20000100800 */
[----:B----4-:R-:W-:-:S05]  /*1ebf0*/  IADD3 R128, P4, PT, R36, R128, RZ ;  /* 0x0000008024807210 */ /* 0x010fca0007f9e0ff */
[----:B------:R-:W-:Y:S01]  /*1ec00*/  IMAD.X R131, R38, 0x1, R131, P4 ;  /* 0x0000000126837824 */ /* 0x000fe200020e0683 */
[----:B------:R-:W-:-:S05]  /*1ec10*/  IADD3 R59, P3, PT, R36, R59, RZ ;  /* 0x0000003b243b7210 */ /* 0x000fca0007f7e0ff */
[----:B------:R2:W-:Y:S01]  /*1ec20*/  STL [R1+0x160], R59 ;  /* 0x0001603b01007387 */ /* 0x0005e20000100800 */
[----:B------:R-:W-:-:S03]  /*1ec30*/  IMAD.X R127, R38, 0x1, R127, P3 ;  /* 0x00000001267f7824 */ /* 0x000fc600018e067f */
[----:B------:R-:W-:Y:S04]  /*1ec40*/  STL [R1+0x158], R128 ;  /* 0x0001588001007387 */ /* 0x000fe80000100800 */
[----:B------:R-:W-:Y:S04]  /*1ec50*/  STL [R1+0x14c], R134 ;  /* 0x00014c8601007387 */ /* 0x000fe80000100800 */
[----:B------:R-:W-:Y:S04]  /*1ec60*/  STL [R1+0x154], R131 ;  /* 0x0001548301007387 */ /* 0x000fe80000100800 */
[----:B0-----:R-:W3:Y:S04]  /*1ec70*/  LDL.LU R48, [R1+0x1d0] ;  /* 0x0001d00001307983 */ /* 0x001ee80000300800 */
[----:B------:R-:W4:Y:S04]  /*1ec80*/  LDL.LU R58, [R1+0x1d8] ;  /* 0x0001d800013a7983 */ /* 0x000f280000300800 */
[----:B------:R-:W-:Y:S04]  /*1ec90*/  STL [R1+0x15c], R127 ;  /* 0x00015c7f01007387 */ /* 0x000fe80000100800 */
[----:B-1----:R-:W4:Y:S04]  /*1eca0*/  LDL.LU R49, [R1+0x1cc] ;  /* 0x0001cc0001317983 */ /* 0x002f280000300800 */
[----:B------:R-:W4:Y:S04]  /*1ecb0*/  LDL.LU R100, [R1+0x1d4] ;  /* 0x0001d40001647983 */ /* 0x000f280000300800 */
[----:B------:R-:W4:Y:S01]  /*1ecc0*/  LDL.LU R55, [R1+0x1dc] ;  /* 0x0001dc0001377983 */ /* 0x000f220000300800 */
[----:B------:R-:W-:Y:S01]  /*1ecd0*/  PRMT R39, RZ, 0x7610, R39 ;  /* 0x00007610ff277816 */ /* 0x000fe20000000027 */
[----:B------:R-:W-:-:S02]  /*1ece0*/  @!P2 IMAD.MOV.U32 R42, RZ, RZ, R133 ;  /* 0x000000ffff2aa224 */ /* 0x000fc400078e0085 */
[----:B------:R-:W-:Y:S01]  /*1ecf0*/  @!P2 IMAD.MOV.U32 R43, RZ, RZ, R134 ;  /* 0x000000ffff2ba224 */ /* 0x000fe200078e0086 */
[----:B------:R-:W-:Y:S02]  /*1ed00*/  PRMT R40, RZ, 0x7610, R40 ;  /* 0x00007610ff287816 */ /* 0x000fe40000000028 */
[C---:B------:R-:W-:Y:S02]  /*1ed10*/  IADD3 R121, P5, PT, R36.reuse, R121, RZ ;  /* 0x0000007924797210 */ /* 0x040fe40007fbe0ff */
[----:B------:R0:W4:Y:S01]  /*1ed20*/  @!P2 LDG.E.U8 R39, desc[UR18][R42.64] ;  /* 0x000000122a27a981 */ /* 0x000122000c1e1100 */
[C---:B------:R-:W-:Y:S02]  /*1ed30*/  IADD3 R117, P4, PT, R36.reuse, R117, RZ ;  /* 0x0000007524757210 */ /* 0x040fe40007f9e0ff */
[----:B------:R-:W-:Y:S01]  /*1ed40*/  IADD3 R114, P3, PT, R36, R114, RZ ;  /* 0x0000007224727210 */ /* 0x000fe20007f7e0ff */
[----:B------:R-:W-:Y:S02]  /*1ed50*/  IMAD.X R124, R38, 0x1, R124, P5 ;  /* 0x00000001267c7824 */ /* 0x000fe400028e067c */
[----:B0-----:R-:W-:-:S02]  /*1ed60*/  @!P2 IMAD.MOV.U32 R42, RZ, RZ, R128 ;  /* 0x000000ffff2aa224 */ /* 0x001fc400078e0080 */
[----:B------:R-:W-:Y:S02]  /*1ed70*/  @!P2 IMAD.MOV.U32 R43, RZ, RZ, R131 ;  /* 0x000000ffff2ba224 */ /* 0x000fe400078e0083 */
[----:B------:R-:W-:-:S03]  /*1ed80*/  IMAD.X R120, R38, 0x1, R120, P4 ;  /* 0x0000000126787824 */ /* 0x000fc600020e0678 */
[----:B------:R0:W4:Y:S01]  /*1ed90*/  @!P2 LDG.E.U8 R40, desc[UR18][R42.64] ;  /* 0x000000122a28a981 */ /* 0x000122000c1e1100 */
[----:B------:R-:W-:Y:S01]  /*1eda0*/  IMAD.X R115, R38, 0x1, R115, P3 ;  /* 0x0000000126737824 */ /* 0x000fe200018e0673 */
[----:B------:R-:W-:Y:S01]  /*1edb0*/  PRMT R41, RZ, 0x7610, R41 ;  /* 0x00007610ff297816 */ /* 0x000fe20000000029 */
[----:B0-----:R-:W-:Y:S02]  /*1edc0*/  @!P2 IMAD.MOV.U32 R42, RZ, RZ, R59 ;  /* 0x000000ffff2aa224 */ /* 0x001fe400078e003b */
[----:B--2---:R-:W2:Y:S04]  /*1edd0*/  LDL.LU R59, [R1+0x220] ;  /* 0x00022000013b7983 */ /* 0x004ea80000300800 */
[----:B------:R-:W-:Y:S04]  /*1ede0*/  STL [R1+0x190], R121 ;  /* 0x0001907901007387 */ /* 0x000fe80000100800 */
[----:B------:R-:W-:Y:S04]  /*1edf0*/  STL [R1+0x1a0], R114 ;  /* 0x0001a07201007387 */ /* 0x000fe80000100800 */
[----:B------:R-:W-:Y:S04]  /*1ee00*/  STL [R1+0x198], R117 ;  /* 0x0001987501007387 */ /* 0x000fe80000100800 */
[----:B------:R-:W-:Y:S01]  /*1ee10*/  STL [R1+0x18c], R124 ;  /* 0x00018c7c01007387 */ /* 0x000fe20000100800 */
[----:B------:R-:W-:-:S03]  /*1ee20*/  @!P2 IMAD.MOV.U32 R43, RZ, RZ, R127 ;  /* 0x000000ffff2ba224 */ /* 0x000fc600078e007f */
[----:B------:R-:W-:Y:S04]  /*1ee30*/  STL [R1+0x194], R120 ;  /* 0x0001947801007387 */ /* 0x000fe80000100800 */
[----:B------:R-:W2:Y:S04]  /*1ee40*/  LDL.LU R52, [R1+0x210] ;  /* 0x0002100001347983 */ /* 0x000ea80000300800 */
[----:B------:R0:W-:Y:S01]  /*1ee50*/  STS.U8 [R30+UR9+0xc180], R102 ;  /* 0x00c180661e007988 */ /* 0x0001e20008000009 */
[----:B------:R-:W-:-:S03]  /*1ee60*/  @!P2 IMAD.MOV.U32 R46, RZ, RZ, R121 ;  /* 0x000000ffff2ea224 */ /* 0x000fc600078e0079 */
[----:B------:R1:W2:Y:S04]  /*1ee70*/  @!P2 LDG.E.U8 R41, desc[UR18][R42.64] ;  /* 0x000000122a29a981 */ /* 0x0002a8000c1e1100 */
[----:B0-----:R-:W2:Y:S04]  /*1ee80*/  LDL.LU R102, [R1+0x218] ;  /* 0x0002180001667983 */ /* 0x001ea80000300800 */
[----:B------:R-:W-:Y:S01]  /*1ee90*/  STL [R1+0x19c], R115 ;  /* 0x00019c7301007387 */ /* 0x000fe20000100800 */
[----:B-1----:R-:W-:-:S03]  /*1eea0*/  PRMT R42, RZ, 0x7610, R42 ;  /* 0x00007610ff2a7816 */ /* 0x002fc6000000002a */
[----:B------:R-:W2:Y:S01]  /*1eeb0*/  LDL.LU R53, [R1+0x20c] ;  /* 0x00020c0001357983 */ /* 0x000ea20000300800 */
[----:B------:R-:W-:-:S03]  /*1eec0*/  @!P2 IMAD.MOV.U32 R47, RZ, RZ, R124 ;  /* 0x000000ffff2fa224 */ /* 0x000fc600078e007c */
[----:B------:R-:W2:Y:S01]  /*1eed0*/  LDL.LU R103, [R1+0x214] ;  /* 0x0002140001677983 */ /* 0x000ea20000300800 */
[----:B------:R-:W-:-:S03]  /*1eee0*/  PRMT R43, RZ, 0x7610, R43 ;  /* 0x00007610ff2b7816 */ /* 0x000fc6000000002b */
[----:B------:R0:W-:Y:S04]  /*1eef0*/  STS.U8 [R30+UR9+0xcd80], R99 ;  /* 0x00cd80631e007988 */ /* 0x0001e80008000009 */
[----:B------:R1:W2:Y:S04]  /*1ef00*/  @!P2 LDG.E.U8 R42, desc[UR18][R46.64] ;  /* 0x000000122e2aa981 */ /* 0x0002a8000c1e1100 */
[----:B0-----:R-:W2:Y:S01]  /*1ef10*/  LDL.LU R99, [R1+0x21c] ;  /* 0x00021c0001637983 */ /* 0x001ea20000300800 */
[----:B-1----:R-:W-:Y:S02]  /*1ef20*/  @!P2 IMAD.MOV.U32 R46, RZ, RZ, R117 ;  /* 0x000000ffff2ea224 */ /* 0x002fe400078e0075 */
[----:B------:R-:W-:Y:S01]  /*1ef30*/  @!P2 IMAD.MOV.U32 R47, RZ, RZ, R120 ;  /* 0x000000ffff2fa224 */ /* 0x000fe200078e0078 */
[----:B------:R-:W-:-:S02]  /*1ef40*/  PRMT R44, RZ, 0x7610, R44 ;  /* 0x00007610ff2c7816 */ /* 0x000fc4000000002c */
[----:B------:R-:W-:Y:S02]  /*1ef50*/  IADD3 R113, P3, PT, R36, R113, RZ ;  /* 0x0000007124717210 */ /* 0x000fe40007f7e0ff */
[----:B------:R0:W2:Y:S01]  /*1ef60*/  @!P2 LDG.E.U8 R43, desc[UR18][R46.64] ;  /* 0x000000122e2ba981 */ /* 0x0000a2000c1e1100 */
[----:B------:R-:W-:-:S03]  /*1ef70*/  PRMT R45, RZ, 0x7610, R45 ;  /* 0x00007610ff2d7816 */ /* 0x000fc6000000002d */
[----:B------:R1:W-:Y:S01]  /*1ef80*/  STS.U8 [R30+UR9+0xd180], R98 ;  /* 0x00d180621e007988 */ /* 0x0003e20008000009 */
[----:B0-----:R-:W-:Y:S02]  /*1ef90*/  @!P2 IMAD.MOV.U32 R46, RZ, RZ, R114 ;  /* 0x000000ffff2ea224 */ /* 0x001fe400078e0072 */
[----:B------:R-:W-:Y:S01]  /*1efa0*/  @!P2 IMAD.MOV.U32 R47, RZ, RZ, R115 ;  /* 0x000000ffff2fa224 */ /* 0x000fe200078e0073 */
[----:B-1----:R-:W2:Y:S04]  /*1efb0*/  LDL.LU R98, [R1+0x280] ;  /* 0x0002800001627983 */ /* 0x002ea80000300800 */
[----:B------:R0:W2:Y:S02]  /*1efc0*/  @!P2 LDG.E.U8 R44, desc[UR18][R46.64] ;  /* 0x000000122e2ca981 */ /* 0x0000a4000c1e1100 */
[----:B0-----:R-:W-:-:S02]  /*1efd0*/  PRMT R46, RZ, 0x7610, R46 ;  /* 0x00007610ff2e7816 */ /* 0x001fc4000000002e */
[C---:B---3--:R-:W-:Y:S02]  /*1efe0*/  IADD3 R48, P5, PT, R36.reuse, R48, RZ ;  /* 0x0000003024307210 */ /* 0x048fe40007fbe0ff */
[----:B----4-:R-:W-:-:S03]  /*1eff0*/  IADD3 R58, P4, PT, R36, R58, RZ ;  /* 0x0000003a243a7210 */ /* 0x010fc60007f9e0ff */
[----:B------:R0:W-:Y:S04]  /*1f000*/  STL [R1+0x1d0], R48 ;  /* 0x0001d03001007387 */ /* 0x0001e80000100800 */
[----:B------:R-:W-:Y:S01]  /*1f010*/  STL [R1+0x1e0], R113 ;  /* 0x0001e07101007387 */ /* 0x000fe20000100800 */
[----:B------:R-:W-:-:S03]  /*1f020*/  IMAD.X R49, R38, 0x1, R49, P5 ;  /* 0x0000000126317824 */ /* 0x000fc600028e0631 */
[----:B------:R-:W-:Y:S01]  /*1f030*/  STL [R1+0x1d8], R58 ;  /* 0x0001d83a01007387 */ /* 0x000fe20000100800 */
[----:B------:R-:W-:-:S03]  /*1f040*/  IMAD.X R100, R38, 0x1, R100, P4 ;  /* 0x0000000126647824 */ /* 0x000fc600020e0664 */
[----:B------:R1:W-:Y:S04]  /*1f050*/  STL [R1+0x1cc], R49 ;  /* 0x0001cc3101007387 */ /* 0x0003e80000100800 */
[----:B------:R0:W3:Y:S01]  /*1f060*/  @!P2 LDG.E.U8 R45, desc[UR18][R48.64] ;  /* 0x00000012302da981 */ /* 0x0000e2000c1e1100 */
[----:B------:R-:W-:-:S03]  /*1f070*/  IMAD.X R55, R38, 0x1, R55, P3 ;  /* 0x0000000126377824 */ /* 0x000fc600018e0637 */
[----:B------:R-:W-:Y:S04]  /*1f080*/  STL [R1+0x1d4], R100 ;  /* 0x0001d46401007387 */ /* 0x000fe80000100800 */
[----:B------:R-:W4:Y:S01]  /*1f090*/  LDL.LU R54, [R1+0x270] ;  /* 0x0002700001367983 */ /* 0x000f220000300800 */
[----:B0-----:R-:W-:Y:S02]  /*1f0a0*/  @!P2 IMAD.MOV.U32 R48, RZ, RZ, R58 ;  /* 0x000000ffff30a224 */ /* 0x001fe400078e003a */
[----:B-1----:R-:W-:Y:S01]  /*1f0b0*/  @!P2 IMAD.MOV.U32 R49, RZ, RZ, R100 ;  /* 0x000000ffff31a224 */ /* 0x002fe200078e0064 */
[----:B------:R-:W3:Y:S04]  /*1f0c0*/  LDL.LU R105, [R1+0x278] ;  /* 0x0002780001697983 */ /* 0x000ee80000300800 */
[----:B------:R0:W3:Y:S04]  /*1f0d0*/  @!P2 LDG.E.U8 R46, desc[UR18][R48.64] ;  /* 0x00000012302ea981 */ /* 0x0000e8000c1e1100 */
[----:B------:R1:W-:Y:S01]  /*1f0e0*/  STL [R1+0x1dc], R55 ;  /* 0x0001dc3701007387 */ /* 0x0003e20000100800 */
[----:B0-----:R-:W-:-:S03]  /*1f0f0*/  @!P2 IMAD.MOV.U32 R49, RZ, RZ, R55 ;  /* 0x000000ffff31a224 */ /* 0x001fc600078e0037 */
[----:B-1----:R-:W3:Y:S04]  /*1f100*/  LDL.LU R55, [R1+0x26c] ;  /* 0x00026c0001377983 */ /* 0x002ee80000300800 */
[----:B------:R-:W3:Y:S04]  /*1f110*/  LDL.LU R106, [R1+0x274] ;  /* 0x00027400016a7983 */ /* 0x000ee80000300800 */
[----:B------:R-:W3:Y:S01]  /*1f120*/  LDL.LU R100, [R1+0x27c] ;  /* 0x00027c0001647983 */ /* 0x000ee20000300800 */
[----:B------:R-:W-:Y:S01]  /*1f130*/  PRMT R47, RZ, 0x7610, R47 ;  /* 0x00007610ff2f7816 */ /* 0x000fe2000000002f */
[----:B------:R-:W-:Y:S01]  /*1f140*/  @!P2 IMAD.MOV.U32 R48, RZ, RZ, R113 ;  /* 0x000000ffff30a224 */ /* 0x000fe200078e0071 */
[----:B--2---:R-:W-:Y:S01]  /*1f150*/  IADD3 R59, P3, PT, R36, R59, RZ ;  /* 0x0000003b243b7210 */ /* 0x004fe20007f7e0ff */
[----:B------:R0:W-:Y:S04]  /*1f160*/  STS.U8 [R30+UR9+0xc580], R101 ;  /* 0x00c580651e007988 */ /* 0x0001e80008000009 */
[----:B------:R1:W2:Y:S04]  /*1f170*/  @!P2 LDG.E.U8 R47, desc[UR18][R48.64] ;  /* 0x00000012302fa981 */ /* 0x0002a8000c1e1100 */
[----:B0-----:R-:W2:Y:S01]  /*1f180*/  LDL.LU R101, [R1+0x2c0] ;  /* 0x0002c00001657983 */ /* 0x001ea20000300800 */
[----:B-1----:R-:W-:-:S02]  /*1f190*/  PRMT R48, RZ, 0x7610, R48 ;  /* 0x00007610ff307816 */ /* 0x002fc40000000030 */
[----:B------:R-:W-:Y:S02]  /*1f1a0*/  IADD3 R52, P5, PT, R36, R52, RZ ;  /* 0x0000003424347210 */ /* 0x000fe40007fbe0ff */
[----:B------:R-:W-:-:S03]  /*1f1b0*/  PRMT R49, RZ, 0x7610, R49 ;  /* 0x00007610ff317816 */ /* 0x000fc60000000031 */
[----:B------:R0:W-:Y:S01]  /*1f1c0*/  STL [R1+0x210], R52 ;  /* 0x0002103401007387 */ /* 0x0001e20000100800 */
[----:B------:R-:W-:-:S03]  /*1f1d0*/  IADD3 R102, P4, PT, R36, R102, RZ ;  /* 0x0000006624667210 */ /* 0x000fc60007f9e0ff */
[----:B------:R-:W-:Y:S01]  /*1f1e0*/  STL [R1+0x220], R59 ;  /* 0x0002203b01007387 */ /* 0x000fe20000100800 */
[----:B------:R-:W-:-:S03]  /*1f1f0*/  IMAD.X R53, R38, 0x1, R53, P5 ;  /* 0x0000000126357824 */ /* 0x000fc600028e0635 */
[----:B------:R-:W-:Y:S01]  /*1f200*/  STL [R1+0x218], R102 ;  /* 0x0002186601007387 */ /* 0x000fe20000100800 */
[----:B------:R-:W-:-:S03]  /*1f210*/  IMAD.X R103, R38, 0x1, R103, P4 ;  /* 0x0000000126677824 */ /* 0x000fc600020e0667 */
[----:B------:R1:W-:Y:S04]  /*1f220*/  STL [R1+0x20c], R53 ;  /* 0x00020c3501007387 */ /* 0x0003e80000100800 */
[----:B------:R0:W2:Y:S04]  /*1f230*/  @!P2 LDG.E.U8 R48, desc[UR18][R52.64] ;  /* 0x000000123430a981 */ /* 0x0000a8000c1e1100 */
[----:B------:R1:W-:Y:S04]  /*1f240*/  STL [R1+0x214], R103 ;  /* 0x0002146701007387 */ /* 0x0003e80000100800 */
[----:B------:R-:W2:Y:S01]  /*1f250*/  LDL.LU R58, [R1+0x2b0] ;  /* 0x0002b000013a7983 */ /* 0x000ea20000300800 */
[----:B------:R-:W-:-:S02]  /*1f260*/  IMAD.X R99, R38, 0x1, R99, P3 ;  /* 0x0000000126637824 */ /* 0x000fc400018e0663 */
[----:B0-----:R-:W-:Y:S01]  /*1f270*/  @!P2 IMAD.MOV.U32 R52, RZ, RZ, R102 ;  /* 0x000000ffff34a224 */ /* 0x001fe200078e0066 */
[----:B------:R-:W2:Y:S01]  /*1f280*/  LDL.LU R104, [R1+0x2b8] ;  /* 0x0002b80001687983 */ /* 0x000ea20000300800 */
[----:B-1----:R-:W-:-:S03]  /*1f290*/  @!P2 IMAD.MOV.U32 R53, RZ, RZ, R103 ;  /* 0x000000ffff35a224 */ /* 0x002fc600078e0067 */
[----:B------:R0:W-:Y:S04]  /*1f2a0*/  STL [R1+0x21c], R99 ;  /* 0x00021c6301007387 */ /* 0x0001e80000100800 */
[----:B------:R1:W2:Y:S02]  /*1f2b0*/  @!P2 LDG.E.U8 R49, desc[UR18][R52.64] ;  /* 0x000000123431a981 */ /* 0x0002a4000c1e1100 */
[----:B-1----:R-:W-:Y:S02]  /*1f2c0*/  @!P2 IMAD.MOV.U32 R52, RZ, RZ, R59 ;  /* 0x000000ffff34a224 */ /* 0x002fe400078e003b */
[----:B------:R-:W2:Y:S04]  /*1f2d0*/  LDL.LU R59, [R1+0x2ac] ;  /* 0x0002ac00013b7983 */ /* 0x000ea80000300800 */
[----:B------:R-:W2:Y:S04]  /*1f2e0*/  LDL.LU R107, [R1+0x2b4] ;  /* 0x0002b400016b7983 */ /* 0x000ea80000300800 */
[----:B------:R-:W2:Y:S01]  /*1f2f0*/  LDL.LU R103, [R1+0x2bc] ;  /* 0x0002bc0001677983 */ /* 0x000ea20000300800 */
[----:B------:R-:W-:-:S03]  /*1f300*/  IADD3 R98, P3, PT, R36, R98, RZ ;  /* 0x0000006224627210 */ /* 0x000fc60007f7e0ff */
[----:B------:R-:W2:Y:S01]  /*1f310*/  LDL.LU R102, [R1+0x300] ;  /* 0x0003000001667983 */ /* 0x000ea20000300800 */
[----:B------:R-:W-:Y:S01]  /*1f320*/  @!P2 IMAD.MOV.U32 R53, RZ, RZ, R99 ;  /* 0x000000ffff35a224 */ /* 0x000fe200078e0063 */
[----:B------:R-:W-:Y:S02]  /*1f330*/  PRMT R51, RZ, 0x7610, R51 ;  /* 0x00007610ff337816 */ /* 0x000fe40000000033 */
[----:B------:R1:W-:Y:S01]  /*1f340*/  STS.U8 [R30+UR9+0xe980], R109 ;  /* 0x00e9806d1e007988 */ /* 0x0003e20008000009 */
[C---:B----4-:R-:W-:Y:S02]  /*1f350*/  IADD3 R54, P5, PT, R36.reuse, R54, RZ ;  /* 0x0000003624367210 */ /* 0x050fe40007fbe0ff */
[----:B---3--:R-:W-:-:S03]  /*1f360*/  IADD3 R105, P4, PT, R36, R105, RZ ;  /* 0x0000006924697210 */ /* 0x008fc60007f9e0ff */
[----:B------:R-:W-:Y:S04]  /*1f370*/  STL [R1+0x270], R54 ;  /* 0x0002703601007387 */ /* 0x000fe80000100800 */
[----:B------:R-:W-:Y:S04]  /*1f380*/  STL [R1+0x280], R98 ;  /* 0x0002806201007387 */ /* 0x000fe80000100800 */
[----:B------:R-:W-:Y:S01]  /*1f390*/  STL [R1+0x278], R105 ;  /* 0x0002786901007387 */ /* 0x000fe20000100800 */
[C---:B------:R-:W-:Y:S02]  /*1f3a0*/  IMAD.X R55, R38.reuse, 0x1, R55, P5 ;  /* 0x0000000126377824 */ /* 0x040fe400028e0637 */
[----:B------:R-:W-:-:S03]  /*1f3b0*/  IMAD.X R106, R38, 0x1, R106, P4 ;  /* 0x00000001266a7824 */ /* 0x000fc600020e066a */
[----:B------:R3:W-:Y:S01]  /*1f3c0*/  STL [R1+0x26c], R55 ;  /* 0x00026c3701007387 */ /* 0x0007e20000100800 */
[----:B------:R-:W-:-:S03]  /*1f3d0*/  IMAD.X R100, R38, 0x1, R100, P3 ;  /* 0x0000000126647824 */ /* 0x000fc600018e0664 */
[----:B------:R4:W-:Y:S04]  /*1f3e0*/  STL [R1+0x274], R106 ;  /* 0x0002746a01007387 */ /* 0x0009e80000100800 */
[----:B0-----:R-:W2:Y:S04]  /*1f3f0*/  LDL.LU R99, [R1+0x2f0] ;  /* 0x0002f00001637983 */ /* 0x001ea80000300800 */
[----:B------:R-:W2:Y:S04]  /*1f400*/  LDL.LU R108, [R1+0x2f8] ;  /* 0x0002f800016c7983 */ /* 0x000ea80000300800 */
[----:B------:R0:W-:Y:S04]  /*1f410*/  STL [R1+0x27c], R100 ;  /* 0x00027c6401007387 */ /* 0x0001e80000100800 */
[----:B-1----:R-:W2:Y:S04]  /*1f420*/  LDL.LU R109, [R1+0x2ec] ;  /* 0x0002ec00016d7983 */ /* 0x002ea80000300800 */
[----:B------:R-:W2:Y:S04]  /*1f430*/  LDL.LU R113, [R1+0x2f4] ;  /* 0x0002f40001717983 */ /* 0x000ea80000300800 */
[----:B------:R3:W2:Y:S02]  /*1f440*/  @!P2 LDG.E.U8 R51, desc[UR18][R54.64] ;  /* 0x000000123633a981 */ /* 0x0006a4000c1e1100 */
[----:B---3--:R-:W-:-:S02]  /*1f450*/  @!P2 IMAD.MOV.U32 R55, RZ, RZ, R106 ;  /* 0x000000ffff37a224 */ /* 0x008fc400078e006a */
[----:B----4-:R-:W3:Y:S01]  /*1f460*/  LDL.LU R106, [R1+0x2fc] ;  /* 0x0002fc00016a7983 */ /* 0x010ee20000300800 */
[----:B------:R-:W-:Y:S01]  /*1f470*/  PRMT R50, RZ, 0x7610, R50 ;  /* 0x00007610ff327816 */ /* 0x000fe20000000032 */
[----:B------:R-:W-:-:S05]  /*1f480*/  @!P2 IMAD.MOV.U32 R54, RZ, RZ, R105 ;  /* 0x000000ffff36a224 */ /* 0x000fca00078e0069 */
[----:B------:R1:W4:Y:S01]  /*1f490*/  @!P2 LDG.E.U8 R50, desc[UR18][R52.64] ;  /* 0x000000123432a981 */ /* 0x000322000c1e1100 */
[----:B--2---:R-:W-:Y:S02]  /*1f4a0*/  IADD3 R101, P3, PT, R36, R101, RZ ;  /* 0x0000006524657210 */ /* 0x004fe40007f7e0ff */
[----:B-1----:R-:W-:Y:S02]  /*1f4b0*/  PRMT R52, RZ, 0x7610, R52 ;  /* 0x00007610ff347816 */ /* 0x002fe40000000034 */
[----:B------:R-:W-:-:S04]  /*1f4c0*/  PRMT R53, RZ, 0x7610, R53 ;  /* 0x00007610ff357816 */ /* 0x000fc80000000035 */
[----:B------:R1:W2:Y:S01]  /*1f4d0*/  @!P2 LDG.E.U8 R52, desc[UR18][R54.64] ;  /* 0x000000123634a981 */ /* 0x0002a2000c1e1100 */
[C---:B------:R-:W-:Y:S02]  /*1f4e0*/  IADD3 R58, P5, PT, R36.reuse, R58, RZ ;  /* 0x0000003a243a7210 */ /* 0x040fe40007fbe0ff */
[----:B------:R-:W-:Y:S01]  /*1f4f0*/  IADD3 R104, P4, PT, R36, R104, RZ ;  /* 0x0000006824687210 */ /* 0x000fe20007f9e0ff */
[----:B-1----:R-:W-:Y:S02]  /*1f500*/  @!P2 IMAD.MOV.U32 R54, RZ, RZ, R98 ;  /* 0x000000ffff36a224 */ /* 0x002fe400078e0062 */
[----:B------:R-:W-:Y:S02]  /*1f510*/  @!P2 IMAD.MOV.U32 R55, RZ, RZ, R100 ;  /* 0x000000ffff37a224 */ /* 0x000fe400078e0064 */
[----:B0-----:R-:W2:Y:S04]  /*1f520*/  LDL.LU R100, [R1+0x338] ;  /* 0x0003380001647983 */ /* 0x001ea80000300800 */
[----:B------:R0:W-:Y:S04]  /*1f530*/  STL [R1+0x2b0], R58 ;  /* 0x0002b03a01007387 */ /* 0x0001e80000100800 */
[----:B------:R1:W4:Y:S01]  /*1f540*/  @!P2 LDG.E.U8 R53, desc[UR18][R54.64] ;  /* 0x000000123635a981 */ /* 0x000322000c1e1100 */
[----:B------:R-:W-:-:S03]  /*1f550*/  IMAD.X R59, R38, 0x1, R59, P5 ;  /* 0x00000001263b7824 */ /* 0x000fc600028e063b */
[----:B------:R-:W-:Y:S01]  /*1f560*/  STL [R1+0x2c0], R101 ;  /* 0x0002c06501007387 */ /* 0x000fe20000100800 */
[----:B------:R-:W-:-:S03]  /*1f570*/  IMAD.X R107, R38, 0x1, R107, P4 ;  /* 0x00000001266b7824 */ /* 0x000fc600020e066b */
[----:B------:R-:W-:Y:S01]  /*1f580*/  STL [R1+0x2b8], R104 ;  /* 0x0002b86801007387 */ /* 0x000fe20000100800 */
[----:B-1----:R-:W-:Y:S01]  /*1f590*/  PRMT R54, RZ, 0x7610, R54 ;  /* 0x00007610ff367816 */ /* 0x002fe20000000036 */
[----:B------:R-:W-:Y:S02]  /*1f5a0*/  IMAD.X R103, R38, 0x1, R103, P3 ;  /* 0x0000000126677824 */ /* 0x000fe400018e0667 */
[----:B------:R1:W-:Y:S04]  /*1f5b0*/  STL [R1+0x2ac], R59 ;  /* 0x0002ac3b01007387 */ /* 0x0003e80000100800 */
[----:B------:R0:W-:Y:S01]  /*1f5c0*/  STL [R1+0x2b4], R107 ;  /* 0x0002b46b01007387 */ /* 0x0001e20000100800 */
[----:B------:R-:W-:-:S03]  /*1f5d0*/  PRMT R55, RZ, 0x7610, R55 ;  /* 0x00007610ff377816 */ /* 0x000fc60000000037 */
[----:B------:R-:W4:Y:S04]  /*1f5e0*/  LDL.LU R98, [R1+0x328] ;  /* 0x0003280001627983 */ /* 0x000f280000300800 */
[----:B------:R-:W4:Y:S04]  /*1f5f0*/  LDL.LU R105, [R1+0x330] ;  /* 0x0003300001697983 */ /* 0x000f280000300800 */
[----:B------:R0:W4:Y:S04]  /*1f600*/  @!P2 LDG.E.U8 R54, desc[UR18][R58.64] ;  /* 0x000000123a36a981 */ /* 0x000128000c1e1100 */
[----:B------:R1:W-:Y:S01]  /*1f610*/  STL [R1+0x2bc], R103 ;  /* 0x0002bc6701007387 */ /* 0x0003e20000100800 */
[----:B0-----:R-:W-:-:S02]  /*1f620*/  @!P2 IMAD.MOV.U32 R58, RZ, RZ, R104 ;  /* 0x000000ffff3aa224 */ /* 0x001fc400078e0068 */
[----:B-1----:R-:W-:Y:S01]  /*1f630*/  @!P2 IMAD.MOV.U32 R59, RZ, RZ, R107 ;  /* 0x000000ffff3ba224 */ /* 0x002fe200078e006b */
[----:B------:R-:W4:Y:S04]  /*1f640*/  LDL.LU R104, [R1+0x324] ;  /* 0x0003240001687983 */ /* 0x000f280000300800 */
[----:B------:R-:W4:Y:S04]  /*1f650*/  LDL.LU R107, [R1+0x32c] ;  /* 0x00032c00016b7983 */ /* 0x000f280000300800 */
[----:B------:R0:W4:Y:S02]  /*1f660*/  @!P2 LDG.E.U8 R55, desc[UR18][R58.64] ;  /* 0x000000123a37a981 */ /* 0x000124000c1e1100 */
[----:B0-----:R-:W-:-:S02]  /*1f670*/  @!P2 IMAD.MOV.U32 R59, RZ, RZ, R103 ;  /* 0x000000ffff3ba224 */ /* 0x001fc400078e0067 */
[----:B------:R-:W4:Y:S01]  /*1f680*/  LDL.LU R103, [R1+0x334] ;  /* 0x0003340001677983 */ /* 0x000f220000300800 */
[----:B------:R-:W-:Y:S01]  /*1f690*/  PRMT R56, RZ, 0x7610, R56 ;  /* 0x00007610ff387816 */ /* 0x000fe20000000038 */
[----:B------:R-:W-:Y:S01]  /*1f6a0*/  @!P2 IMAD.MOV.U32 R58, RZ, RZ, R101 ;  /* 0x000000ffff3aa224 */ /* 0x000fe200078e0065 */
[----:B------:R-:W-:Y:S01]  /*1f6b0*/  IADD3 R102, P3, PT, R36, R102, RZ ;  /* 0x0000006624667210 */ /* 0x000fe20007f7e0ff */
[----:B------:R-:W4:Y:S01]  /*1f6c0*/  LDL.LU R101, [R1+0x370] ;  /* 0x0003700001657983 */ /* 0x000f220000300800 */
[----:B------:R-:W-:-:S03]  /*1f6d0*/  PRMT R57, RZ, 0x7610, R57 ;  /* 0x00007610ff397816 */ /* 0x000fc60000000039 */
[----:B------:R0:W4:Y:S01]  /*1f6e0*/  @!P2 LDG.E.U8 R56, desc[UR18][R58.64] ;  /* 0x000000123a38a981 */ /* 0x000122000c1e1100 */
[----:B------:R-:W-:Y:S02]  /*1f6f0*/  PRMT R60, RZ, 0x7610, R60 ;  /* 0x00007610ff3c7816 */ /* 0x000fe4000000003c */
[C---:B------:R-:W-:Y:S02]  /*1f700*/  IADD3 R99, P5, PT, R36.reuse, R99, RZ ;  /* 0x0000006324637210 */ /* 0x040fe40007fbe0ff */
[----:B------:R-:W-:-:S03]  /*1f710*/  IADD3 R108, P4, PT, R36, R108, RZ ;  /* 0x0000006c246c7210 */ /* 0x000fc60007f9e0ff */
[----:B------:R1:W-:Y:S01]  /*1f720*/  STL [R1+0x2f0], R99 ;  /* 0x0002f06301007387 */ /* 0x0003e20000100800 */
[----:B0-----:R-:W-:-:S03]  /*1f730*/  @!P2 IMAD.MOV.U32 R58, RZ, RZ, R99 ;  /* 0x000000ffff3aa224 */ /* 0x001fc600078e0063 */
[----:B------:R-:W-:Y:S01]  /*1f740*/  STL [R1+0x300], R102 ;  /* 0x0003006601007387 */ /* 0x000fe20000100800 */
[----:B------:R-:W-:-:S03]  /*1f750*/  IMAD.X R109, R38, 0x1, R109, P5 ;  /* 0x00000001266d7824 */ /* 0x000fc600028e066d */
[----:B------:R-:W-:Y:S01]  /*1f760*/  STL [R1+0x2f8], R108 ;  /* 0x0002f86c01007387 */ /* 0x000fe20000100800 */
[----:B------:R-:W-:-:S03]  /*1f770*/  IMAD.X R113, R38, 0x1, R113, P4 ;  /* 0x0000000126717824 */ /* 0x000fc600020e0671 */
[----:B------:R0:W-:Y:S01]  /*1f780*/  STL [R1+0x2ec], R109 ;  /* 0x0002ec6d01007387 */ /* 0x0001e20000100800 */
[----:B------:R-:W-:-:S03]  /*1f790*/  @!P2 IMAD.MOV.U32 R59, RZ, RZ, R109 ;  /* 0x000000ffff3ba224 */ /* 0x000fc600078e006d */
[----:B------:R3:W-:Y:S04]  /*1f7a0*/  STL [R1+0x2f4], R113 ;  /* 0x0002f47101007387 */ /* 0x0007e80000100800 */
[----:B-1----:R-:W4:Y:S04]  /*1f7b0*/  LDL.LU R99, [R1+0x340] ;  /* 0x0003400001637983 */ /* 0x002f280000300800 */
[----:B0-----:R-:W4:Y:S01]  /*1f7c0*/  LDL.LU R109, [R1+0x368] ;  /* 0x00036800016d7983 */ /* 0x001f220000300800 */
[----:B---3--:R-:W-:-:S03]  /*1f7d0*/  IMAD.X R106, R38, 0x1, R106, P3 ;  /* 0x00000001266a7824 */ /* 0x008fc600018e066a */
[----:B------:R0:W3:Y:S04]  /*1f7e0*/  @!P2 LDG.E.U8 R57, desc[UR18][R58.64] ;  /* 0x000000123a39a981 */ /* 0x0000e8000c1e1100 */
[----:B------:R1:W-:Y:S01]  /*1f7f0*/  STL [R1+0x2fc], R106 ;  /* 0x0002fc6a01007387 */ /* 0x0003e20000100800 */
[----:B0-----:R-:W-:Y:S02]  /*1f800*/  @!P2 IMAD.MOV.U32 R58, RZ, RZ, R108 ;  /* 0x000000ffff3aa224 */ /* 0x001fe400078e006c */
[----:B------:R-:W-:Y:S01]  /*1f810*/  @!P2 IMAD.MOV.U32 R59, RZ, RZ, R113 ;  /* 0x000000ffff3ba224 */ /* 0x000fe200078e0071 */
[----:B------:R-:W3:Y:S04]  /*1f820*/  LDL.LU R108, [R1+0x33c] ;  /* 0x00033c00016c7983 */ /* 0x000ee80000300800 */
[----:B------:R-:W3:Y:S04]  /*1f830*/  LDL.LU R113, [R1+0x364] ;  /* 0x0003640001717983 */ /* 0x000ee80000300800 */
[----:B------:R0:W3:Y:S02]  /*1f840*/  @!P2 LDG.E.U8 R60, desc[UR18][R58.64] ;  /* 0x000000123a3ca981 */ /* 0x0000e4000c1e1100 */
[----:B0-----:R-:W-:-:S02]  /*1f850*/  @!P2 IMAD.MOV.U32 R59, RZ, RZ, R106 ;  /* 0x000000ffff3ba224 */ /* 0x001fc400078e006a */
[----:B-1----:R-:W3:Y:S01]  /*1f860*/  LDL.LU R106, [R1+0x36c] ;  /* 0x00036c00016a7983 */ /* 0x002ee20000300800 */
[----:B------:R-:W-:Y:S01]  /*1f870*/  PRMT R61, RZ, 0x7610, R61 ;  /* 0x00007610ff3d7816 */ /* 0x000fe2000000003d */
[----:B------:R-:W-:Y:S01]  /*1f880*/  @!P2 IMAD.MOV.U32 R58, RZ, RZ, R102 ;  /* 0x000000ffff3aa224 */ /* 0x000fe200078e0066 */
[----:B--2---:R-:W-:Y:S01]  /*1f890*/  IADD3 R100, P3, PT, R36, R100, RZ ;  /* 0x0000006424647210 */ /* 0x004fe20007f7e0ff */
[----:B------:R-:W2:Y:S01]  /*1f8a0*/  LDL.LU R102, [R1+0x3a8] ;  /* 0x0003a80001667983 */ /* 0x000ea20000300800 */
[----:B------:R-:W-:-:S03]  /*1f8b0*/  PRMT R62, RZ, 0x7610, R62 ;  /* 0x00007610ff3e7816 */ /* 0x000fc6000000003e */
[----:B------:R0:W2:Y:S01]  /*1f8c0*/  @!P2 LDG.E.U8 R61, desc[UR18][R58.64] ;  /* 0x000000123a3da981 */ /* 0x0000a2000c1e1100 */
[----:B------:R-:W-:Y:S02]  /*1f8d0*/  PRMT R63, RZ, 0x7610, R63 ;  /* 0x00007610ff3f7816 */ /* 0x000fe4000000003f */
[C---:B----4-:R-:W-:Y:S02]  /*1f8e0*/  IADD3 R98, P5, PT, R36.reuse, R98, RZ ;  /* 0x0000006224627210 */ /* 0x050fe40007fbe0ff */
[----:B------:R-:W-:-:S03]  /*1f8f0*/  IADD3 R105, P4, PT, R36, R105, RZ ;  /* 0x0000006924697210 */ /* 0x000fc60007f9e0ff */
[----:B------:R1:W-:Y:S01]  /*1f900*/  STL [R1+0x328], R98 ;  /* 0x0003286201007387 */ /* 0x0003e20000100800 */
[----:B0-----:R-:W-:-:S03]  /*1f910*/  @!P2 IMAD.MOV.U32 R58, RZ, RZ, R98 ;  /* 0x000000ffff3aa224 */ /* 0x001fc600078e0062 */
[----:B------:R-:W-:Y:S04]  /*1f920*/  STL [R1+0x338], R100 ;  /* 0x0003386401007387 */ /* 0x000fe80000100800 */
[----:B------:R-:W-:Y:S01]  /*1f930*/  STL [R1+0x330], R105 ;  /* 0x0003306901007387 */ /* 0x000fe20000100800 */
[C---:B------:R-:W-:Y:S02]  /*1f940*/  IMAD.X R104, R38.reuse, 0x1, R104, P5 ;  /* 0x0000000126687824 */ /* 0x040fe400028e0668 */
[----:B------:R-:W-:-:S03]  /*1f950*/  IMAD.X R107, R38, 0x1, R107, P4 ;  /* 0x00000001266b7824 */ /* 0x000fc600020e066b */
[----:B------:R0:W-:Y:S01]  /*1f960*/  STL [R1+0x324], R104 ;  /* 0x0003246801007387 */ /* 0x0001e20000100800 */
[----:B------:R-:W-:-:S03]  /*1f970*/  @!P2 IMAD.MOV.U32 R59, RZ, RZ, R104 ;  /* 0x000000ffff3ba224 */ /* 0x000fc600078e0068 */
[----:B------:R4:W-:Y:S04]  /*1f980*/  STL [R1+0x32c], R107 ;  /* 0x00032c6b01007387 */ /* 0x0009e80000100800 */
[----:B-1----:R-:W2:Y:S04]  /*1f990*/  LDL.LU R98, [R1+0x378] ;  /* 0x0003780001627983 */ /* 0x002ea80000300800 */
[----:B0-----:R-:W2:Y:S01]  /*1f9a0*/  LDL.LU R104, [R1+0x380] ;  /* 0x0003800001687983 */ /* 0x001ea20000300800 */
[----:B------:R-:W-:-:S03]  /*1f9b0*/  IMAD.X R103, R38, 0x1, R103, P3 ;  /* 0x0000000126677824 */ /* 0x000fc600018e0667 */
[----:B------:R0:W2:Y:S04]  /*1f9c0*/  @!P2 LDG.E.U8 R62, desc[UR18][R58.64] ;  /* 0x000000123a3ea981 */ /* 0x0000a8000c1e1100 */
[----:B------:R1:W-:Y:S01]  /*1f9d0*/  STL [R1+0x334], R103 ;  /* 0x0003346701007387 */ /* 0x0003e20000100800 */
[----:B0-----:R-:W-:-:S03]  /*1f9e0*/  @!P2 IMAD.MOV.U32 R58, RZ, RZ, R105 ;  /* 0x000000ffff3aa224 */ /* 0x001fc600078e0069 */
[----:B------:R-:W2:Y:S01]  /*1f9f0*/  LDL.LU R105, [R1+0x374] ;  /* 0x0003740001697983 */ /* 0x000ea20000300800 */
[----:B------:R-:W-:-:S03]  /*1fa00*/  @!P2 IMAD.MOV.U32 R59, RZ, RZ, R107 ;  /* 0x000000ffff3ba224 */ /* 0x000fc600078e006b */
[----:B----4-:R-:W4:Y:S04]  /*1fa10*/  LDL.LU R107, [R1+0x37c] ;  /* 0x00037c00016b7983 */ /* 0x010f280000300800 */
[----:B------:R0:W4:Y:S01]  /*1fa20*/  @!P2 LDG.E.U8 R63, desc[UR18][R58.64] ;  /* 0x000000123a3fa981 */ /* 0x000122000c1e1100 */
[----:B------:R-:W-:Y:S02]  /*1fa30*/  PRMT R64, RZ, 0x7610, R64 ;  /* 0x00007610ff407816 */ /* 0x000fe40000000040 */
[----:B------:R-:W-:Y:S01]  /*1fa40*/  IADD3 R101, P3, PT, R36, R101, RZ ;  /* 0x0000006524657210 */ /* 0x000fe20007f7e0ff */
[----:B0-----:R-:W-:Y:S02]  /*1fa50*/  @!P2 IMAD.MOV.U32 R59, RZ, RZ, R103 ;  /* 0x000000ffff3ba224 */ /* 0x001fe400078e0067 */
[----:B-1----:R-:W4:Y:S01]  /*1fa60*/  LDL.LU R103, [R1+0x3a4] ;  /* 0x0003a40001677983 */ /* 0x002f220000300800 */
[----:B------:R-:W-:-:S03]  /*1fa70*/  @!P2 IMAD.MOV.U32 R58, RZ, RZ, R100 ;  /* 0x000000ffff3aa224 */ /* 0x000fc600078e0064 */
        /* <DEDUP_REMOVED lines=8> */
[----:B------:R-:W-:Y:S04]  /*1fb00*/  STL [R1+0x370], R101 ;  /* 0x0003706501007387 */ /* 0x000fe80000100800 */
[----:B------:R-:W-:Y:S01]  /*1fb10*/  STL [R1+0x368], R109 ;  /* 0x0003686d01007387 */ /* 0x000fe20000100800 */
[C---:B---3--:R-:W-:Y:S02]  /*1fb20*/  IMAD.X R108, R38.reuse, 0x1, R108, P5 ;  /* 0x00000001266c7824 */ /* 0x048fe400028e066c */
[----:B------:R-:W-:-:S03]  /*1fb30*/  IMAD.X R113, R38, 0x1, R113, P4 ;  /* 0x0000000126717824 */ /* 0x000fc600020e0671 */
[----:B------:R0:W-:Y:S01]  /*1fb40*/  STL [R1+0x33c], R108 ;  /* 0x00033c6c01007387 */ /* 0x0001e20000100800 */
[----:B------:R-:W-:-:S03]  /*1fb50*/  @!P2 IMAD.MOV.U32 R59, RZ, RZ, R108 ;  /* 0x000000ffff3ba224 */ /* 0x000fc600078e006c */
[----:B------:R3:W-:Y:S04]  /*1fb60*/  STL [R1+0x364], R113 ;  /* 0x0003647101007387 */ /* 0x0007e80000100800 */
[----:B-1----:R-:W4:Y:S04]  /*1fb70*/  LDL.LU R99, [R1+0x3b0] ;  /* 0x0003b00001637983 */ /* 0x002f280000300800 */
[----:B0-----:R-:W4:Y:S01]  /*1fb80*/  LDL.LU R108, [R1+0x3b8] ;  /* 0x0003b800016c7983 */ /* 0x001f220000300800 */
[----:B------:R-:W-:-:S03]  /*1fb90*/  IMAD.X R106, R38, 0x1, R106, P3 ;  /* 0x00000001266a7824 */ /* 0x000fc600018e066a */
[----:B------:R0:W4:Y:S04]  /*1fba0*/  @!P2 LDG.E.U8 R65, desc[UR18][R58.64] ;  /* 0x000000123a41a981 */ /* 0x000128000c1e1100 */
[----:B------:R1:W-:Y:S01]  /*1fbb0*/  STL [R1+0x36c], R106 ;  /* 0x00036c6a01007387 */ /* 0x0003e20000100800 */
[----:B0-----:R-:W-:Y:S02]  /*1fbc0*/  @!P2 IMAD.MOV.U32 R58, RZ, RZ, R109 ;  /* 0x000000ffff3aa224 */ /* 0x001fe400078e006d */
[----:B------:R-:W-:Y:S01]  /*1fbd0*/  @!P2 IMAD.MOV.U32 R59, RZ, RZ, R113 ;  /* 0x000000ffff3ba224 */ /* 0x000fe200078e0071 */
[----:B------:R-:W4:Y:S04]  /*1fbe0*/  LDL.LU R109, [R1+0x3ac] ;  /* 0x0003ac00016d7983 */ /* 0x000f280000300800 */
[----:B---3--:R-:W3:Y:S04]  /*1fbf0*/  LDL.LU R113, [R1+0x3b4] ;  /* 0x0003b40001717983 */ /* 0x008ee80000300800 */
        /* <DEDUP_REMOVED lines=10> */
[C---:B------:R-:W-:Y:S02]  /*1fca0*/  IADD3 R98, P5, PT, R36.reuse, R98, RZ ;  /* 0x0000006224627210 */ /* 0x040fe40007fbe0ff */
[----:B------:R-:W-:-:S03]  /*1fcb0*/  IADD3 R104, P4, PT, R36, R104, RZ ;  /* 0x0000006824687210 */ /* 0x000fc60007f9e0ff */
[----:B0-----:R-:W-:Y:S01]  /*1fcc0*/  @!P2 IMAD.MOV.U32 R58, RZ, RZ, R98 ;  /* 0x000000ffff3aa224 */ /* 0x001fe200078e0062 */
[----:B------:R0:W-:Y:S04]  /*1fcd0*/  STL [R1+0x378], R98 ;  /* 0x0003786201007387 */ /* 0x0001e80000100800 */
[----:B------:R-:W-:Y:S01]  /*1fce0*/  STL [R1+0x3a8], R102 ;  /* 0x0003a86601007387 */ /* 0x000fe20000100800 */
[----:B------:R-:W-:-:S04]  /*1fcf0*/  IMAD.X R105, R38, 0x1, R105, P5 ;  /* 0x0000000126697824 */ /* 0x000fc800028e0669 */
[----:B------:R-:W-:Y:S02]  /*1fd00*/  @!P2 IMAD.MOV.U32 R59, RZ, RZ, R105 ;  /* 0x000000ffff3ba224 */ /* 0x000fe400078e0069 */
[C---:B----4-:R-:W-:Y:S01]  /*1fd10*/  IMAD.X R107, R38.reuse, 0x1, R107, P4 ;  /* 0x00000001266b7824 */ /* 0x050fe200020e066b */
[----:B------:R-:W-:Y:S04]  /*1fd20*/  STL [R1+0x380], R104 ;  /* 0x0003806801007387 */ /* 0x000fe80000100800 */
[----:B------:R1:W4:Y:S04]  /*1fd30*/  @!P2 LDG.E.U8 R68, desc[UR18][R58.64] ;  /* 0x000000123a44a981 */ /* 0x000328000c1e1100 */
[----:B------:R0:W-:Y:S04]  /*1fd40*/  STL [R1+0x374], R105 ;  /* 0x0003746901007387 */ /* 0x0001e80000100800 */
[----:B------:R0:W-:Y:S01]  /*1fd50*/  STL [R1+0x37c], R107 ;  /* 0x00037c6b01007387 */ /* 0x0001e20000100800 */
[----:B------:R-:W-:-:S02]  /*1fd60*/  IMAD.X R103, R38, 0x1, R103, P3 ;  /* 0x0000000126677824 */ /* 0x000fc400018e0667 */
[----:B-1----:R-:W-:Y:S01]  /*1fd70*/  @!P2 IMAD.MOV.U32 R58, RZ, RZ, R104 ;  /* 0x000000ffff3aa224 */ /* 0x002fe200078e0068 */
[----:B0-----:R-:W4:Y:S01]  /*1fd80*/  LDL.LU R98, [R1+0x3e8] ;  /* 0x0003e80001627983 */ /* 0x001f220000300800 */
[----:B------:R-:W-:-:S03]  /*1fd90*/  @!P2 IMAD.MOV.U32 R59, RZ, RZ, R107 ;  /* 0x000000ffff3ba224 */ /* 0x000fc600078e006b */
[----:B------:R-:W4:Y:S04]  /*1fda0*/  LDL.LU R105, [R1+0x3f0] ;  /* 0x0003f00001697983 */ /* 0x000f280000300800 */
[----:B------:R0:W4:Y:S04]  /*1fdb0*/  @!P2 LDG.E.U8 R69, desc[UR18][R58.64] ;  /* 0x000000123a45a981 */ /* 0x000128000c1e1100 */
[----:B------:R1:W-:Y:S01]  /*1fdc0*/  STL [R1+0x3a4], R103 ;  /* 0x0003a46701007387 */ /* 0x0003e20000100800 */
[----:B0-----:R-:W-:-:S03]  /*1fdd0*/  @!P2 IMAD.MOV.U32 R58, RZ, RZ, R102 ;  /* 0x000000ffff3aa224 */ /* 0x001fc600078e0066 */
[----:B------:R-:W4:Y:S04]  /*1fde0*/  LDL.LU R102, [R1+0x3e4] ;  /* 0x0003e40001667983 */ /* 0x000f280000300800 */
[----:B------:R-:W4:Y:S01]  /*1fdf0*/  LDL.LU R107, [R1+0x3ec] ;  /* 0x0003ec00016b7983 */ /* 0x000f220000300800 */
[----:B------:R-:W-:-:S03]  /*1fe00*/  @!P2 IMAD.MOV.U32 R59, RZ, RZ, R103 ;  /* 0x000000ffff3ba224 */ /* 0x000fc600078e0067 */
[----:B-1----:R-:W4:Y:S01]  /*1fe10*/  LDL.LU R103, [R1+0x3f4] ;  /* 0x0003f40001677983 */ /* 0x002f220000300800 */
[----:B------:R-:W-:Y:S02]  /*1fe20*/  PRMT R70, RZ, 0x7610, R70 ;  /* 0x00007610ff467816 */ /* 0x000fe40000000046 */
        /* <DEDUP_REMOVED lines=11> */
[C---:B------:R-:W-:Y:S02]  /*1fee0*/  IMAD.X R109, R38.reuse, 0x1, R109, P5 ;  /* 0x00000001266d7824 */ /* 0x040fe400028e066d */
[----:B---3--:R-:W-:-:S03]  /*1fef0*/  IMAD.X R113, R38, 0x1, R113, P4 ;  /* 0x0000000126717824 */ /* 0x008fc600020e0671 */
        /* <DEDUP_REMOVED lines=32> */
[----:B------:R-:W-:Y:S02]  /*20100*/  @!P2 IMAD.MOV.U32 R59, RZ, RZ, R102 ;  /* 0x000000ffff3ba224 */ /* 0x000fe400078e0066 */
[----:B------:R-:W-:Y:S01]  /*20110*/  IMAD.X R103, R38, 0x1, R103, P3 ;  /* 0x0000000126677824 */ /* 0x000fe200018e0667 */
[----:B------:R4:W-:Y:S04]  /*20120*/  STL [R1+0x3ec], R107 ;  /* 0x0003ec6b01007387 */ /* 0x0009e80000100800 */
[----:B-1----:R-:W2:Y:S04]  /*20130*/  LDL.LU R98, [R1+0x438] ;  /* 0x0004380001627983 */ /* 0x002ea80000300800 */
[----:B------:R1:W2:Y:S04]  /*20140*/  @!P2 LDG.E.U8 R74, desc[UR18][R58.64] ;  /* 0x000000123a4aa981 */ /* 0x0002a8000c1e1100 */
[----:B0-----:R-:W2:Y:S04]  /*20150*/  LDL.LU R102, [R1+0x440] ;  /* 0x0004400001667983 */ /* 0x001ea80000300800 */
[----:B------:R0:W-:Y:S01]  /*20160*/  STL [R1+0x3f4], R103 ;  /* 0x0003f46701007387 */ /* 0x0001e20000100800 */
[----:B-1----:R-:W-:-:S02]  /*20170*/  @!P2 IMAD.MOV.U32 R58, RZ, RZ, R105 ;  /* 0x000000ffff3aa224 */ /* 0x002fc400078e0069 */
[----:B------:R-:W-:Y:S02]  /*20180*/  @!P2 IMAD.MOV.U32 R59, RZ, RZ, R107 ;  /* 0x000000ffff3ba224 */ /* 0x000fe400078e006b */
[----:B----4-:R-:W4:Y:S04]  /*20190*/  LDL.LU R107, [R1+0x434] ;  /* 0x00043400016b7983 */ /* 0x010f280000300800 */
[----:B------:R1:W4:Y:S04]  /*201a0*/  @!P2 LDG.E.U8 R75, desc[UR18][R58.64] ;  /* 0x000000123a4ba981 */ /* 0x000328000c1e1100 */
[----:B------:R-:W4:Y:S01]  /*201b0*/  LDL.LU R105, [R1+0x43c] ;  /* 0x00043c0001697983 */ /* 0x000f220000300800 */
[----:B-1----:R-:W-:-:S03]  /*201c0*/  @!P2 IMAD.MOV.U32 R59, RZ, RZ, R103 ;  /* 0x000000ffff3ba224 */ /* 0x002fc600078e0067 */
[----:B0-----:R-:W4:Y:S01]  /*201d0*/  LDL.LU R103, [R1+0x464] ;  /* 0x0004640001677983 */ /* 0x001f220000300800 */
[----:B------:R-:W-:Y:S01]  /*201e0*/  @!P2 IMAD.MOV.U32 R58, RZ, RZ, R101 ;  /* 0x000000ffff3aa224 */ /* 0x000fe200078e0065 */
[----:B------:R-:W-:Y:S02]  /*201f0*/  IADD3 R104, P3, PT, R36, R104, RZ ;  /* 0x0000006824687210 */ /* 0x000fe40007f7e0ff */
[----:B------:R-:W4:Y:S01]  /*20200*/  LDL.LU R101, [R1+0x4e8] ;  /* 0x0004e80001657983 */ /* 0x000f220000300800 */
[----:B------:R-:W-:-:S03]  /*20210*/  PRMT R77, RZ, 0x7610, R77 ;  /* 0x00007610ff4d7816 */ /* 0x000fc6000000004d */
[----:B------:R0:W4:Y:S01]  /*20220*/  @!P2 LDG.E.U8 R76, desc[UR18][R58.64] ;  /* 0x000000123a4ca981 */ /* 0x000122000c1e1100 */
[-C--:B------:R-:W-:Y:S02]  /*20230*/  @!P2 LOP3.LUT R83, R83, R82.reuse, RZ, 0x3c, !PT ;  /* 0x000000525353a212 */ /* 0x080fe400078e3cff */
[----:B------:R-:W-:Y:S02]  /*20240*/  PRMT R78, RZ, 0x7610, R78 ;  /* 0x00007610ff4e7816 */ /* 0x000fe4000000004e */
[C---:B------:R-:W-:Y:S02]  /*20250*/  @!P2 LOP3.LUT R82, R83.reuse, R82, RZ, 0x3c, !PT ;  /* 0x000000525352a212 */ /* 0x040fe400078e3cff */
[----:B------:R-:W-:Y:S02]  /*20260*/  PRMT R84, RZ, 0x7610, R84 ;  /* 0x00007610ff547816 */ /* 0x000fe40000000054 */
[----:B------:R-:W-:-:S05]  /*20270*/  @!P2 LOP3.LUT R83, R83, R82, RZ, 0x3c, !PT ;  /* 0x000000525353a212 */ /* 0x000fca00078e3cff */
[----:B------:R-:W4:Y:S01]  /*20280*/  @!P2 LDG.E.U8 R84, desc[UR18][R82.64] ;  /* 0x000000125254a981 */ /* 0x000f22000c1e1100 */
[C---:B------:R-:W-:Y:S02]  /*20290*/  IADD3 R99, P5, PT, R36.reuse, R99, RZ ;  /* 0x0000006324637210 */ /* 0x040fe40007fbe0ff */
[----:B------:R-:W-:-:S03]  /*202a0*/  IADD3 R109, P4, PT, R36, R109, RZ ;  /* 0x0000006d246d7210 */ /* 0x000fc60007f9e0ff */
[----:B------:R-:W-:Y:S01]  /*202b0*/  STL [R1+0x400], R99 ;  /* 0x0004006301007387 */ /* 0x000fe20000100800 */
[----:B0-----:R-:W-:-:S03]  /*202c0*/  @!P2 IMAD.MOV.U32 R58, RZ, RZ, R99 ;  /* 0x000000ffff3aa224 */ /* 0x001fc600078e0063 */
[----:B------:R-:W-:Y:S04]  /*202d0*/  STL [R1+0x430], R104 ;  /* 0x0004306801007387 */ /* 0x000fe80000100800 */
[----:B------:R-:W-:Y:S01]  /*202e0*/  STL [R1+0x428], R109 ;  /* 0x0004286d01007387 */ /* 0x000fe20000100800 */
[C---:B------:R-:W-:Y:S02]  /*202f0*/  IMAD.X R108, R38.reuse, 0x1, R108, P5 ;  /* 0x00000001266c7824 */ /* 0x040fe400028e066c */
[----:B---3--:R-:W-:-:S03]  /*20300*/  IMAD.X R113, R38, 0x1, R113, P4 ;  /* 0x0000000126717824 */ /* 0x008fc600020e0671 */
[----:B------:R0:W-:Y:S01]  /*20310*/  STL [R1+0x3fc], R108 ;  /* 0x0003fc6c01007387 */ /* 0x0001e20000100800 */
[----:B------:R-:W-:-:S03]  /*20320*/  @!P2 IMAD.MOV.U32 R59, RZ, RZ, R108 ;  /* 0x000000ffff3ba224 */ /* 0x000fc600078e006c */
[----:B------:R-:W-:Y:S04]  /*20330*/  STL [R1+0x424], R113 ;  /* 0x0004247101007387 */ /* 0x000fe80000100800 */
[----:B------:R1:W3:Y:S04]  /*20340*/  @!P2 LDG.E.U8 R77, desc[UR18][R58.64] ;  /* 0x000000123a4da981 */ /* 0x0002e8000c1e1100 */
[----:B0-----:R-:W3:Y:S01]  /*20350*/  LDL.LU R108, [R1+0x470] ;  /* 0x00047000016c7983 */ /* 0x001ee20000300800 */
[----:B------:R-:W-:-:S03]  /*20360*/  IMAD.X R106, R38, 0x1, R106, P3 ;  /* 0x00000001266a7824 */ /* 0x000fc600018e066a */
[----:B------:R-:W3:Y:S01]  /*20370*/  LDL.LU R99, [R1+0x4a8] ;  /* 0x0004a80001637983 */ /* 0x000ee20000300800 */
[----:B-1----:R-:W-:Y:S02]  /*20380*/  @!P2 IMAD.MOV.U32 R58, RZ, RZ, R109 ;  /* 0x000000ffff3aa224 */ /* 0x002fe400078e006d */
[----:B------:R-:W-:Y:S01]  /*20390*/  @!P2 IMAD.MOV.U32 R59, RZ, RZ, R113 ;  /* 0x000000ffff3ba224 */ /* 0x000fe200078e0071 */
[----:B------:R0:W-:Y:S04]  /*203a0*/  STL [R1+0x42c], R106 ;  /* 0x00042c6a01007387 */ /* 0x0001e80000100800 */
[----:B------:R-:W3:Y:S04]  /*203b0*/  LDL.LU R109, [R1+0x46c] ;  /* 0x00046c00016d7983 */ /* 0x000ee80000300800 */
[----:B------:R1:W3:Y:S02]  /*203c0*/  @!P2 LDG.E.U8 R78, desc[UR18][R58.64] ;  /* 0x000000123a4ea981 */ /* 0x0002e4000c1e1100 */
[----:B-1----:R-:W-:-:S02]  /*203d0*/  @!P2 IMAD.MOV.U32 R59, RZ, RZ, R106 ;  /* 0x000000ffff3ba224 */ /* 0x002fc400078e006a */
[----:B------:R-:W-:Y:S01]  /*203e0*/  @!P2 IMAD.MOV.U32 R58, RZ, RZ, R104 ;  /* 0x000000ffff3aa224 */ /* 0x000fe200078e0068 */
[----:B0-----:R-:W3:Y:S04]  /*203f0*/  LDL.LU R106, [R1+0x4a4] ;  /* 0x0004a400016a7983 */ /* 0x001ee80000300800 */
[----:B------:R-:W3:Y:S01]  /*20400*/  LDL.LU R104, [R1+0x4e4] ;  /* 0x0004e40001687983 */ /* 0x000ee20000300800 */
[----:B------:R-:W-:Y:S02]  /*20410*/  PRMT R79, RZ, 0x7610, R79 ;  /* 0x00007610ff4f7816 */ /* 0x000fe4000000004f */
[----:B--2---:R-:W-:Y:S02]  /*20420*/  IADD3 R100, P3, PT, R36, R100, RZ ;  /* 0x0000006424647210 */ /* 0x004fe40007f7e0ff */
[----:B------:R-:W-:-:S02]  /*20430*/  PRMT R80, RZ, 0x7610, R80 ;  /* 0x00007610ff507816 */ /* 0x000fc40000000050 */
[----:B------:R0:W2:Y:S01]  /*20440*/  @!P2 LDG.E.U8 R79, desc[UR18][R58.64] ;  /* 0x000000123a4fa981 */ /* 0x0000a2000c1e1100 */
[----:B------:R-:W-:Y:S02]  /*20450*/  PRMT R81, RZ, 0x7610, R81 ;  /* 0x00007610ff517816 */ /* 0x000fe40000000051 */
[----:B------:R-:W-:Y:S02]  /*20460*/  PRMT R82, RZ, 0x7610, R82 ;  /* 0x00007610ff527816 */ /* 0x000fe40000000052 */
[C---:B------:R-:W-:Y:S02]  /*20470*/  IADD3 R98, P5, PT, R36.reuse, R98, RZ ;  /* 0x0000006224627210 */ /* 0x040fe40007fbe0ff */
[----:B------:R-:W-:-:S03]  /*20480*/  IADD3 R102, P4, PT, R36, R102, RZ ;  /* 0x0000006624667210 */ /* 0x000fc60007f9e0ff */
[----:B------:R1:W-:Y:S01]  /*20490*/  STL [R1+0x438], R98 ;  /* 0x0004386201007387 */ /* 0x0003e20000100800 */
[----:B0-----:R-:W-:-:S03]  /*204a0*/  @!P2 IMAD.MOV.U32 R58, RZ, RZ, R98 ;  /* 0x000000ffff3aa224 */ /* 0x001fc600078e0062 */
[----:B------:R-:W-:Y:S01]  /*204b0*/  STL [R1+0x468], R100 ;  /* 0x0004686401007387 */ /* 0x000fe20000100800 */
[----:B----4-:R-:W-:-:S03]  /*204c0*/  IMAD.X R107, R38, 0x1, R107, P5 ;  /* 0x00000001266b7824 */ /* 0x010fc600028e066b */
[----:B------:R-:W-:Y:S01]  /*204d0*/  STL [R1+0x440], R102 ;  /* 0x0004406601007387 */ /* 0x000fe20000100800 */
[----:B------:R-:W-:Y:S02]  /*204e0*/  @!P2 IMAD.MOV.U32 R59, RZ, RZ, R107 ;  /* 0x000000ffff3ba224 */ /* 0x000fe400078e006b */
[C---:B------:R-:W-:Y:S01]  /*204f0*/  IMAD.X R105, R38.reuse, 0x1, R105, P4 ;  /* 0x0000000126697824 */ /* 0x040fe200020e0669 */
[----:B------:R-:W-:Y:S04]  /*20500*/  STL [R1+0x434], R107 ;  /* 0x0004346b01007387 */ /* 0x000fe80000100800 */
[----:B------:R0:W-:Y:S01]  /*20510*/  STL [R1+0x43c], R105 ;  /* 0x00043c6901007387 */ /* 0x0001e20000100800 */
[----:B------:R-:W-:-:S03]  /*20520*/  IMAD.X R103, R38, 0x1, R103, P3 ;  /* 0x0000000126677824 */ /* 0x000fc600018e0667 */
[----:B-1----:R-:W4:Y:S04]  /*20530*/  LDL.LU R98, [R1+0x4b0] ;  /* 0x0004b00001627983 */ /* 0x002f280000300800 */
[----:B------:R1:W2:Y:S04]  /*20540*/  @!P2 LDG.E.U8 R80, desc[UR18][R58.64] ;  /* 0x000000123a50a981 */ /* 0x0002a8000c1e1100 */
[----:B------:R0:W-:Y:S01]  /*20550*/  STL [R1+0x464], R103 ;  /* 0x0004646701007387 */ /* 0x0001e20000100800 */
[----:B-1----:R-:W-:Y:S02]  /*20560*/  @!P2 IMAD.MOV.U32 R58, RZ, RZ, R102 ;  /* 0x000000ffff3aa224 */ /* 0x002fe400078e0066 */
[----:B------:R-:W-:-:S02]  /*20570*/  @!P2 IMAD.MOV.U32 R59, RZ, RZ, R105 ;  /* 0x000000ffff3ba224 */ /* 0x000fc400078e0069 */
[----:B0-----:R-:W2:Y:S04]  /*20580*/  LDL.LU R105, [R1+0x520] ;  /* 0x0005200001697983 */ /* 0x001ea80000300800 */
[----:B------:R-:W2:Y:S04]  /*20590*/  LDL.LU R102, [R1+0x478] ;  /* 0x0004780001667983 */ /* 0x000ea80000300800 */
[----:B------:R0:W2:Y:S04]  /*205a0*/  @!P2 LDG.E.U8 R81, desc[UR18][R58.64] ;  /* 0x000000123a51a981 */ /* 0x0000a8000c1e1100 */
[----:B------:R-:W2:Y:S01]  /*205b0*/  LDL.LU R107, [R1+0x51c] ;  /* 0x00051c00016b7983 */ /* 0x000ea20000300800 */
[----:B0-----:R-:W-:-:S02]  /*205c0*/  @!P2 IMAD.MOV.U32 R59, RZ, RZ, R103 ;  /* 0x000000ffff3ba224 */ /* 0x001fc400078e0067 */
[----:B------:R-:W-:Y:S01]  /*205d0*/  @!P2 IMAD.MOV.U32 R58, RZ, RZ, R100 ;  /* 0x000000ffff3aa224 */ /* 0x000fe200078e0064 */
[----:B------:R-:W2:Y:S04]  /*205e0*/  LDL.LU R103, [R1+0x474] ;  /* 0x0004740001677983 */ /* 0x000ea80000300800 */
[----:B------:R-:W2:Y:S01]  /*205f0*/  LDL.LU R100, [R1+0x4ac] ;  /* 0x0004ac0001647983 */ /* 0x000ea20000300800 */
[----:B------:R-:W-:Y:S02]  /*20600*/  IADD3 R101, P3, PT, R36, R101, RZ ;  /* 0x0000006524657210 */ /* 0x000fe40007f7e0ff */
[----:B------:R-:W-:Y:S01]  /*20610*/  PRMT R83, RZ, 0x7610, R83 ;  /* 0x00007610ff537816 */ /* 0x000fe20000000053 */
[----:B------:R0:W2:Y:S04]  /*20620*/  @!P2 LDG.E.U8 R82, desc[UR18][R58.64] ;  /* 0x000000123a52a981 */ /* 0x0000a8000c1e1100 */
        /* <DEDUP_REMOVED lines=10> */
[----:B------:R1:W-:Y:S02]  /*206d0*/  STS.U8 [R31+UR9+0xda00], R84 ;  /* 0x00da00541f007988 */ /* 0x0003e40008000009 */
[----:B-1----:R-:W-:-:S02]  /*206e0*/  PRMT R84, RZ, 0x7610, R84 ;  /* 0x00007610ff547816 */ /* 0x002fc40000000054 */
[----:B------:R-:W-:Y:S01]  /*206f0*/  STS.U8 [R31+UR9+0xd600], R116 ;  /* 0x00d600741f007988 */ /* 0x000fe20008000009 */
[C---:B---3--:R-:W-:Y:S02]  /*20700*/  IADD3 R108, P5, PT, R36.reuse, R108, RZ ;  /* 0x0000006c246c7210 */ /* 0x048fe40007fbe0ff */
[----:B------:R-:W-:-:S03]  /*20710*/  IADD3 R99, P4, PT, R36, R99, RZ ;  /* 0x0000006324637210 */ /* 0x000fc60007f9e0ff */
[----:B0-----:R-:W-:Y:S01]  /*20720*/  @!P2 IMAD.MOV.U32 R58, RZ, RZ, R108 ;  /* 0x000000ffff3aa224 */ /* 0x001fe200078e006c */
[----:B------:R-:W-:Y:S01]  /*20730*/  STL [R1+0x470], R108 ;  /* 0x0004706c01007387 */ /* 0x000fe20000100800 */
[----:B------:R-:W-:-:S03]  /*20740*/  IMAD.X R109, R38, 0x1, R109, P5 ;  /* 0x00000001266d7824 */ /* 0x000fc600028e066d */
[----:B------:R-:W-:Y:S01]  /*20750*/  STL [R1+0x4e8], R101 ;  /* 0x0004e86501007387 */ /* 0x000fe20000100800 */
[----:B------:R-:W-:-:S03]  /*20760*/  @!P2 IMAD.MOV.U32 R59, RZ, RZ, R109 ;  /* 0x000000ffff3ba224 */ /* 0x000fc600078e006d */
[----:B------:R0:W-:Y:S04]  /*20770*/  STL [R1+0x4a8], R99 ;  /* 0x0004a86301007387 */ /* 0x0001e80000100800 */
[----:B------:R-:W-:Y:S04]  /*20780*/  STL [R1+0x46c], R109 ;  /* 0x00046c6d01007387 */ /* 0x000fe80000100800 */
[----:B------:R1:W3:Y:S01]  /*20790*/  @!P2 LDG.E.U8 R83, desc[UR18][R58.64] ;  /* 0x000000123a53a981 */ /* 0x0002e2000c1e1100 */
[C---:B------:R-:W-:Y:S02]  /*207a0*/  IMAD.X R106, R38.reuse, 0x1, R106, P4 ;  /* 0x00000001266a7824 */ /* 0x040fe400020e066a */
[----:B------:R-:W-:-:S03]  /*207b0*/  IMAD.X R104, R38, 0x1, R104, P3 ;  /* 0x0000000126687824 */ /* 0x000fc600018e0668 */
[----:B------:R0:W-:Y:S01]  /*207c0*/  STL [R1+0x4a4], R106 ;  /* 0x0004a46a01007387 */ /* 0x0001e20000100800 */
[----:B-1----:R-:W-:Y:S02]  /*207d0*/  @!P2 IMAD.MOV.U32 R58, RZ, RZ, R99 ;  /* 0x000000ffff3aa224 */ /* 0x002fe400078e0063 */
[----:B------:R-:W-:Y:S01]  /*207e0*/  @!P2 IMAD.MOV.U32 R59, RZ, RZ, R106 ;  /* 0x000000ffff3ba224 */ /* 0x000fe200078e006a */
[----:B------:R1:W-:Y:S04]  /*207f0*/  STL [R1+0x4e4], R104 ;  /* 0x0004e46801007387 */ /* 0x0003e80000100800 */
[----:B0-----:R-:W3:Y:S04]  /*20800*/  LDL.LU R99, [R1+0x4f0] ;  /* 0x0004f00001637983 */ /* 0x001ee80000300800 */
[----:B------:R-:W3:Y:S04]  /*20810*/  LDL.LU R115, [R1+0x248] ;  /* 0x0002480001737983 */ /* 0x000ee80000300800 */
[----:B------:R0:W3:Y:S04]  /*20820*/  @!P2 LDG.E.U8 R84, desc[UR18][R58.64] ;  /* 0x000000123a54a981 */ /* 0x0000e8000c1e1100 */
[----:B------:R-:W3:Y:S01]  /*20830*/  LDL.LU R113, [R1+0x4b8] ;  /* 0x0004b80001717983 */ /* 0x000ee20000300800 */
[----:B0-----:R-:W-:-:S03]  /*20840*/  @!P2 IMAD.MOV.U32 R58, RZ, RZ, R101 ;  /* 0x000000ffff3aa224 */ /* 0x001fc600078e0065 */
[----:B------:R-:W3:Y:S04]  /*20850*/  LDL.LU R101, [R1+0x4ec] ;  /* 0x0004ec0001657983 */ /* 0x000ee80000300800 */
[----:B------:R-:W3:Y:S01]  /*20860*/  LDL.LU R116, [R1+0x244] ;  /* 0x0002440001747983 */ /* 0x000ee20000300800 */
[----:B------:R-:W-:-:S03]  /*20870*/  @!P2 IMAD.MOV.U32 R59, RZ, RZ, R104 ;  /* 0x000000ffff3ba224 */ /* 0x000fc600078e0068 */
[----:B------:R-:W3:Y:S04]  /*20880*/  LDL.LU R114, [R1+0x4b4] ;  /* 0x0004b40001727983 */ /* 0x000ee80000300800 */
[----:B------:R-:W3:Y:S04]  /*20890*/  LDL.LU R108, [R1+0x4f8] ;  /* 0x0004f800016c7983 */ /* 0x000ee80000300800 */
[----:B------:R-:W3:Y:S04]  /*208a0*/  LDL.LU R106, [R1+0x23c] ;  /* 0x00023c00016a7983 */ /* 0x000ee80000300800 */
[----:B-1----:R-:W3:Y:S01]  /*208b0*/  LDL.LU R104, [R1+0x480] ;  /* 0x0004800001687983 */ /* 0x002ee20000300800 */
[----:B------:R-:W-:-:S02]  /*208c0*/  PRMT R85, RZ, 0x7610, R85 ;  /* 0x00007610ff557816 */ /* 0x000fc40000000055 */
[----:B------:R-:W-:-:S04]  /*208d0*/  PRMT R87, RZ, 0x7610, R87 ;  /* 0x00007610ff577816 */ /* 0x000fc80000000057 */
[----:B------:R0:W3:Y:S01]  /*208e0*/  @!P2 LDG.E.U8 R85, desc[UR18][R58.64] ;  /* 0x000000123a55a981 */ /* 0x0000e2000c1e1100 */
[----:B------:R-:W-:Y:S02]  /*208f0*/  PRMT R86, RZ, 0x7610, R86 ;  /* 0x00007610ff567816 */ /* 0x000fe40000000056 */
[C---:B----4-:R-:W-:Y:S02]  /*20900*/  IADD3 R98, P4, PT, R36.reuse, R98, RZ ;  /* 0x0000006224627210 */ /* 0x050fe40007f9e0ff */
[C---:B--2---:R-:W-:Y:S02]  /*20910*/  IADD3 R105, P3, PT, R36.reuse, R105, RZ ;  /* 0x0000006924697210 */ /* 0x044fe40007f7e0ff */
[----:B------:R-:W-:-:S03]  /*20920*/  IADD3 R102, P5, PT, R36, R102, RZ ;  /* 0x0000006624667210 */ /* 0x000fc60007fbe0ff */
[----:B------:R-:W-:Y:S04]  /*20930*/  STL [R1+0x520], R105 ;  /* 0x0005206901007387 */ /* 0x000fe80000100800 */
[----:B------:R-:W-:Y:S01]  /*20940*/  STL [R1+0x4b0], R98 ;  /* 0x0004b06201007387 */ /* 0x000fe20000100800 */
[----:B------:R-:W-:-:S03]  /*20950*/  IMAD.X R107, R38, 0x1, R107, P3 ;  /* 0x00000001266b7824 */ /* 0x000fc600018e066b */
[----:B------:R-:W-:Y:S04]  /*20960*/  STL [R1+0x478], R102 ;  /* 0x0004786601007387 */ /* 0x000fe80000100800 */
[----:B------:R1:W-:Y:S01]  /*20970*/  STL [R1+0x51c], R107 ;  /* 0x00051c6b01007387 */ /* 0x0003e20000100800 */
[C---:B------:R-:W-:Y:S02]  /*20980*/  IMAD.X R103, R38.reuse, 0x1, R103, P5 ;  /* 0x0000000126677824 */ /* 0x040fe400028e0667 */
[----:B------:R-:W-:-:S03]  /*20990*/  IMAD.X R100, R38, 0x1, R100, P4 ;  /* 0x0000000126647824 */ /* 0x000fc600020e0664 */
[----:B------:R2:W-:Y:S04]  /*209a0*/  STL [R1+0x474], R103 ;  /* 0x0004746701007387 */ /* 0x0005e80000100800 */
[----:B------:R4:W-:Y:S04]  /*209b0*/  STL [R1+0x4ac], R100 ;  /* 0x0004ac6401007387 */ /* 0x0009e80000100800 */
[----:B------:R-:W3:Y:S01]  /*209c0*/  LDL.LU R109, [R1+0x4f4] ;  /* 0x0004f400016d7983 */ /* 0x000ee20000300800 */
[----:B0-----:R-:W-:Y:S02]  /*209d0*/  @!P2 IMAD.MOV.U32 R58, RZ, RZ, R105 ;  /* 0x000000ffff3aa224 */ /* 0x001fe400078e0069 */
[----:B------:R-:W-:-:S02]  /*209e0*/  @!P2 IMAD.MOV.U32 R59, RZ, RZ, R107 ;  /* 0x000000ffff3ba224 */ /* 0x000fc400078e006b */
[----:B-1----:R-:W3:Y:S04]  /*209f0*/  LDL.LU R107, [R1+0x238] ;  /* 0x00023800016b7983 */ /* 0x002ee80000300800 */
[----:B------:R0:W3:Y:S04]  /*20a00*/  @!P2 LDG.E.U8 R87, desc[UR18][R58.64] ;  /* 0x000000123a57a981 */ /* 0x0000e8000c1e1100 */
[----:B------:R-:W3:Y:S01]  /*20a10*/  LDL.LU R105, [R1+0x47c] ;  /* 0x00047c0001697983 */ /* 0x000ee20000300800 */
[----:B0-----:R-:W-:Y:S02]  /*20a20*/  @!P2 IMAD.MOV.U32 R58, RZ, RZ, R102 ;  /* 0x000000ffff3aa224 */ /* 0x001fe400078e0066 */
[----:B------:R-:W-:-:S02]  /*20a30*/  @!P2 IMAD.MOV.U32 R59, RZ, RZ, R103 ;  /* 0x000000ffff3ba224 */ /* 0x000fc400078e0067 */
[----:B--2---:R-:W2:Y:S01]  /*20a40*/  LDL.LU R103, [R1+0x4bc] ;  /* 0x0004bc0001677983 */ /* 0x004ea20000300800 */
[----:B------:R-:W-:-:S03]  /*20a50*/  PRMT R88, RZ, 0x7610, R88 ;  /* 0x00007610ff587816 */ /* 0x000fc60000000058 */
[----:B------:R-:W2:Y:S04]  /*20a60*/  LDL.LU R102, [R1+0x4c0] ;  /* 0x0004c00001667983 */ /* 0x000ea80000300800 */
[----:B------:R0:W2:Y:S02]  /*20a70*/  @!P2 LDG.E.U8 R86, desc[UR18][R58.64] ;  /* 0x000000123a56a981 */ /* 0x0000a4000c1e1100 */
[----:B0-----:R-:W-:Y:S02]  /*20a80*/  @!P2 IMAD.MOV.U32 R59, RZ, RZ, R100 ;  /* 0x000000ffff3ba224 */ /* 0x001fe400078e0064 */
[----:B------:R-:W-:Y:S01]  /*20a90*/  @!P2 IMAD.MOV.U32 R58, RZ, RZ, R98 ;  /* 0x000000ffff3aa224 */ /* 0x000fe200078e0062 */
[----:B----4-:R-:W4:Y:S04]  /*20aa0*/  LDL.LU R100, [R1+0x234] ;  /* 0x0002340001647983 */ /* 0x010f280000300800 */
[----:B------:R-:W4:Y:S04]  /*20ab0*/  LDL.LU R98, [R1+0x230] ;  /* 0x0002300001627983 */ /* 0x000f280000300800 */
[----:B------:R0:W4:Y:S01]  /*20ac0*/  @!P2 LDG.E.U8 R88, desc[UR18][R58.64] ;  /* 0x000000123a58a981 */ /* 0x000122000c1e1100 */
[----:B---3--:R-:W-:-:S02]  /*20ad0*/  IADD3 R99, P4, PT, R36, R99, RZ ;  /* 0x0000006324637210 */ /* 0x008fc40007f9e0ff */
[----:B------:R-:W-:-:S03]  /*20ae0*/  IADD3 R115, P3, PT, R36, R115, RZ ;  /* 0x0000007324737210 */ /* 0x000fc60007f7e0ff */
[----:B------:R-:W-:Y:S01]  /*20af0*/  STL [R1+0x4f0], R99 ;  /* 0x0004f06301007387 */ /* 0x000fe20000100800 */
[----:B------:R-:W-:-:S03]  /*20b00*/  IADD3 R113, P5, PT, R36, R113, RZ ;  /* 0x0000007124717210 */ /* 0x000fc60007fbe0ff */
[----:B------:R-:W-:Y:S01]  /*20b10*/  STL [R1+0x248], R115 ;  /* 0x0002487301007387 */ /* 0x000fe20000100800 */
[----:B------:R-:W-:-:S03]  /*20b20*/  IMAD.X R101, R38, 0x1, R101, P4 ;  /* 0x0000000126657824 */ /* 0x000fc600020e0665 */
[----:B------:R-:W-:Y:S01]  /*20b30*/  STL [R1+0x4b8], R113 ;  /* 0x0004b87101007387 */ /* 0x000fe20000100800 */
[----:B------:R-:W-:-:S03]  /*20b40*/  IMAD.X R116, R38, 0x1, R116, P3 ;  /* 0x0000000126747824 */ /* 0x000fc600018e0674 */
[----:B------:R1:W-:Y:S01]  /*20b50*/  STL [R1+0x4ec], R101 ;  /* 0x0004ec6501007387 */ /* 0x0003e20000100800 */
[----:B0-----:R-:W-:-:S03]  /*20b60*/  @!P2 IMAD.MOV.U32 R59, RZ, RZ, R101 ;  /* 0x000000ffff3ba224 */ /* 0x001fc600078e0065 */
[----:B------:R0:W-:Y:S01]  /*20b70*/  STL [R1+0x244], R116 ;  /* 0x0002447401007387 */ /* 0x0001e20000100800 */
[----:B------:R-:W-:-:S03]  /*20b80*/  @!P2 IMAD.MOV.U32 R58, RZ, RZ, R99 ;  /* 0x000000ffff3aa224 */ /* 0x000fc600078e0063 */
[----:B-1----:R-:W3:Y:S04]  /*20b90*/  LDL.LU R101, [R1+0x228] ;  /* 0x0002280001657983 */ /* 0x002ee80000300800 */
[----:B------:R-:W3:Y:S01]  /*20ba0*/  LDL.LU R99, [R1+0x22c] ;  /* 0x00022c0001637983 */ /* 0x000ee20000300800 */
[----:B------:R-:W-:Y:S02]  /*20bb0*/  PRMT R90, RZ, 0x7610, R90 ;  /* 0x00007610ff5a7816 */ /* 0x000fe4000000005a */
[----:B------:R-:W-:Y:S01]  /*20bc0*/  PRMT R91, RZ, 0x7610, R91 ;  /* 0x00007610ff5b7816 */ /* 0x000fe2000000005b */
[----:B------:R-:W-:-:S03]  /*20bd0*/  IMAD.X R114, R38, 0x1, R114, P5 ;  /* 0x0000000126727824 */ /* 0x000fc600028e0672 */
[----:B------:R1:W3:Y:S01]  /*20be0*/  @!P2 LDG.E.U8 R90, desc[UR18][R58.64] ;  /* 0x000000123a5aa981 */ /* 0x0002e2000c1e1100 */
[C---:B------:R-:W-:Y:S02]  /*20bf0*/  IADD3 R108, P4, PT, R36.reuse, R108, RZ ;  /* 0x0000006c246c7210 */ /* 0x040fe40007f9e0ff */
[----:B------:R-:W-:Y:S01]  /*20c00*/  PRMT R89, RZ, 0x7610, R89 ;  /* 0x00007610ff597816 */ /* 0x000fe20000000059 */
[----:B-1----:R-:W-:Y:S02]  /*20c10*/  @!P2 IMAD.MOV.U32 R58, RZ, RZ, R115 ;  /* 0x000000ffff3aa224 */ /* 0x002fe400078e0073 */
[----:B------:R-:W-:Y:S01]  /*20c20*/  @!P2 IMAD.MOV.U32 R59, RZ, RZ, R116 ;  /* 0x000000ffff3ba224 */ /* 0x000fe200078e0074 */
[----:B------:R-:W-:-:S04]  /*20c30*/  IADD3 R106, P3, PT, R36, R106, RZ ;  /* 0x0000006a246a7210 */ /* 0x000fc80007f7e0ff */
[----:B------:R1:W3:Y:S01]  /*20c40*/  @!P2 LDG.E.U8 R91, desc[UR18][R58.64] ;  /* 0x000000123a5ba981 */ /* 0x0002e2000c1e1100 */
[----:B------:R-:W-:Y:S01]  /*20c50*/  PRMT R93, RZ, 0x7610, R93 ;  /* 0x00007610ff5d7816 */ /* 0x000fe2000000005d */
[----:B-1----:R-:W-:Y:S02]  /*20c60*/  @!P2 IMAD.MOV.U32 R58, RZ, RZ, R113 ;  /* 0x000000ffff3aa224 */ /* 0x002fe400078e0071 */
[----:B------:R-:W-:Y:S01]  /*20c70*/  @!P2 IMAD.MOV.U32 R59, RZ, RZ, R114 ;  /* 0x000000ffff3ba224 */ /* 0x000fe200078e0072 */
[----:B------:R-:W-:-:S04]  /*20c80*/  IADD3 R104, P5, PT, R36, R104, RZ ;  /* 0x0000006824687210 */ /* 0x000fc80007fbe0ff */
[----:B------:R1:W3:Y:S01]  /*20c90*/  @!P2 LDG.E.U8 R89, desc[UR18][R58.64] ;  /* 0x000000123a59a981 */ /* 0x0002e2000c1e1100 */
[----:B------:R-:W-:Y:S01]  /*20ca0*/  PRMT R94, RZ, 0x7610, R94 ;  /* 0x00007610ff5e7816 */ /* 0x000fe2000000005e */
[----:B-1----:R-:W-:Y:S01]  /*20cb0*/  @!P2 IMAD.MOV.U32 R58, RZ, RZ, R108 ;  /* 0x000000ffff3aa224 */ /* 0x002fe200078e006c */
[----:B------:R-:W-:Y:S02]  /*20cc0*/  PRMT R92, RZ, 0x7610, R92 ;  /* 0x00007610ff5c7816 */ /* 0x000fe4000000005c */
[----:B------:R-:W-:Y:S01]  /*20cd0*/  PRMT R96, RZ, 0x7610, R96 ;  /* 0x00007610ff607816 */ /* 0x000fe20000000060 */
[----:B------:R-:W-:-:S04]  /*20ce0*/  IMAD.X R109, R38, 0x1, R109, P4 ;  /* 0x00000001266d7824 */ /* 0x000fc800020e066d */
[----:B------:R-:W-:Y:S02]  /*20cf0*/  @!P2 IMAD.MOV.U32 R59, RZ, RZ, R109 ;  /* 0x000000ffff3ba224 */ /* 0x000fe400078e006d */
[----:B------:R-:W-:-:S03]  /*20d00*/  IMAD.X R107, R38, 0x1, R107, P3 ;  /* 0x00000001266b7824 */ /* 0x000fc600018e066b */
[----:B------:R1:W3:Y:S01]  /*20d10*/  @!P2 LDG.E.U8 R93, desc[UR18][R58.64] ;  /* 0x000000123a5da981 */ /* 0x0002e2000c1e1100 */
[----:B------:R-:W-:Y:S02]  /*20d20*/  IMAD.X R105, R38, 0x1, R105, P5 ;  /* 0x0000000126697824 */ /* 0x000fe400028e0669 */
[----:B-1----:R-:W-:Y:S02]  /*20d30*/  @!P2 IMAD.MOV.U32 R58, RZ, RZ, R106 ;  /* 0x000000ffff3aa224 */ /* 0x002fe400078e006a */
[----:B------:R-:W-:-:S05]  /*20d40*/  @!P2 IMAD.MOV.U32 R59, RZ, RZ, R107 ;  /* 0x000000ffff3ba224 */ /* 0x000fca00078e006b */
[----:B------:R1:W3:Y:S01]  /*20d50*/  @!P2 LDG.E.U8 R94, desc[UR18][R58.64] ;  /* 0x000000123a5ea981 */ /* 0x0002e2000c1e1100 */
[----:B--2---:R-:W-:-:S05]  /*20d60*/  IADD3 R102, P5, PT, R36, R102, RZ ;  /* 0x0000006624667210 */ /* 0x004fca0007fbe0ff */
[----:B------:R-:W-:Y:S02]  /*20d70*/  IMAD.X R103, R38, 0x1, R103, P5 ;  /* 0x0000000126677824 */ /* 0x000fe400028e0667 */
[----:B-1----:R-:W-:Y:S02]  /*20d80*/  @!P2 IMAD.MOV.U32 R58, RZ, RZ, R104 ;  /* 0x000000ffff3aa224 */ /* 0x002fe400078e0068 */
[----:B------:R-:W-:-:S05]  /*20d90*/  @!P2 IMAD.MOV.U32 R59, RZ, RZ, R105 ;  /* 0x000000ffff3ba224 */ /* 0x000fca00078e0069 */
[----:B------:R1:W2:Y:S01]  /*20da0*/  @!P2 LDG.E.U8 R92, desc[UR18][R58.64] ;  /* 0x000000123a5ca981 */ /* 0x0002a2000c1e1100 */
[C---:B----4-:R-:W-:Y:S02]  /*20db0*/  IADD3 R100, P4, PT, R36.reuse, R100, RZ ;  /* 0x0000006424647210 */ /* 0x050fe40007f9e0ff */
[----:B------:R-:W-:Y:S02]  /*20dc0*/  PRMT R97, RZ, 0x7610, R97 ;  /* 0x00007610ff617816 */ /* 0x000fe40000000061 */
[----:B------:R-:W-:Y:S01]  /*20dd0*/  IADD3 R98, P3, PT, R36, R98, RZ ;  /* 0x0000006224627210 */ /* 0x000fe20007f7e0ff */
[----:B-1----:R-:W-:Y:S02]  /*20de0*/  @!P2 IMAD.MOV.U32 R58, RZ, RZ, R102 ;  /* 0x000000ffff3aa224 */ /* 0x002fe400078e0066 */
[----:B------:R-:W-:-:S05]  /*20df0*/  @!P2 IMAD.MOV.U32 R59, RZ, RZ, R103 ;  /* 0x000000ffff3ba224 */ /* 0x000fca00078e0067 */
[----:B------:R1:W4:Y:S01]  /*20e00*/  @!P2 LDG.E.U8 R96, desc[UR18][R58.64] ;  /* 0x000000123a60a981 */ /* 0x000322000c1e1100 */
[----:B------:R-:W-:Y:S01]  /*20e10*/  PRMT R95, RZ, 0x7610, R95 ;  /* 0x00007610ff5f7816 */ /* 0x000fe2000000005f */
[----:B-1----:R-:W-:Y:S02]  /*20e20*/  @!P2 IMAD.MOV.U32 R58, RZ, RZ, R100 ;  /* 0x000000ffff3aa224 */ /* 0x002fe400078e0064 */
[----:B---3--:R-:W-:-:S04]  /*20e30*/  IMAD.X R101, R38, 0x1, R101, P4 ;  /* 0x0000000126657824 */ /* 0x008fc800020e0665 */
[----:B------:R-:W-:Y:S02]  /*20e40*/  @!P2 IMAD.MOV.U32 R59, RZ, RZ, R101 ;  /* 0x000000ffff3ba224 */ /* 0x000fe400078e0065 */
[----:B------:R-:W-:-:S03]  /*20e50*/  IMAD.X R99, R38, 0x1, R99, P3 ;  /* 0x0000000126637824 */ /* 0x000fc600018e0663 */
[----:B------:R1:W3:Y:S02]  /*20e60*/  @!P2 LDG.E.U8 R97, desc[UR18][R58.64] ;  /* 0x000000123a61a981 */ /* 0x0002e4000c1e1100 */
[----:B-1----:R-:W-:Y:S02]  /*20e70*/  @!P2 IMAD.MOV.U32 R58, RZ, RZ, R98 ;  /* 0x000000ffff3aa224 */ /* 0x002fe400078e0062 */
[----:B------:R-:W-:-:S05]  /*20e80*/  @!P2 IMAD.MOV.U32 R59, RZ, RZ, R99 ;  /* 0x000000ffff3ba224 */ /* 0x000fca00078e0063 */
[----:B------:R-:W3:Y:S04]  /*20e90*/  @!P2 LDG.E.U8 R95, desc[UR18][R58.64] ;  /* 0x000000123a5fa981 */ /* 0x000ee8000c1e1100 */
[----:B------:R0:W-:Y:S04]  /*20ea0*/  STL [R1+0x4b4], R114 ;  /* 0x0004b47201007387 */ /* 0x0001e80000100800 */
[----:B------:R0:W-:Y:S04]  /*20eb0*/  STS.U8 [R31+UR9+0xc200], R153 ;  /* 0x00c200991f007988 */ /* 0x0001e80008000009 */
[----:B------:R0:W-:Y:S04]  /*20ec0*/  STS.U8 [R31+UR9+0xc600], R144 ;  /* 0x00c600901f007988 */ /* 0x0001e80008000009 */
[----:B------:R0:W-:Y:S04]  /*20ed0*/  STS.U8 [R31+UR9+0xca00], R137 ;  /* 0x00ca00891f007988 */ /* 0x0001e80008000009 */
[----:B------:R0:W-:Y:S04]  /*20ee0*/  STS.U8 [R31+UR9+0xce00], R129 ;  /* 0x00ce00811f007988 */ /* 0x0001e80008000009 */
[----:B------:R0:W-:Y:S04]  /*20ef0*/  STS.U8 [R31+UR9+0xd200], R122 ;  /* 0x00d2007a1f007988 */ /* 0x0001e80008000009 */
[----:B------:R0:W-:Y:S04]  /*20f00*/  STL [R1+0x4f8], R108 ;  /* 0x0004f86c01007387 */ /* 0x0001e80000100800 */
        /* <DEDUP_REMOVED lines=56> */
[----:B--2---:R0:W-:Y:S04]  /*21290*/  STS.U8 [R34+UR9+0xf380], R92 ;  /* 0x00f3805c22007988 */ /* 0x0041e80008000009 */
[----:B----4-:R0:W-:Y:S04]  /*212a0*/  STS.U8 [R34+UR9+0xf780], R96 ;  /* 0x00f7806022007988 */ /* 0x0101e80008000009 */
[----:B------:R0:W-:Y:S04]  /*212b0*/  STL [R1+0x238], R107 ;  /* 0x0002386b01007387 */ /* 0x0001e80000100800 */
[----:B------:R0:W-:Y:S04]  /*212c0*/  STL [R1+0x47c], R105 ;  /* 0x00047c6901007387 */ /* 0x0001e80000100800 */
[----:B------:R0:W-:Y:S04]  /*212d0*/  STL [R1+0x4c0], R102 ;  /* 0x0004c06601007387 */ /* 0x0001e80000100800 */
[----:B------:R0:W-:Y:S04]  /*212e0*/  STL [R1+0x230], R98 ;  /* 0x0002306201007387 */ /* 0x0001e80000100800 */
[----:B---3--:R0:W-:Y:S04]  /*212f0*/  STS.U8 [R34+UR9+0xfb80], R97 ;  /* 0x00fb806122007988 */ /* 0x0081e80008000009 */
[----:B------:R0:W-:Y:S04]  /*21300*/  STL [R1+0x234], R100 ;  /* 0x0002346401007387 */ /* 0x0001e80000100800 */
[----:B------:R0:W-:Y:S04]  /*21310*/  STL [R1+0x4bc], R103 ;  /* 0x0004bc6701007387 */ /* 0x0001e80000100800 */
[----:B------:R0:W-:Y:S01]  /*21320*/  STS.U8 [R34+UR9+0xff80], R95 ;  /* 0x00ff805f22007988 */ /* 0x0001e20008000009 */
[----:B------:R1:W-:Y:S06]  /*21330*/  MEMBAR.ALL.CTA ;  /* 0x0000000000007992 */ /* 0x0003ec0000008000 */
[----:B-1----:R-:W1:Y:S04]  /*21340*/  FENCE.VIEW.ASYNC.S ;  /* 0x00000000000073c6 */ /* 0x002e680000000000 */
[----:B------:R0:W-:Y:S04]  /*21350*/  STL [R1+0x228], R101 ;  /* 0x0002286501007387 */ /* 0x0001e80000100800 */
[----:B------:R0:W-:Y:S01]  /*21360*/  STL [R1+0x22c], R99 ;  /* 0x00022c6301007387 */ /* 0x0001e20000100800 */
[----:B------:R-:W-:Y:S01]  /*21370*/  ULEA UR6, UR11, UR9, 0x3 ;  /* 0x000000090b067291 */ /* 0x000fe2000f8e18ff */
[----:B------:R-:W-:-:S03]  /*21380*/  UMOV UR4, UR5 ;  /* 0x0000000500047c82 */ /* 0x000fc60008000000 */
[----:B------:R-:W-:Y:S01]  /*21390*/  UIADD3 UR6, UPT, UPT, UR6, 0x10000, URZ ;  /* 0x0001000006067890 */ /* 0x000fe2000fffe0ff */
[----:B-1----:R-:W-:Y:S06]  /*213a0*/  BAR.SYNC.DEFER_BLOCKING 0x0 ;  /* 0x0000000000007b1d */ /* 0x002fec0000010000 */
[----:B------:R-:W-:Y:S05]  /*213b0*/  @P0 BRA `(.L_x_9) ;  /* 0x0000000000480947 */ /* 0x000fea0003800000 */
[----:B------:R-:W-:Y:S01]  /*213c0*/  UMOV UR13, 0x40004040 ;  /* 0x40004040000d7882 */ /* 0x000fe20000000000 */
[----:B------:R-:W-:Y:S01]  /*213d0*/  UMOV UR15, 0x40004040 ;  /* 0x40004040000f7882 */ /* 0x000fe20000000000 */
[----:B------:R-:W-:Y:S01]  /*213e0*/  UMOV UR16, 0x0 ;  /* 0x0000000000107882 */ /* 0x000fe20000000000 */
[----:B------:R-:W-:Y:S01]  /*213f0*/  UMOV UR17, 0x8208490 ;  /* 0x0820849000117882 */ /* 0x000fe20000000000 */
[----:B------:R-:W-:Y:S01]  /*21400*/  UMOV UR32, 0x0 ;  /* 0x0000000000207882 */ /* 0x000fe20000000000 */
[----:B------:R-:W-:Y:S01]  /*21410*/  UMOV UR33, 0x8208490 ;  /* 0x0820849000217882 */ /* 0x000fe20000000000 */
[----:B------:R-:W-:Y:S01]  /*21420*/  UMOV UR34, 0x0 ;  /* 0x0000000000227882 */ /* 0x000fe20000000000 */
[----:B------:R-:W-:Y:S01]  /*21430*/  UMOV UR35, 0x8208490 ;  /* 0x0820849000237882 */ /* 0x000fe20000000000 */
[----:B------:R-:W-:Y:S01]  /*21440*/  UMOV UR7, URZ ;  /* 0x000000ff00077c82 */ /* 0x000fe20008000000 */
[----:B------:R1:W-:Y:S01]  /*21450*/  UTCQMMA gdesc[UR12], gdesc[UR14], tmem[UR8], tmem[UR16], idesc[UR17], UPT ;  /* 0x00ff100e0c0075ea */ /* 0x0003e2000b800308 */
        /* <DEDUP_REMOVED lines=8> */
.L_x_9:
[----:B0-----:R-:W2:Y:S04]  /*214e0*/  LDL R40, [R1+0x7d4] ;  /* 0x0007d40001287983 */ /* 0x001ea80000100800 */
[----:B------:R-:W2:Y:S01]  /*214f0*/  LDL.LU R39, [R1+0x7c8] ;  /* 0x0007c80001277983 */ /* 0x000ea20000300800 */
[----:B------:R-:W-:-:S04]  /*21500*/  UIADD3 UR11, UPT, UPT, UR11, 0x1, URZ ;  /* 0x000000010b0b7890 */ /* 0x000fc8000fffe0ff */
[----:B------:R-:W-:-:S04]  /*21510*/  UISETP.GT.AND UP1, UPT, UR11, 0x1, UPT ;  /* 0x000000010b00788c */ /* 0x000fc8000bf24270 */
[----:B-1----:R-:W-:Y:S02]  /*21520*/  USEL UR5, URZ, 0x1, !UP1 ;  /* 0x00000001ff057887 */ /* 0x002fe4000c800000 */
[----:B------:R-:W-:Y:S02]  /*21530*/  USEL UR11, UR11, URZ, !UP1 ;  /* 0x000000ff0b0b7287 */ /* 0x000fe4000c800000 */
[----:B------:R-:W-:Y:S01]  /*21540*/  ULOP3.LUT UR5, UR4, UR5, URZ, 0x3c, !UPT ;  /* 0x0000000504057292 */ /* 0x000fe2000f8e3cff */
[----:B--2---:R-:W-:Y:S02]  /*21550*/  ISETP.NE.U32.AND P2, PT, R39, R40, PT ;  /* 0x000000282700720c */ /* 0x004fe40003f45070 */
[----:B------:R-:W2:Y:S01]  /*21560*/  LDL.LU R40, [R1+0x7cc] ;  /* 0x0007cc0001287983 */ /* 0x000ea20000300800 */
[----:B------:R-:W-:-:S03]  /*21570*/  IMAD.U32 R39, RZ, RZ, UR4 ;  /* 0x00000004ff277e24 */ /* 0x000fc6000f8e00ff */
[----:B--2---:R1:W-:Y:S07]  /*21580*/  STL [R1+0x7c8], R40 ;  /* 0x0007c82801007387 */ /* 0x0043ee0000100800 */
[----:B------:R-:W-:Y:S05]  /*21590*/  @P2 BRA `(.L_x_10) ;  /* 0xffffff4400c42947 */ /* 0x000fea000383ffff */
.L_x_7:
[----:B------:R-:W2:Y:S01]  /*215a0*/  LDL.LU R43, [R1+0x8a4] ;  /* 0x0008a400012b7983 */ /* 0x000ea20000300800 */
[----:B0-----:R-:W0:Y:S01]  /*215b0*/  LDC R44, c[0x0][0x3a0] ;  /* 0x0000e800ff2c7b82 */ /* 0x001e220000000800 */
[----:B------:R-:W3:Y:S02]  /*215c0*/  LDCU UR5, c[0x0][0x3b8] ;  /* 0x00007700ff0577ac */ /* 0x000ee40008000800 */
[----:B------:R-:W4:Y:S01]  /*215d0*/  LDL.LU R42, [R1+0x8e8] ;  /* 0x0008e800012a7983 */ /* 0x000f220000300800 */
[----:B------:R-:W2:Y:S03]  /*215e0*/  LDCU UR7, c[0x0][0x3b4] ;  /* 0x00007680ff0777ac */ /* 0x000ea60008000800 */
[----:B------:R-:W4:Y:S01]  /*215f0*/  LDL.LU R41, [R1+0x8e4] ;  /* 0x0008e40001297983 */ /* 0x000f220000300800 */
[----:B------:R-:W1:Y:S03]  /*21600*/  LDCU.128 UR12, c[0x0][0x390] ;  /* 0x00007200ff0c77ac */ /* 0x000e660008000c00 */
[----:B-1----:R-:W4:Y:S01]  /*21610*/  LDL.LU R40, [R1+0x8e0] ;  /* 0x0008e00001287983 */ /* 0x002f220000300800 */
[----:B---3-5:R-:W-:-:S04]  /*21620*/  IMAD R4, R0, UR5, RZ ;  /* 0x0000000500047c24 */ /* 0x028fc8000f8e02ff */
[----:B------:R-:W-:Y:S02]  /*21630*/  VIADD R5, R4, UR5 ;  /* 0x0000000504057c36 */ /* 0x000fe40008000000 */
[----:B0-----:R-:W-:Y:S02]  /*21640*/  VIADD R44, R44, 0x7f ;  /* 0x0000007f2c2c7836 */ /* 0x001fe40000000000 */
[----:B------:R-:W-:-:S03]  /*21650*/  VIADD R6, R5, UR5 ;  /* 0x0000000505067c36 */ /* 0x000fc60008000000 */
[----:B------:R-:W-:Y:S01]  /*21660*/  ISETP.GE.AND P6, PT, R44, 0x80, PT ;  /* 0x000000802c00780c */ /* 0x000fe20003fc6270 */
[----:B------:R-:W-:-:S04]  /*21670*/  VIADD R7, R6, UR5 ;  /* 0x0000000506077c36 */ /* 0x000fc80008000000 */
[----:B------:R-:W-:-:S04]  /*21680*/  VIADD R8, R7, UR5 ;  /* 0x0000000507087c36 */ /* 0x000fc80008000000 */
[----:B------:R-:W-:Y:S02]  /*21690*/  VIADD R9, R8, UR5 ;  /* 0x0000000508097c36 */ /* 0x000fe40008000000 */
[C---:B--2---:R-:W-:Y:S01]  /*216a0*/  IMAD R2, R43.reuse, UR7, RZ ;  /* 0x000000072b027c24 */ /* 0x044fe2000f8e02ff */
[----:B------:R-:W-:-:S04]  /*216b0*/  ISETP.GE.AND P2, PT, R43, UR14, PT ;  /* 0x0000000e2b007c0c */ /* 0x000fc8000bf46270 */
[----:B------:R-:W-:Y:S02]  /*216c0*/  IADD3 R3, P4, PT, R2, UR12, RZ ;  /* 0x0000000c02037c10 */ /* 0x000fe4000ff9e0ff */
[----:B----4-:R-:W-:Y:S02]  /*216d0*/  ISETP.LT.AND P5, PT, R42, UR15, !P2 ;  /* 0x0000000f2a007c0c */ /* 0x010fe4000d7a1270 */
[----:B------:R-:W-:Y:S02]  /*216e0*/  ISETP.LT.AND P0, PT, R41, UR15, !P2 ;  /* 0x0000000f29007c0c */ /* 0x000fe4000d701270 */
[----:B------:R-:W-:Y:S02]  /*216f0*/  LEA.HI.X.SX32 R2, R2, UR13, 0x1, P4 ;  /* 0x0000000d02027c11 */ /* 0x000fe4000a0f0eff */
[----:B------:R-:W-:Y:S01]  /*21700*/  ISETP.LT.AND P3, PT, R40, UR15, !P2 ;  /* 0x0000000f28007c0c */ /* 0x000fe2000d761270 */
[----:B------:R-:W-:-:S12]  /*21710*/  @!P6 BRA `(.L_x_11) ;  /* 0x000000000010e947 */ /* 0x000fd80003800000 */
[----:B------:R-:W-:-:S06]  /*21720*/  USHF.L.U32 UR4, UR4, 0x1f, URZ ;  /* 0x0000001f04047899 */ /* 0x000fcc00080006ff */
[----:B------:R-:W-:-:S04]  /*21730*/  IMAD.U32 R10, RZ, RZ, UR4 ;  /* 0x00000004ff0a7e24 */ /* 0x000fc8000f8e00ff */
[----:B------:R-:W0:Y:S02]  /*21740*/  SYNCS.PHASECHK.TRANS64.TRYWAIT P4, [UR6], R10 ;  /* 0x0000000aff0075a7 */ /* 0x000e240008081106 */
[----:B0-----:R-:W-:Y:S05]  /*21750*/  @!P4 BRA `(.L_x_12) ;  /* 0x000000480000c947 */ /* 0x001fea0003800000 */
.L_x_11:
[----:B------:R-:W-:Y:S01]  /*21760*/  BAR.SYNC.DEFER_BLOCKING 0x0 ;  /* 0x0000000000007b1d */ /* 0x000fe20000010000 */
[CC--:B------:R-:W-:Y:S01]  /*21770*/  IADD3 R154, P4, PT, R4.reuse, R3.reuse, RZ ;  /* 0x00000003049a7210 */ /* 0x0c0fe20007f9e0ff */
[----:B------:R-:W-:Y:S01]  /*21780*/  VIADD R10, R9, UR5 ;  /* 0x00000005090a7c36 */ /* 0x000fe20008000000 */
[CC--:B------:R-:W-:Y:S02]  /*21790*/  IADD3 R158, P6, PT, R5.reuse, R3.reuse, RZ ;  /* 0x00000003059e7210 */ /* 0x0c0fe40007fde0ff */
[-C--:B------:R-:W-:Y:S01]  /*217a0*/  LEA.HI.X.SX32 R155, R4, R2.reuse, 0x1, P4 ;  /* 0x00000002049b7211 */ /* 0x080fe200020f0eff */
[----:B------:R-:W-:Y:S01]  /*217b0*/  VIADD R4, R10, UR5 ;  /* 0x000000050a047c36 */ /* 0x000fe20008000000 */
[-C--:B------:R-:W-:Y:S01]  /*217c0*/  IADD3 R152, P4, PT, R6, R3.reuse, RZ ;  /* 0x0000000306987210 */ /* 0x080fe20007f9e0ff */
[----:B------:R-:W0:Y:S01]  /*217d0*/  LDCU UR4, c[0x0][0x39c] ;  /* 0x00007380ff0477ac */ /* 0x000e220008000800 */
[-C--:B------:R-:W-:Y:S01]  /*217e0*/  LEA.HI.X.SX32 R159, R5, R2.reuse, 0x1, P6 ;  /* 0x00000002059f7211 */ /* 0x080fe200030f0eff */
[----:B------:R-:W-:Y:S01]  /*217f0*/  VIADD R5, R4, UR5 ;  /* 0x0000000504057c36 */ /* 0x000fe20008000000 */
[-C--:B------:R-:W-:Y:S01]  /*21800*/  LEA.HI.X.SX32 R153, R6, R2.reuse, 0x1, P4 ;  /* 0x0000000206997211 */ /* 0x080fe200020f0eff */
[----:B------:R-:W1:Y:S01]  /*21810*/  LDCU UR6, c[0x0][0x39c] ;  /* 0x00007380ff0677ac */ /* 0x000e620008000800 */
[CC--:B------:R-:W-:Y:S01]  /*21820*/  IADD3 R134, P4, PT, R8.reuse, R3.reuse, RZ ;  /* 0x0000000308867210 */ /* 0x0c0fe20007f9e0ff */
[----:B------:R-:W-:Y:S01]  /*21830*/  VIADD R6, R5, UR5 ;  /* 0x0000000505067c36 */ /* 0x000fe20008000000 */
[-C--:B------:R-:W-:Y:S01]  /*21840*/  IADD3 R150, P6, PT, R7, R3.reuse, RZ ;  /* 0x0000000307967210 */ /* 0x080fe20007fde0ff */
[----:B------:R-:W2:Y:S01]  /*21850*/  LDCU UR7, c[0x0][0x39c] ;  /* 0x00007380ff0777ac */ /* 0x000ea20008000800 */
[----:B------:R-:W-:Y:S01]  /*21860*/  LEA.HI.X.SX32 R135, R8, R2, 0x1, P4 ;  /* 0x0000000208877211 */ /* 0x000fe200020f0eff */
[----:B------:R-:W-:Y:S01]  /*21870*/  VIADD R11, R6, UR5 ;  /* 0x00000005060b7c36 */ /* 0x000fe20008000000 */
[----:B------:R-:W-:-:S02]  /*21880*/  IADD3 R132, P4, PT, R10, R3, RZ ;  /* 0x000000030a847210 */ /* 0x000fc40007f9e0ff */
[-C--:B------:R-:W-:Y:S01]  /*21890*/  LEA.HI.X.SX32 R151, R7, R2.reuse, 0x1, P6 ;  /* 0x0000000207977211 */ /* 0x080fe200030f0eff */
[----:B------:R-:W-:Y:S01]  /*218a0*/  VIADD R8, R11, UR5 ;  /* 0x000000050b087c36 */ /* 0x000fe20008000000 */
[----:B------:R-:W-:Y:S01]  /*218b0*/  LEA.HI.X.SX32 R133, R10, R2, 0x1, P4 ;  /* 0x000000020a857211 */ /* 0x000fe200020f0eff */
[----:B------:R-:W3:Y:S02]  /*218c0*/  @!P1 SYNCS.CCTL.IV [UR9+0x10000] ;  /* 0x01000000ff0099b1 */ /* 0x000ee40008000009 */
[----:B---3--:R-:W-:Y:S01]  /*218d0*/  BAR.SYNC.DEFER_BLOCKING 0x0 ;  /* 0x0000000000007b1d */ /* 0x008fe20000010000 */
[----:B------:R-:W-:-:S05]  /*218e0*/  IADD3 R14, P4, PT, R5, R3, RZ ;  /* 0x00000003050e7210 */ /* 0x000fca0007f9e0ff */
[----:B------:R-:W3:Y:S01]  /*218f0*/  @!P1 SYNCS.CCTL.IV [UR9+0x10008] ;  /* 0x01000800ff0099b1 */ /* 0x000ee20008000009 */
[CC--:B------:R-:W-:Y:S01]  /*21900*/  IADD3 R148, P1, PT, R9.reuse, R3.reuse, RZ ;  /* 0x0000000309947210 */ /* 0x0c0fe20007f3e0ff */
[----:B------:R-:W4:Y:S03]  /*21910*/  LDCU UR9, c[0x0][0x39c] ;  /* 0x00007380ff0977ac */ /* 0x000f260008000800 */
[----:B------:R-:W-:Y:S01]  /*21920*/  LEA.HI.X.SX32 R149, R9, R2, 0x1, P1 ;  /* 0x0000000209957211 */ /* 0x000fe200008f0eff */
[----:B------:R-:W-:Y:S01]  /*21930*/  VIADD R9, R8, UR5 ;  /* 0x0000000508097c36 */ /* 0x000fe20008000000 */
[----:B------:R-:W-:-:S04]  /*21940*/  IADD3 R12, P1, PT, R4, R3, RZ ;  /* 0x00000003040c7210 */ /* 0x000fc80007f3e0ff */
[----:B------:R-:W-:-:S05]  /*21950*/  LEA.HI.X.SX32 R13, R4, R2, 0x1, P1 ;  /* 0x00000002040d7211 */ /* 0x000fca00008f0eff */
[----:B------:R5:W-:Y:S04]  /*21960*/  STL.64 [R1+0x18], R12 ;  /* 0x0000180c01007387 */ /* 0x000be80000100a00 */
[----:B-----5:R-:W5:Y:S01]  /*21970*/  LDL.LU R12, [R1+0x8ec] ;  /* 0x0008ec00010c7983 */ /* 0x020f620000300800 */
[-C--:B------:R-:W-:Y:S01]  /*21980*/  LEA.HI.X.SX32 R15, R5, R2.reuse, 0x1, P4 ;  /* 0x00000002050f7211 */ /* 0x080fe200020f0eff */
[----:B------:R-:W-:Y:S01]  /*21990*/  VIADD R7, R9, UR5 ;  /* 0x0000000509077c36 */ /* 0x000fe20008000000 */
[CC--:B------:R-:W-:Y:S01]  /*219a0*/  IADD3 R16, P1, PT, R6.reuse, R3.reuse, RZ ;  /* 0x0000000306107210 */ /* 0x0c0fe20007f3e0ff */
[----:B------:R-:W2:Y:S03]  /*219b0*/  LDL.LU R10, [R1+0x81c] ;  /* 0x00081c00010a7983 */ /* 0x000ea60000300800 */
[----:B------:R-:W-:Y:S01]  /*219c0*/  LEA.HI.X.SX32 R17, R6, R2, 0x1, P1 ;  /* 0x0000000206117211 */ /* 0x000fe200008f0eff */
[----:B------:R0:W-:Y:S01]  /*219d0*/  STL.64 [R1+0x10], R14 ;  /* 0x0000100e01007387 */ /* 0x0001e20000100a00 */
[----:B------:R-:W-:Y:S01]  /*219e0*/  VIADD R6, R7, UR5 ;  /* 0x0000000507067c36 */ /* 0x000fe20008000000 */
[----:B------:R-:W-:-:S02]  /*219f0*/  IADD3 R164, P1, PT, R8, R3, RZ ;  /* 0x0000000308a47210 */ /* 0x000fc40007f3e0ff */
[----:B------:R-:W-:Y:S01]  /*21a00*/  STL.64 [R1+0x8], R16 ;  /* 0x0000081001007387 */ /* 0x000fe20000100a00 */
[----:B------:R-:W-:Y:S01]  /*21a10*/  VIADD R5, R6, UR5 ;  /* 0x0000000506057c36 */ /* 0x000fe20008000000 */
[CC--:B0-----:R-:W-:Y:S02]  /*21a20*/  IADD3 R14, P4, PT, R11.reuse, R3.reuse, RZ ;  /* 0x000000030b0e7210 */ /* 0x0c1fe40007f9e0ff */
[----:B------:R-:W3:Y:S02]  /*21a30*/  LDL.LU R157, [R1+0x868] ;  /* 0x00086800019d7983 */ /* 0x000ee40000300800 */
[-C--:B------:R-:W-:Y:S02]  /*21a40*/  LEA.HI.X.SX32 R15, R11, R2.reuse, 0x1, P4 ;  /* 0x000000020b0f7211 */ /* 0x080fe400020f0eff */
[----:B------:R-:W-:Y:S01]  /*21a50*/  LEA.HI.X.SX32 R165, R8, R2, 0x1, P1 ;  /* 0x0000000208a57211 */ /* 0x000fe200008f0eff */
[----:B------:R-:W-:Y:S01]  /*21a60*/  VIADD R4, R5, UR5 ;  /* 0x0000000505047c36 */ /* 0x000fe20008000000 */
[-C--:B------:R-:W-:Y:S01]  /*21a70*/  IADD3 R146, P4, PT, R9, R3.reuse, RZ ;  /* 0x0000000309927210 */ /* 0x080fe20007f9e0ff */
[----:B------:R-:W3:Y:S01]  /*21a80*/  LDL.LU R160, [R1+0x86c] ;  /* 0x00086c0001a07983 */ /* 0x000ee20000300800 */
[----:B------:R-:W-:-:S02]  /*21a90*/  IADD3 R144, P1, PT, R7, R3, RZ ;  /* 0x0000000307907210 */ /* 0x000fc40007f3e0ff */
[-C--:B------:R-:W-:Y:S02]  /*21aa0*/  LEA.HI.X.SX32 R147, R9, R2.reuse, 0x1, P4 ;  /* 0x0000000209937211 */ /* 0x080fe400020f0eff */
[CC--:B------:R-:W-:Y:S02]  /*21ab0*/  IADD3 R142, P4, PT, R6.reuse, R3.reuse, RZ ;  /* 0x00000003068e7210 */ /* 0x0c0fe40007f9e0ff */
[-C--:B------:R-:W-:Y:S02]  /*21ac0*/  LEA.HI.X.SX32 R145, R7, R2.reuse, 0x1, P1 ;  /* 0x0000000207917211 */ /* 0x080fe400008f0eff */
[-C--:B------:R-:W-:Y:S02]  /*21ad0*/  IADD3 R140, P1, PT, R5, R3.reuse, RZ ;  /* 0x00000003058c7210 */ /* 0x080fe40007f3e0ff */
[----:B------:R-:W-:Y:S01]  /*21ae0*/  LEA.HI.X.SX32 R143, R6, R2, 0x1, P4 ;  /* 0x00000002068f7211 */ /* 0x000fe200020f0eff */
[----:B------:R-:W-:Y:S01]  /*21af0*/  STL.64 [R1], R14 ;  /* 0x0000000e01007387 */ /* 0x000fe20000100a00 */
[----:B------:R-:W-:-:S02]  /*21b00*/  IADD3 R138, P4, PT, R4, R3, RZ ;  /* 0x00000003048a7210 */ /* 0x000fc40007f9e0ff */
[-C--:B------:R-:W-:Y:S01]  /*21b10*/  LEA.HI.X.SX32 R141, R5, R2.reuse, 0x1, P1 ;  /* 0x00000002058d7211 */ /* 0x080fe200008f0eff */
[----:B------:R-:W-:Y:S01]  /*21b20*/  STL.64 [R1+0x9d8], R164 ;  /* 0x0009d8a401007387 */ /* 0x000fe20000100a00 */
[----:B------:R-:W-:-:S03]  /*21b30*/  LEA.HI.X.SX32 R139, R4, R2, 0x1, P4 ;  /* 0x00000002048b7211 */ /* 0x000fc600020f0eff */
[----:B------:R-:W-:Y:S04]  /*21b40*/  STL [R1+0x9f0], R146 ;  /* 0x0009f09201007387 */ /* 0x000fe80000100800 */
[----:B------:R-:W-:Y:S04]  /*21b50*/  STL [R1+0x9e0], R147 ;  /* 0x0009e09301007387 */ /* 0x000fe80000100800 */
[----:B------:R-:W-:Y:S04]  /*21b60*/  STL.64 [R1+0x9e8], R144 ;  /* 0x0009e89001007387 */ /* 0x000fe80000100a00 */
[----:B------:R-:W-:Y:S04]  /*21b70*/  STL.64 [R1+0x9f8], R142 ;  /* 0x0009f88e01007387 */ /* 0x000fe80000100a00 */
[----:B------:R0:W-:Y:S04]  /*21b80*/  STL [R1+0xa04], R140 ;  /* 0x000a048c01007387 */ /* 0x0001e80000100800 */
[----:B------:R-:W-:Y:S04]  /*21b90*/  STL [R1+0xa00], R141 ;  /* 0x000a008d01007387 */ /* 0x000fe80000100800 */
[----:B------:R1:W-:Y:S04]  /*21ba0*/  STL.64 [R1+0xa08], R138 ;  /* 0x000a088a01007387 */ /* 0x0003e80000100a00 */
[----:B0-----:R-:W4:Y:S01]  /*21bb0*/  LDL.LU R140, [R1+0x8f0] ;  /* 0x0008f000018c7983 */ /* 0x001f220000300800 */
[----:B------:R-:W-:-:S05]  /*21bc0*/  VIADD R156, R4, UR5 ;  /* 0x00000005049c7c36 */ /* 0x000fca0008000000 */
[----:B------:R-:W-:-:S04]  /*21bd0*/  IADD3 R136, P6, PT, R156, R3, RZ ;  /* 0x000000039c887210 */ /* 0x000fc80007fde0ff */
[----:B------:R-:W-:Y:S02]  /*21be0*/  LEA.HI.X.SX32 R137, R156, R2, 0x1, P6 ;  /* 0x000000029c897211 */ /* 0x000fe400030f0eff */
[----:B------:R-:W-:-:S03]  /*21bf0*/  ISETP.LT.AND P6, PT, R0, UR15, !P2 ;  /* 0x0000000f00007c0c */ /* 0x000fc6000d7c1270 */
[----:B------:R-:W-:Y:S04]  /*21c00*/  STL [R1+0xa10], R137 ;  /* 0x000a108901007387 */ /* 0x000fe80000100800 */
[----:B-1----:R-:W4:Y:S04]  /*21c10*/  LDL.LU R139, [R1+0x8f4] ;  /* 0x0008f400018b7983 */ /* 0x002f280000300800 */
[----:B------:R-:W4:Y:S01]  /*21c20*/  LDL.LU R138, [R1+0x8f8] ;  /* 0x0008f800018a7983 */ /* 0x000f220000300800 */
[----:B-----5:R-:W-:Y:S02]  /*21c30*/  ISETP.LT.AND P1, PT, R12, UR15, !P2 ;  /* 0x0000000f0c007c0c */ /* 0x020fe4000d721270 */
[----:B--2---:R-:W-:-:S02]  /*21c40*/  ISETP.LT.AND P4, PT, R10, UR15, !P2 ;  /* 0x0000000f0a007c0c */ /* 0x004fc4000d781270 */
[----:B------:R-:W0:Y:S01]  /*21c50*/  LDTM.x128 R4, tmem[UR10] ;  /* 0x0000000a000479ee */ /* 0x000e2200083c0000 */
[----:B------:R-:W-:Y:S01]  /*21c60*/  NOP ;  /* 0x0000000000007918 */ /* 0x000fe20000000000 */
[----:B------:R-:W-:Y:S01]  /*21c70*/  VIADD R0, R156, UR5 ;  /* 0x000000059c007c36 */ /* 0x000fe20008000000 */
[----:B------:R-:W1:Y:S01]  /*21c80*/  LDCU UR10, c[0x0][0x39c] ;  /* 0x00007380ff0a77ac */ /* 0x000e620008000800 */
[----:B0-----:R-:W-:-:S05]  /*21c90*/  F2FP.SATFINITE.E5M2.F32.PACK_AB_MERGE_C R5, R5, R4, RZ ;  /* 0x000000040505723e */ /* 0x001fca00048060ff */
[----:B------:R0:W-:Y:S02]  /*21ca0*/  @P6 STG.E.U8 desc[UR18][R154.64], R5 ;  /* 0x000000059a006986 */ /* 0x0001e4000c101112 */
[----:B0-----:R-:W-:-:S04]  /*21cb0*/  PRMT R5, R5, 0x9910, RZ ;  /* 0x0000991005057816 */ /* 0x001fc800000000ff */
[----:B------:R-:W-:-:S05]  /*21cc0*/  SHF.R.S32.HI R5, RZ, 0x8, R5 ;  /* 0x00000008ff057819 */ /* 0x000fca0000011405 */
[----:B------:R0:W-:Y:S01]  /*21cd0*/  @P5 STG.E.U8 desc[UR18][R158.64], R5 ;  /* 0x000000059e005986 */ /* 0x0001e2000c101112 */
[----:B---3--:R-:W-:Y:S02]  /*21ce0*/  ISETP.LT.AND P5, PT, R160, UR15, !P2 ;  /* 0x0000000fa0007c0c */ /* 0x008fe4000d7a1270 */
[----:B------:R-:W-:-:S05]  /*21cf0*/  F2FP.SATFINITE.E5M2.F32.PACK_AB_MERGE_C R160, R7, R6, RZ ;  /* 0x0000000607a0723e */ /* 0x000fca00048060ff */
[----:B------:R2:W-:Y:S01]  /*21d00*/  @P0 STG.E.U8 desc[UR18][R152.64], R160 ;  /* 0x000000a098000986 */ /* 0x0005e2000c101112 */
[----:B----4-:R-:W-:-:S03]  /*21d10*/  ISETP.LT.AND P0, PT, R140, UR15, !P2 ;  /* 0x0000000f8c007c0c */ /* 0x010fc6000d701270 */
[----:B------:R-:W3:Y:S04]  /*21d20*/  LDL.LU R140, [R1+0x8fc] ;  /* 0x0008fc00018c7983 */ /* 0x000ee80000300800 */
[----:B------:R-:W4:Y:S01]  /*21d30*/  LDL.LU R146, [R1+0x900] ;  /* 0x0009000001927983 */ /* 0x000f220000300800 */
[----:B------:R-:W-:-:S04]  /*21d40*/  ISETP.LT.AND P6, PT, R157, UR15, !P2 ;  /* 0x0000000f9d007c0c */ /* 0x000fc8000d7c1270 */
[----:B------:R-:W-:Y:S02]  /*21d50*/  P2R R4, PR, RZ, 0x40 ;  /* 0x00000040ff047803 */ /* 0x000fe40000000000 */
[----:B------:R-:W-:-:S04]  /*21d60*/  IADD3 R156, P6, PT, R0, R3, RZ ;  /* 0x00000003009c7210 */ /* 0x000fc80007fde0ff */
[C---:B------:R-:W-:Y:S01]  /*21d70*/  LEA.HI.X.SX32 R157, R0.reuse, R2, 0x1, P6 ;  /* 0x00000002009d7211 */ /* 0x040fe200030f0eff */
[----:B------:R-:W-:-:S05]  /*21d80*/  VIADD R0, R0, UR5 ;  /* 0x0000000500007c36 */ /* 0x000fca0008000000 */
[----:B------:R-:W-:-:S04]  /*21d90*/  IADD3 R154, P6, PT, R0, R3, RZ ;  /* 0x00000003009a7210 */ /* 0x000fc80007fde0ff */
[C---:B------:R-:W-:Y:S01]  /*21da0*/  LEA.HI.X.SX32 R155, R0.reuse, R2, 0x1, P6 ;  /* 0x00000002009b7211 */ /* 0x040fe200030f0eff */
[----:B------:R-:W-:Y:S01]  /*21db0*/  VIADD R0, R0, UR5 ;  /* 0x0000000500007c36 */ /* 0x000fe20008000000 */
[----:B------:R-:W-:Y:S02]  /*21dc0*/  ISETP.NE.AND P6, PT, R4, RZ, PT ;  /* 0x000000ff0400720c */ /* 0x000fe40003fc5270 */
[----:B------:R-:W-:Y:S02]  /*21dd0*/  P2R R137, PR, RZ, 0x20 ;  /* 0x00000020ff897803 */ /* 0x000fe40000000000 */
[----:B------:R-:W-:-:S04]  /*21de0*/  IADD3 R4, P5, PT, R0, R3, RZ ;  /* 0x0000000300047210 */ /* 0x000fc80007fbe0ff */
[C---:B0-----:R-:W-:Y:S01]  /*21df0*/  LEA.HI.X.SX32 R5, R0.reuse, R2, 0x1, P5 ;  /* 0x0000000200057211 */ /* 0x041fe200028f0eff */
[----:B------:R-:W-:-:S05]  /*21e00*/  VIADD R0, R0, UR5 ;  /* 0x0000000500007c36 */ /* 0x000fca0008000000 */
[----:B------:R-:W-:-:S04]  /*21e10*/  IADD3 R6, P5, PT, R0, R3, RZ ;  /* 0x0000000300067210 */ /* 0x000fc80007fbe0ff */
[C---:B------:R-:W-:Y:S01]  /*21e20*/  LEA.HI.X.SX32 R7, R0.reuse, R2, 0x1, P5 ;  /* 0x0000000200077211 */ /* 0x040fe200028f0eff */
[----:B------:R-:W-:-:S05]  /*21e30*/  VIADD R0, R0, UR5 ;  /* 0x0000000500007c36 */ /* 0x000fca0008000000 */
[----:B------:R-:W-:-:S04]  /*21e40*/  IADD3 R158, P5, PT, R0, R3, RZ ;  /* 0x00000003009e7210 */ /* 0x000fc80007fbe0ff */
[C---:B------:R-:W-:Y:S01]  /*21e50*/  LEA.HI.X.SX32 R159, R0.reuse, R2, 0x1, P5 ;  /* 0x00000002009f7211 */ /* 0x040fe200028f0eff */
[----:B------:R-:W-:Y:S01]  /*21e60*/  VIADD R0, R0, UR5 ;  /* 0x0000000500007c36 */ /* 0x000fe20008000000 */
[----:B--2---:R-:W-:-:S04]  /*21e70*/  PRMT R160, R160, 0x9910, RZ ;  /* 0x00009910a0a07816 */ /* 0x004fc800000000ff */
[CC--:B------:R-:W-:Y:S02]  /*21e80*/  IADD3 R152, P5, PT, R0.reuse, R3.reuse, RZ ;  /* 0x0000000300987210 */ /* 0x0c0fe40007fbe0ff */
[----:B------:R-:W-:Y:S02]  /*21e90*/  SHF.R.S32.HI R160, RZ, 0x8, R160 ;  /* 0x00000008ffa07819 */ /* 0x000fe400000114a0 */
[C---:B------:R-:W-:Y:S01]  /*21ea0*/  LEA.HI.X.SX32 R153, R0.reuse, R2, 0x1, P5 ;  /* 0x0000000200997211 */ /* 0x040fe200028f0eff */
[----:B------:R-:W-:Y:S02]  /*21eb0*/  VIADD R0, R0, UR5 ;  /* 0x0000000500007c36 */ /* 0x000fe40008000000 */
[----:B------:R0:W-:Y:S01]  /*21ec0*/  @P3 STG.E.U8 desc[UR18][R150.64], R160 ;  /* 0x000000a096003986 */ /* 0x0001e2000c101112 */
[----:B------:R-:W-:Y:S02]  /*21ed0*/  F2FP.SATFINITE.E5M2.F32.PACK_AB_MERGE_C R162, R9, R8, RZ ;  /* 0x0000000809a2723e */ /* 0x000fe400048060ff */
[----:B0-----:R-:W-:-:S04]  /*21ee0*/  IADD3 R150, P5, PT, R0, R3, RZ ;  /* 0x0000000300967210 */ /* 0x001fc80007fbe0ff */
[C---:B------:R-:W-:Y:S01]  /*21ef0*/  LEA.HI.X.SX32 R151, R0.reuse, R2, 0x1, P5 ;  /* 0x0000000200977211 */ /* 0x040fe200028f0eff */
[----:B------:R-:W-:-:S05]  /*21f00*/  VIADD R0, R0, UR5 ;  /* 0x0000000500007c36 */ /* 0x000fca0008000000 */
[----:B------:R-:W-:-:S04]  /*21f10*/  IADD3 R8, P5, PT, R0, R3, RZ ;  /* 0x0000000300087210 */ /* 0x000fc80007fbe0ff */
[C---:B------:R-:W-:Y:S01]  /*21f20*/  LEA.HI.X.SX32 R9, R0.reuse, R2, 0x1, P5 ;  /* 0x0000000200097211 */ /* 0x040fe200028f0eff */
[----:B------:R-:W-:-:S05]  /*21f30*/  VIADD R0, R0, UR5 ;  /* 0x0000000500007c36 */ /* 0x000fca0008000000 */
[----:B------:R-:W-:-:S04]  /*21f40*/  IADD3 R160, P5, PT, R0, R3, RZ ;  /* 0x0000000300a07210 */ /* 0x000fc80007fbe0ff */
[CC--:B------:R-:W-:Y:S01]  /*21f50*/  LEA.HI.X.SX32 R161, R0.reuse, R2.reuse, 0x1, P5 ;  /* 0x0000000200a17211 */ /* 0x0c0fe200028f0eff */
[----:B------:R-:W-:Y:S01]  /*21f60*/  VIADD R0, R0, UR5 ;  /* 0x0000000500007c36 */ /* 0x000fe20008000000 */
[----:B------:R0:W-:Y:S04]  /*21f70*/  @P1 STG.E.U8 desc[UR18][R134.64], R162 ;  /* 0x000000a286001986 */ /* 0x0001e8000c101112 */
[----:B0-----:R-:W-:Y:S02]  /*21f80*/  IADD3 R134, P5, PT, R0, R3, RZ ;  /* 0x0000000300867210 */ /* 0x001fe40007fbe0ff */
[----:B------:R-:W-:Y:S02]  /*21f90*/  PRMT R162, R162, 0x9910, RZ ;  /* 0x00009910a2a27816 */ /* 0x000fe400000000ff */
[C---:B------:R-:W-:Y:S01]  /*21fa0*/  LEA.HI.X.SX32 R135, R0.reuse, R2, 0x1, P5 ;  /* 0x0000000200877211 */ /* 0x040fe200028f0eff */
[----:B------:R-:W-:Y:S01]  /*21fb0*/  VIADD R0, R0, UR5 ;  /* 0x0000000500007c36 */ /* 0x000fe20008000000 */
[----:B------:R-:W-:-:S05]  /*21fc0*/  SHF.R.S32.HI R162, RZ, 0x8, R162 ;  /* 0x00000008ffa27819 */ /* 0x000fca00000114a2 */
[----:B------:R0:W-:Y:S01]  /*21fd0*/  @P4 STG.E.U8 desc[UR18][R148.64], R162 ;  /* 0x000000a294004986 */ /* 0x0001e2000c101112 */
[----:B------:R-:W-:Y:S02]  /*21fe0*/  ISETP.LT.AND P3, PT, R139, UR15, !P2 ;  /* 0x0000000f8b007c0c */ /* 0x000fe4000d761270 */
[----:B------:R-:W-:Y:S02]  /*21ff0*/  ISETP.LT.AND P1, PT, R138, UR15, !P2 ;  /* 0x0000000f8a007c0c */ /* 0x000fe4000d721270 */
[----:B------:R-:W2:Y:S04]  /*22000*/  LDL.LU.64 R138, [R1+0x18] ;  /* 0x00001800018a7983 */ /* 0x000ea80000300a00 */
[----:B------:R-:W5:Y:S01]  /*22010*/  LDL.LU.64 R142, [R1+0x10] ;  /* 0x00001000018e7983 */ /* 0x000f620000300a00 */
[----:B0-----:R-:W-:-:S03]  /*22020*/  IADD3 R148, P4, PT, R0, R3, RZ ;  /* 0x0000000300947210 */ /* 0x001fc60007f9e0ff */
[----:B------:R-:W5:Y:S01]  /*22030*/  LDL.LU R141, [R1+0x7dc] ;  /* 0x0007dc00018d7983 */ /* 0x000f620000300800 */
[C---:B------:R-:W-:Y:S01]  /*22040*/  LEA.HI.X.SX32 R149, R0.reuse, R2, 0x1, P4 ;  /* 0x0000000200957211 */ /* 0x040fe200020f0eff */
[----:B------:R-:W-:Y:S02]  /*22050*/  VIADD R0, R0, UR5 ;  /* 0x0000000500007c36 */ /* 0x000fe40008000000 */
[----:B------:R-:W5:Y:S04]  /*22060*/  LDL.LU.64 R144, [R1+0x8] ;  /* 0x0000080001907983 */ /* 0x000f680000300a00 */
[----:B------:R-:W5:Y:S01]  /*22070*/  LDL.LU.64 R164, [R1] ;  /* 0x0000000001a47983 */ /* 0x000f620000300a00 */
[----:B---3--:R-:W-:Y:S02]  /*22080*/  ISETP.LT.AND P5, PT, R140, UR15, !P2 ;  /* 0x0000000f8c007c0c */ /* 0x008fe4000d7a1270 */
[----:B------:R-:W-:-:S02]  /*22090*/  F2FP.SATFINITE.E5M2.F32.PACK_AB_MERGE_C R140, R11, R10, RZ ;  /* 0x0000000a0b8c723e */ /* 0x000fc400048060ff */
[----:B------:R-:W-:-:S04]  /*220a0*/  IADD3 R10, P4, PT, R0, R3, RZ ;  /* 0x00000003000a7210 */ /* 0x000fc80007f9e0ff */
[----:B------:R-:W-:Y:S02]  /*220b0*/  LEA.HI.X.SX32 R11, R0, R2, 0x1, P4 ;  /* 0x00000002000b7211 */ /* 0x000fe400020f0eff */
[----:B----4-:R-:W-:Y:S02]  /*220c0*/  ISETP.LT.AND P4, PT, R146, UR15, !P2 ;  /* 0x0000000f92007c0c */ /* 0x010fe4000d781270 */
[----:B------:R-:W3:Y:S04]  /*220d0*/  LDL.LU R146, [R1+0x88c] ;  /* 0x00088c0001927983 */ /* 0x000ee80000300800 */
[----:B------:R-:W4:Y:S01]  /*220e0*/  LDL.LU R147, [R1+0x888] ;  /* 0x0008880001937983 */ /* 0x000f220000300800 */
[----:B------:R-:W-:-:S03]  /*220f0*/  VIADD R0, R0, UR5 ;  /* 0x0000000500007c36 */ /* 0x000fc60008000000 */
[----:B------:R0:W-:Y:S02]  /*22100*/  @P6 STG.E.U8 desc[UR18][R132.64], R140 ;  /* 0x0000008c84006986 */ /* 0x0001e4000c101112 */
[----:B0-----:R-:W-:-:S04]  /*22110*/  IADD3 R132, P6, PT, R0, R3, RZ ;  /* 0x0000000300847210 */ /* 0x001fc80007fde0ff */
[C---:B------:R-:W-:Y:S01]  /*22120*/  LEA.HI.X.SX32 R133, R0.reuse, R2, 0x1, P6 ;  /* 0x0000000200857211 */ /* 0x040fe200030f0eff */
[----:B------:R-:W-:-:S05]  /*22130*/  VIADD R0, R0, UR5 ;  /* 0x0000000500007c36 */ /* 0x000fca0008000000 */
[----:B------:R-:W-:-:S04]  /*22140*/  IADD3 R162, P6, PT, R0, R3, RZ ;  /* 0x0000000300a27210 */ /* 0x000fc80007fde0ff */
[----:B------:R-:W-:Y:S02]  /*22150*/  LEA.HI.X.SX32 R163, R0, R2, 0x1, P6 ;  /* 0x0000000200a37211 */ /* 0x000fe400030f0eff */
[----:B------:R-:W-:Y:S02]  /*22160*/  ISETP.NE.AND P6, PT, R137, RZ, PT ;  /* 0x000000ff8900720c */ /* 0x000fe40003fc5270 */
[----:B------:R-:W-:Y:S01]  /*22170*/  PRMT R140, R140, 0x9910, RZ ;  /* 0x000099108c8c7816 */ /* 0x000fe200000000ff */
[----:B------:R-:W4:Y:S01]  /*22180*/  LDL.LU R137, [R1+0xa10] ;  /* 0x000a100001897983 */ /* 0x000f220000300800 */
[----:B------:R-:W-:Y:S02]  /*22190*/  F2FP.SATFINITE.E5M2.F32.PACK_AB_MERGE_C R12, R13, R12, RZ ;  /* 0x0000000c0d0c723e */ /* 0x000fe400048060ff */
[----:B------:R-:W-:Y:S02]  /*221a0*/  SHF.R.S32.HI R140, RZ, 0x8, R140 ;  /* 0x00000008ff8c7819 */ /* 0x000fe4000001148c */
[----:B------:R-:W-:-:S05]  /*221b0*/  F2FP.SATFINITE.E5M2.F32.PACK_AB_MERGE_C R14, R15, R14, RZ ;  /* 0x0000000e0f0e723e */ /* 0x000fca00048060ff */
[----:B--2---:R0:W-:Y:S04]  /*221c0*/  @P6 STG.E.U8 desc[UR18][R138.64], R140 ;  /* 0x0000008c8a006986 */ /* 0x0041e8000c101112 */
[----:B-----5:R2:W-:Y:S01]  /*221d0*/  @P0 STG.E.U8 desc[UR18][R142.64], R12 ;  /* 0x0000000c8e000986 */ /* 0x0205e2000c101112 */
[----:B------:R-:W-:-:S03]  /*221e0*/  ISETP.LT.AND P6, PT, R141, UR15, !P2 ;  /* 0x0000000f8d007c0c */ /* 0x000fc6000d7c1270 */
[----:B0-----:R-:W5:Y:S01]  /*221f0*/  LDL.LU.64 R138, [R1+0xa08] ;  /* 0x000a0800018a7983 */ /* 0x001f620000300a00 */
[----:B--2---:R-:W-:-:S03]  /*22200*/  PRMT R12, R12, 0x9910, RZ ;  /* 0x000099100c0c7816 */ /* 0x004fc600000000ff */
[----:B------:R-:W2:Y:S01]  /*22210*/  LDL.LU R140, [R1+0xa04] ;  /* 0x000a0400018c7983 */ /* 0x000ea20000300800 */
[----:B------:R-:W-:-:S03]  /*22220*/  SHF.R.S32.HI R12, RZ, 0x8, R12 ;  /* 0x00000008ff0c7819 */ /* 0x000fc6000001140c */
[----:B------:R-:W2:Y:S04]  /*22230*/  LDL.LU R141, [R1+0xa00] ;  /* 0x000a0000018d7983 */ /* 0x000ea80000300800 */
[----:B------:R-:W2:Y:S04]  /*22240*/  LDL.LU R13, [R1+0x908] ;  /* 0x00090800010d7983 */ /* 0x000ea80000300800 */
[----:B------:R-:W2:Y:S04]  /*22250*/  LDL.LU.64 R142, [R1+0x9f8] ;  /* 0x0009f800018e7983 */ /* 0x000ea80000300a00 */
[----:B------:R0:W-:Y:S04]  /*22260*/  @P3 STG.E.U8 desc[UR18][R144.64], R12 ;  /* 0x0000000c90003986 */ /* 0x0001e8000c101112 */
[----:B------:R0:W-:Y:S01]  /*22270*/  @P1 STG.E.U8 desc[UR18][R164.64], R14 ;  /* 0x0000000ea4001986 */ /* 0x0001e2000c101112 */
[----:B---3--:R-:W-:-:S03]  /*22280*/  ISETP.LT.AND P0, PT, R146, UR15, !P2 ;  /* 0x0000000f92007c0c */ /* 0x008fc6000d701270 */
[----:B------:R-:W3:Y:S01]  /*22290*/  LDL.LU R146, [R1+0x9f0] ;  /* 0x0009f00001927983 */ /* 0x000ee20000300800 */
[----:B----4-:R-:W-:-:S03]  /*222a0*/  ISETP.LT.AND P3, PT, R147, UR15, !P2 ;  /* 0x0000000f93007c0c */ /* 0x010fc6000d761270 */
[----:B0-----:R-:W4:Y:S04]  /*222b0*/  LDL.LU.64 R144, [R1+0x9e8] ;  /* 0x0009e80001907983 */ /* 0x001f280000300a00 */
[----:B------:R-:W2:Y:S04]  /*222c0*/  LDL.LU R12, [R1+0x7e4] ;  /* 0x0007e400010c7983 */ /* 0x000ea80000300800 */
[----:B------:R-:W3:Y:S04]  /*222d0*/  LDL.LU R147, [R1+0x9e0] ;  /* 0x0009e00001937983 */ /* 0x000ee80000300800 */
[----:B------:R-:W2:Y:S04]  /*222e0*/  LDL.LU R15, [R1+0x904] ;  /* 0x00090400010f7983 */ /* 0x000ea80000300800 */
[----:B------:R-:W2:Y:S01]  /*222f0*/  LDL.LU.64 R164, [R1+0x9d8] ;  /* 0x0009d80001a47983 */ /* 0x000ea20000300a00 */
[----:B------:R-:W-:-:S04]  /*22300*/  PRMT R14, R14, 0x9910, RZ ;  /* 0x000099100e0e7816 */ /* 0x000fc800000000ff */
[----:B------:R-:W-:Y:S02]  /*22310*/  SHF.R.S32.HI R14, RZ, 0x8, R14 ;  /* 0x00000008ff0e7819 */ /* 0x000fe4000001140e */
[----:B------:R-:W-:-:S03]  /*22320*/  F2FP.SATFINITE.E5M2.F32.PACK_AB_MERGE_C R16, R17, R16, RZ ;  /* 0x000000101110723e */ /* 0x000fc600048060ff */
[----:B--2---:R0:W-:Y:S04]  /*22330*/  @P5 STG.E.U8 desc[UR18][R164.64], R14 ;  /* 0x0000000ea4005986 */ /* 0x0041e8000c101112 */
[----:B0-----:R-:W2:Y:S04]  /*22340*/  LDL.LU R165, [R1+0x90c] ;  /* 0x00090c0001a57983 */ /* 0x001ea80000300800 */
[----:B------:R-:W2:Y:S01]  /*22350*/  LDL.LU R164, [R1+0x910] ;  /* 0x0009100001a47983 */ /* 0x000ea20000300800 */
[----:B------:R-:W-:-:S03]  /*22360*/  ISETP.LT.AND P1, PT, R15, UR15, !P2 ;  /* 0x0000000f0f007c0c */ /* 0x000fc6000d721270 */
[----:B------:R-:W2:Y:S01]  /*22370*/  LDL.LU R15, [R1+0x8c4] ;  /* 0x0008c400010f7983 */ /* 0x000ea20000300800 */
[----:B------:R-:W-:-:S03]  /*22380*/  ISETP.LT.AND P5, PT, R13, UR15, !P2 ;  /* 0x0000000f0d007c0c */ /* 0x000fc6000d7a1270 */
[----:B------:R-:W2:Y:S04]  /*22390*/  LDL.LU R13, [R1+0x8b4] ;  /* 0x0008b400010d7983 */ /* 0x000ea80000300800 */
[----:B---3--:R0:W-:Y:S01]  /*223a0*/  @P4 STG.E.U8 desc[UR18][R146.64], R16 ;  /* 0x0000001092004986 */ /* 0x0081e2000c101112 */
[----:B------:R-:W-:Y:S01]  /*223b0*/  ISETP.LT.AND P4, PT, R12, UR4, !P2 ;  /* 0x000000040c007c0c */ /* 0x000fe2000d781270 */
[----:B------:R-:W2:Y:S02]  /*223c0*/  LDCU UR4, c[0x0][0x39c] ;  /* 0x00007380ff0477ac */ /* 0x000ea40008000800 */
[----:B------:R-:W3:Y:S04]  /*223d0*/  LDL.LU R12, [R1+0x8a8] ;  /* 0x0008a800010c7983 */ /* 0x000ee80000300800 */
[----:B------:R-:W3:Y:S01]  /*223e0*/  LDL.LU R14, [R1+0x898] ;  /* 0x00089800010e7983 */ /* 0x000ee20000300800 */
[----:B0-----:R-:W-:-:S03]  /*223f0*/  PRMT R16, R16, 0x9910, RZ ;  /* 0x0000991010107816 */ /* 0x001fc600000000ff */
[----:B------:R-:W3:Y:S01]  /*22400*/  LDL.LU R17, [R1+0x914] ;  /* 0x0009140001117983 */ /* 0x000ee20000300800 */
[----:B------:R-:W-:-:S05]  /*22410*/  SHF.R.S32.HI R16, RZ, 0x8, R16 ;  /* 0x00000008ff107819 */ /* 0x000fca0000011410 */
[----:B----4-:R0:W-:Y:S01]  /*22420*/  @P6 STG.E.U8 desc[UR18][R144.64], R16 ;  /* 0x0000001090006986 */ /* 0x0101e2000c101112 */
[----:B------:R-:W-:-:S05]  /*22430*/  F2FP.SATFINITE.E5M2.F32.PACK_AB_MERGE_C R18, R19, R18, RZ ;  /* 0x000000121312723e */ /* 0x000fca00048060ff */
[----:B------:R4:W-:Y:S04]  /*22440*/  @P0 STG.E.U8 desc[UR18][R142.64], R18 ;  /* 0x000000128e000986 */ /* 0x0009e8000c101112 */
[----:B0-----:R-:W3:Y:S01]  /*22450*/  LDL.LU R16, [R1+0x918] ;  /* 0x0009180001107983 */ /* 0x001ee20000300800 */
[----:B----4-:R-:W-:-:S04]  /*22460*/  PRMT R18, R18, 0x9910, RZ ;  /* 0x0000991012127816 */ /* 0x010fc800000000ff */
[----:B------:R-:W-:-:S05]  /*22470*/  SHF.R.S32.HI R18, RZ, 0x8, R18 ;  /* 0x00000008ff127819 */ /* 0x000fca0000011412 */
[----:B------:R-:W-:Y:S01]  /*22480*/  @P3 STG.E.U8 desc[UR18][R140.64], R18 ;  /* 0x000000128c003986 */ /* 0x000fe2000c101112 */
[----:B------:R-:W-:-:S05]  /*22490*/  F2FP.SATFINITE.E5M2.F32.PACK_AB_MERGE_C R20, R21, R20, RZ ;  /* 0x000000141514723e */ /* 0x000fca00048060ff */
[----:B-----5:R0:W-:Y:S02]  /*224a0*/  @P1 STG.E.U8 desc[UR18][R138.64], R20 ;  /* 0x000000148a001986 */ /* 0x0201e4000c101112 */
[----:B0-----:R-:W-:-:S04]  /*224b0*/  PRMT R20, R20, 0x9910, RZ ;  /* 0x0000991014147816 */ /* 0x001fc800000000ff */
[----:B------:R-:W-:-:S05]  /*224c0*/  SHF.R.S32.HI R20, RZ, 0x8, R20 ;  /* 0x00000008ff147819 */ /* 0x000fca0000011414 */
[----:B------:R-:W-:Y:S01]  /*224d0*/  @P5 STG.E.U8 desc[UR18][R136.64], R20 ;  /* 0x0000001488005986 */ /* 0x000fe2000c101112 */
[----:B--2---:R-:W-:Y:S01]  /*224e0*/  ISETP.LT.AND P6, PT, R165, UR4, !P2 ;  /* 0x00000004a5007c0c */ /* 0x004fe2000d7c1270 */
[----:B------:R-:W0:Y:S02]  /*224f0*/  LDCU UR4, c[0x0][0x39c] ;  /* 0x00007380ff0477ac */ /* 0x000e240008000800 */
[----:B0-----:R-:W-:Y:S01]  /*22500*/  ISETP.LT.AND P0, PT, R164, UR4, !P2 ;  /* 0x00000004a4007c0c */ /* 0x001fe2000d701270 */
[----:B------:R-:W0:Y:S02]  /*22510*/  LDCU UR4, c[0x0][0x39c] ;  /* 0x00007380ff0477ac */ /* 0x000e240008000800 */
[----:B0-----:R-:W-:Y:S01]  /*22520*/  ISETP.LT.AND P3, PT, R15, UR4, !P2 ;  /* 0x000000040f007c0c */ /* 0x001fe2000d761270 */
[----:B------:R-:W0:Y:S01]  /*22530*/  LDCU UR4, c[0x0][0x39c] ;  /* 0x00007380ff0477ac */ /* 0x000e220008000800 */
[----:B------:R-:W2:Y:S01]  /*22540*/  LDL.LU R15, [R1+0x91c] ;  /* 0x00091c00010f7983 */ /* 0x000ea20000300800 */
[----:B0-----:R-:W-:Y:S01]  /*22550*/  ISETP.LT.AND P1, PT, R13, UR4, !P2 ;  /* 0x000000040d007c0c */ /* 0x001fe2000d721270 */
[----:B------:R-:W3:Y:S02]  /*22560*/  LDCU UR4, c[0x0][0x39c] ;  /* 0x00007380ff0477ac */ /* 0x000ee40008000800 */
[----:B------:R-:W4:Y:S01]  /*22570*/  LDL.LU R13, [R1+0x920] ;  /* 0x00092000010d7983 */ /* 0x000f220000300800 */
[----:B---3--:R-:W-:Y:S01]  /*22580*/  ISETP.LT.AND P5, PT, R12, UR4, !P2 ;  /* 0x000000040c007c0c */ /* 0x008fe2000d7a1270 */
[----:B------:R-:W0:Y:S02]  /*22590*/  LDCU UR4, c[0x0][0x39c] ;  /* 0x00007380ff0477ac */ /* 0x000e240008000800 */
[----:B------:R-:W3:Y:S01]  /*225a0*/  LDL.LU R12, [R1+0x8d0] ;  /* 0x0008d000010c7983 */ /* 0x000ee20000300800 */
[----:B------:R-:W-:-:S05]  /*225b0*/  F2FP.SATFINITE.E5M2.F32.PACK_AB_MERGE_C R22, R23, R22, RZ ;  /* 0x000000161716723e */ /* 0x000fca00048060ff */
[----:B------:R5:W-:Y:S01]  /*225c0*/  @P6 STG.E.U8 desc[UR18][R156.64], R22 ;  /* 0x000000169c006986 */ /* 0x000be2000c101112 */
[----:B0-----:R-:W-:Y:S01]  /*225d0*/  ISETP.LT.AND P6, PT, R14, UR4, !P2 ;  /* 0x000000040e007c0c */ /* 0x001fe2000d7c1270 */
[----:B------:R-:W0:Y:S01]  /*225e0*/  LDCU UR4, c[0x0][0x39c] ;  /* 0x00007380ff0477ac */ /* 0x000e220008000800 */
[----:B-----5:R-:W-:Y:S01]  /*225f0*/  PRMT R22, R22, 0x9910, RZ ;  /* 0x0000991016167816 */ /* 0x020fe200000000ff */
[----:B------:R-:W5:Y:S03]  /*22600*/  LDL.LU R14, [R1+0x8b8] ;  /* 0x0008b800010e7983 */ /* 0x000f660000300800 */
[----:B------:R-:W-:-:S05]  /*22610*/  SHF.R.S32.HI R22, RZ, 0x8, R22 ;  /* 0x00000008ff167819 */ /* 0x000fca0000011416 */
[----:B------:R-:W-:Y:S01]  /*22620*/  @P0 STG.E.U8 desc[UR18][R154.64], R22 ;  /* 0x000000169a000986 */ /* 0x000fe2000c101112 */
[----:B0-----:R-:W-:Y:S01]  /*22630*/  ISETP.LT.AND P0, PT, R17, UR4, !P2 ;  /* 0x0000000411007c0c */ /* 0x001fe2000d701270 */
[----:B------:R-:W0:Y:S01]  /*22640*/  LDCU UR4, c[0x0][0x39c] ;  /* 0x00007380ff0477ac */ /* 0x000e220008000800 */
[----:B------:R-:W-:-:S05]  /*22650*/  F2FP.SATFINITE.E5M2.F32.PACK_AB_MERGE_C R24, R25, R24, RZ ;  /* 0x000000181918723e */ /* 0x000fca00048060ff */
[----:B------:R0:W-:Y:S02]  /*22660*/  @P3 STG.E.U8 desc[UR18][R4.64], R24 ;  /* 0x0000001804003986 */ /* 0x0001e4000c101112 */
[----:B0-----:R-:W-:Y:S01]  /*22670*/  ISETP.LT.AND P3, PT, R16, UR4, !P2 ;  /* 0x0000000410007c0c */ /* 0x001fe2000d761270 */
[----:B------:R-:W2:Y:S01]  /*22680*/  LDCU UR4, c[0x0][0x39c] ;  /* 0x00007380ff0477ac */ /* 0x000ea20008000800 */
[----:B------:R-:W-:Y:S01]  /*22690*/  PRMT R24, R24, 0x9910, RZ ;  /* 0x0000991018187816 */ /* 0x000fe200000000ff */
[----:B------:R-:W5:Y:S03]  /*226a0*/  LDL.LU R5, [R1+0x8b0] ;  /* 0x0008b00001057983 */ /* 0x000f660000300800 */
[----:B------:R-:W-:Y:S01]  /*226b0*/  SHF.R.S32.HI R24, RZ, 0x8, R24 ;  /* 0x00000008ff187819 */ /* 0x000fe20000011418 */
[----:B------:R-:W5:Y:S04]  /*226c0*/  LDL.LU R4, [R1+0x894] ;  /* 0x0008940001047983 */ /* 0x000f680000300800 */
[----:B------:R-:W-:Y:S01]  /*226d0*/  @P1 STG.E.U8 desc[UR18][R6.64], R24 ;  /* 0x0000001806001986 */ /* 0x000fe2000c101112 */
[----:B------:R-:W-:-:S05]  /*226e0*/  F2FP.SATFINITE.E5M2.F32.PACK_AB_MERGE_C R26, R27, R26, RZ ;  /* 0x0000001a1b1a723e */ /* 0x000fca00048060ff */
[----:B------:R0:W-:Y:S02]  /*226f0*/  @P5 STG.E.U8 desc[UR18][R158.64], R26 ;  /* 0x0000001a9e005986 */ /* 0x0001e4000c101112 */
[----:B0-----:R-:W-:-:S04]  /*22700*/  PRMT R26, R26, 0x9910, RZ ;  /* 0x000099101a1a7816 */ /* 0x001fc800000000ff */
[----:B------:R-:W-:-:S05]  /*22710*/  SHF.R.S32.HI R26, RZ, 0x8, R26 ;  /* 0x00000008ff1a7819 */ /* 0x000fca000001141a */
[----:B------:R-:W-:Y:S01]  /*22720*/  @P6 STG.E.U8 desc[UR18][R152.64], R26 ;  /* 0x0000001a98006986 */ /* 0x000fe2000c101112 */
[----:B--2---:R-:W-:Y:S01]  /*22730*/  ISETP.LT.AND P1, PT, R15, UR4, !P2 ;  /* 0x000000040f007c0c */ /* 0x004fe2000d721270 */
[----:B------:R-:W4:Y:S02]  /*22740*/  LDCU UR4, c[0x0][0x39c] ;  /* 0x00007380ff0477ac */ /* 0x000f240008000800 */
[----:B----4-:R-:W-:Y:S01]  /*22750*/  ISETP.LT.AND P5, PT, R13, UR4, !P2 ;  /* 0x000000040d007c0c */ /* 0x010fe2000d7a1270 */
[----:B------:R-:W3:Y:S01]  /*22760*/  LDCU UR4, c[0x0][0x39c] ;  /* 0x00007380ff0477ac */ /* 0x000ee20008000800 */
[----:B------:R-:W2:Y:S01]  /*22770*/  LDL.LU R13, [R1+0x930] ;  /* 0x00093000010d7983 */ /* 0x000ea20000300800 */
[----:B---3--:R-:W-:Y:S01]  /*22780*/  ISETP.LT.AND P6, PT, R12, UR4, !P2 ;  /* 0x000000040c007c0c */ /* 0x008fe2000d7c1270 */
[----:B------:R-:W5:Y:S02]  /*22790*/  LDCU UR4, c[0x0][0x39c] ;  /* 0x00007380ff0477ac */ /* 0x000f640008000800 */
[----:B------:R-:W3:Y:S01]  /*227a0*/  LDL.LU R12, [R1+0x92c] ;  /* 0x00092c00010c7983 */ /* 0x000ee20000300800 */
[----:B------:R-:W-:-:S02]  /*227b0*/  F2FP.SATFINITE.E5M2.F32.PACK_AB_MERGE_C R28, R29, R28, RZ ;  /* 0x0000001c1d1c723e */ /* 0x000fc400048060ff */
[----:B------:R-:W-:Y:S01]  /*227c0*/  F2FP.SATFINITE.E5M2.F32.PACK_AB_MERGE_C R30, R31, R30, RZ ;  /* 0x0000001e1f1e723e */ /* 0x000fe200048060ff */
[----:B------:R-:W4:Y:S04]  /*227d0*/  LDL.LU R7, [R1+0x928] ;  /* 0x0009280001077983 */ /* 0x000f280000300800 */
[----:B------:R0:W-:Y:S04]  /*227e0*/  @P0 STG.E.U8 desc[UR18][R150.64], R28 ;  /* 0x0000001c96000986 */ /* 0x0001e8000c101112 */
[----:B------:R-:W2:Y:S01]  /*227f0*/  LDL.LU R6, [R1+0x924] ;  /* 0x0009240001067983 */ /* 0x000ea20000300800 */
[----:B-----5:R-:W-:Y:S01]  /*22800*/  ISETP.LT.AND P0, PT, R14, UR4, !P2 ;  /* 0x000000040e007c0c */ /* 0x020fe2000d701270 */
[----:B------:R-:W5:Y:S01]  /*22810*/  LDCU UR4, c[0x0][0x39c] ;  /* 0x00007380ff0477ac */ /* 0x000f620008000800 */
[----:B0-----:R-:W-:-:S04]  /*22820*/  PRMT R28, R28, 0x9910, RZ ;  /* 0x000099101c1c7816 */ /* 0x001fc800000000ff */
[----:B------:R-:W-:-:S05]  /*22830*/  SHF.R.S32.HI R28, RZ, 0x8, R28 ;  /* 0x00000008ff1c7819 */ /* 0x000fca000001141c */
[----:B------:R-:W-:Y:S04]  /*22840*/  @P3 STG.E.U8 desc[UR18][R8.64], R28 ;  /* 0x0000001c08003986 */ /* 0x000fe8000c101112 */
[----:B------:R0:W-:Y:S01]  /*22850*/  @P1 STG.E.U8 desc[UR18][R160.64], R30 ;  /* 0x0000001ea0001986 */ /* 0x0001e2000c101112 */
[----:B------:R-:W-:Y:S02]  /*22860*/  F2FP.SATFINITE.E5M2.F32.PACK_AB_MERGE_C R32, R33, R32, RZ ;  /* 0x000000202120723e */ /* 0x000fe400048060ff */
[----:B0-----:R-:W-:Y:S02]  /*22870*/  PRMT R30, R30, 0x9910, RZ ;  /* 0x000099101e1e7816 */ /* 0x001fe400000000ff */
[----:B-----5:R-:W-:-:S03]  /*22880*/  ISETP.LT.AND P3, PT, R5, UR4, !P2 ;  /* 0x0000000405007c0c */ /* 0x020fc6000d761270 */
[----:B------:R-:W-:Y:S01]  /*22890*/  IMAD.MOV.U32 R5, RZ, RZ, R30 ;  /* 0x000000ffff057224 */ /* 0x000fe200078e001e */
[----:B------:R-:W0:Y:S04]  /*228a0*/  LDCU UR4, c[0x0][0x39c] ;  /* 0x00007380ff0477ac */ /* 0x000e280008000800 */
[----:B------:R-:W-:-:S05]  /*228b0*/  SHF.R.S32.HI R5, RZ, 0x8, R5 ;  /* 0x00000008ff057819 */ /* 0x000fca0000011405 */
[----:B------:R5:W-:Y:S04]  /*228c0*/  @P5 STG.E.U8 desc[UR18][R134.64], R5 ;  /* 0x0000000586005986 */ /* 0x000be8000c101112 */
[----:B------:R-:W-:Y:S01]  /*228d0*/  @P6 STG.E.U8 desc[UR18][R148.64], R32 ;  /* 0x0000002094006986 */ /* 0x000fe2000c101112 */
[----:B---3--:R-:W-:Y:S02]  /*228e0*/  ISETP.LT.AND P6, PT, R12, UR6, !P2 ;  /* 0x000000060c007c0c */ /* 0x008fe4000d7c1270 */
[----:B------:R-:W-:Y:S01]  /*228f0*/  F2FP.SATFINITE.E5M2.F32.PACK_AB_MERGE_C R34, R35, R34, RZ ;  /* 0x000000222322723e */ /* 0x000fe200048060ff */
[----:B------:R-:W3:Y:S01]  /*22900*/  LDL.LU R12, [R1+0x8c0] ;  /* 0x0008c000010c7983 */ /* 0x000ee20000300800 */
[----:B0-----:R-:W-:Y:S01]  /*22910*/  ISETP.LT.AND P1, PT, R4, UR4, !P2 ;  /* 0x0000000404007c0c */ /* 0x001fe2000d721270 */
[----:B------:R-:W2:Y:S01]  /*22920*/  LDCU UR4, c[0x0][0x39c] ;  /* 0x00007380ff0477ac */ /* 0x000ea20008000800 */
[----:B------:R-:W-:Y:S01]  /*22930*/  PRMT R4, R32, 0x9910, RZ ;  /* 0x0000991020047816 */ /* 0x000fe200000000ff */
[----:B------:R-:W-:Y:S01]  /*22940*/  VIADD R0, R0, UR5 ;  /* 0x0000000500007c36 */ /* 0x000fe20008000000 */
[----:B------:R-:W-:Y:S01]  /*22950*/  F2FP.SATFINITE.E5M2.F32.PACK_AB_MERGE_C R36, R37, R36, RZ ;  /* 0x000000242524723e */ /* 0x000fe200048060ff */
[----:B------:R-:W0:Y:S01]  /*22960*/  LDCU UR6, c[0x0][0x39c] ;  /* 0x00007380ff0677ac */ /* 0x000e220008000800 */
[----:B------:R-:W-:-:S02]  /*22970*/  SHF.R.S32.HI R4, RZ, 0x8, R4 ;  /* 0x00000008ff047819 */ /* 0x000fc40000011404 */
[----:B-----5:R-:W-:-:S03]  /*22980*/  PRMT R5, R34, 0x9910, RZ ;  /* 0x0000991022057816 */ /* 0x020fc600000000ff */
[----:B------:R5:W-:Y:S01]  /*22990*/  @P0 STG.E.U8 desc[UR18][R10.64], R4 ;  /* 0x000000040a000986 */ /* 0x000be2000c101112 */
[----:B------:R-:W-:Y:S01]  /*229a0*/  SHF.R.S32.HI R5, RZ, 0x8, R5 ;  /* 0x00000008ff057819 */ /* 0x000fe20000011405 */
[C---:B------:R-:W-:Y:S02]  /*229b0*/  VIADD R8, R0.reuse, UR5 ;  /* 0x0000000500087c36 */ /* 0x040fe40008000000 */
[----:B------:R-:W-:Y:S04]  /*229c0*/  @P3 STG.E.U8 desc[UR18][R132.64], R34 ;  /* 0x0000002284003986 */ /* 0x000fe8000c101112 */
[----:B-----5:R-:W0:Y:S01]  /*229d0*/  LDL.LU R11, [R1+0x8ac] ;  /* 0x0008ac00010b7983 */ /* 0x020e220000300800 */
[----:B--2---:R-:W-:Y:S01]  /*229e0*/  ISETP.LT.AND P5, PT, R13, UR4, !P2 ;  /* 0x000000040d007c0c */ /* 0x004fe2000d7a1270 */
[----:B------:R-:W3:Y:S02]  /*229f0*/  LDCU UR4, c[0x0][0x39c] ;  /* 0x00007380ff0477ac */ /* 0x000ee40008000800 */
[----:B------:R2:W-:Y:S01]  /*22a00*/  @P1 STG.E.U8 desc[UR18][R162.64], R5 ;  /* 0x00000005a2001986 */ /* 0x0005e2000c101112 */
[----:B------:R-:W-:-:S02]  /*22a10*/  IADD3 R4, P1, PT, R0, R3, RZ ;  /* 0x0000000300047210 */ /* 0x000fc40007f3e0ff */
[----:B----4-:R-:W-:Y:S01]  /*22a20*/  ISETP.LT.AND P0, PT, R7, UR7, !P2 ;  /* 0x0000000707007c0c */ /* 0x010fe2000d701270 */
[----:B------:R-:W4:Y:S01]  /*22a30*/  LDL.LU R10, [R1+0x890] ;  /* 0x00089000010a7983 */ /* 0x000f220000300800 */
[----:B------:R-:W-:Y:S01]  /*22a40*/  ISETP.LT.AND P3, PT, R6, UR9, !P2 ;  /* 0x0000000906007c0c */ /* 0x000fe2000d761270 */
[----:B------:R-:W4:Y:S01]  /*22a50*/  LDCU UR7, c[0x0][0x39c] ;  /* 0x00007380ff0777ac */ /* 0x000f220008000800 */
[----:B------:R-:W-:Y:S01]  /*22a60*/  PRMT R7, R36, 0x9910, RZ ;  /* 0x0000991024077816 */ /* 0x000fe200000000ff */
[----:B------:R-:W5:Y:S01]  /*22a70*/  LDL.LU R13, [R1+0x884] ;  /* 0x00088400010d7983 */ /* 0x000f620000300800 */
[----:B------:R-:W-:Y:S01]  /*22a80*/  F2FP.SATFINITE.E5M2.F32.PACK_AB_MERGE_C R38, R39, R38, RZ ;  /* 0x000000262726723e */ /* 0x000fe200048060ff */
[----:B------:R-:W5:Y:S01]  /*22a90*/  LDCU UR9, c[0x0][0x39c] ;  /* 0x00007380ff0977ac */ /* 0x000f620008000800 */
[----:B--2---:R-:W-:Y:S01]  /*22aa0*/  LEA.HI.X.SX32 R5, R0, R2, 0x1, P1 ;  /* 0x0000000200057211 */ /* 0x004fe200008f0eff */
[----:B------:R-:W1:Y:S01]  /*22ab0*/  LDL.LU R9, [R1+0x934] ;  /* 0x0009340001097983 */ /* 0x000e620000300800 */
[----:B------:R-:W-:-:S02]  /*22ac0*/  IADD3 R6, P1, PT, R8, R3, RZ ;  /* 0x0000000308067210 */ /* 0x000fc40007f3e0ff */
[----:B------:R-:W-:Y:S02]  /*22ad0*/  SHF.R.S32.HI R0, RZ, 0x8, R7 ;  /* 0x00000008ff007819 */ /* 0x000fe40000011407 */
[C---:B------:R-:W-:Y:S01]  /*22ae0*/  LEA.HI.X.SX32 R7, R8.reuse, R2, 0x1, P1 ;  /* 0x0000000208077211 */ /* 0x040fe200008f0eff */
[----:B------:R-:W-:Y:S01]  /*22af0*/  VIADD R8, R8, UR5 ;  /* 0x0000000508087c36 */ /* 0x000fe20008000000 */
[----:B------:R2:W-:Y:S04]  /*22b00*/  @P5 STG.E.U8 desc[UR18][R4.64], R36 ;  /* 0x0000002404005986 */ /* 0x0005e8000c101112 */
[----:B--2---:R-:W-:-:S04]  /*22b10*/  IADD3 R4, P1, PT, R8, R3, RZ ;  /* 0x0000000308047210 */ /* 0x004fc80007f3e0ff */
[----:B------:R-:W-:Y:S02]  /*22b20*/  LEA.HI.X.SX32 R5, R8, R2, 0x1, P1 ;  /* 0x0000000208057211 */ /* 0x000fe400008f0eff */
[----:B---3--:R-:W-:Y:S01]  /*22b30*/  ISETP.LT.AND P1, PT, R12, UR4, !P2 ;  /* 0x000000040c007c0c */ /* 0x008fe2000d721270 */
[----:B------:R2:W-:Y:S01]  /*22b40*/  @P6 STG.E.U8 desc[UR18][R6.64], R0 ;  /* 0x0000000006006986 */ /* 0x0005e2000c101112 */
[----:B------:R-:W3:Y:S03]  /*22b50*/  LDCU UR4, c[0x0][0x39c] ;  /* 0x00007380ff0477ac */ /* 0x000ee60008000800 */
[----:B------:R-:W3:Y:S01]  /*22b60*/  LDL.LU R12, [R1+0x938] ;  /* 0x00093800010c7983 */ /* 0x000ee20000300800 */
[----:B--2---:R-:W-:Y:S01]  /*22b70*/  VIADD R0, R8, UR5 ;  /* 0x0000000508007c36 */ /* 0x004fe20008000000 */
[----:B------:R-:W-:-:S04]  /*22b80*/  PRMT R7, R38, 0x9910, RZ ;  /* 0x0000991026077816 */ /* 0x000fc800000000ff */
[CC--:B------:R-:W-:Y:S02]  /*22b90*/  IADD3 R6, P6, PT, R0.reuse, R3.reuse, RZ ;  /* 0x0000000300067210 */ /* 0x0c0fe40007fde0ff */
[----:B------:R-:W-:Y:S02]  /*22ba0*/  SHF.R.S32.HI R8, RZ, 0x8, R7 ;  /* 0x00000008ff087819 */ /* 0x000fe40000011407 */
[C---:B------:R-:W-:Y:S02]  /*22bb0*/  LEA.HI.X.SX32 R7, R0.reuse, R2, 0x1, P6 ;  /* 0x0000000200077211 */ /* 0x040fe400030f0eff */
[----:B0-----:R-:W-:Y:S01]  /*22bc0*/  ISETP.LT.AND P5, PT, R11, UR6, !P2 ;  /* 0x000000060b007c0c */ /* 0x001fe2000d7a1270 */
[----:B------:R-:W-:Y:S01]  /*22bd0*/  VIADD R0, R0, UR5 ;  /* 0x0000000500007c36 */ /* 0x000fe20008000000 */
[----:B------:R-:W2:Y:S01]  /*22be0*/  LDL.LU R11, [R1+0x940] ;  /* 0x00094000010b7983 */ /* 0x000ea20000300800 */
[----:B------:R-:W-:Y:S01]  /*22bf0*/  F2FP.SATFINITE.E5M2.F32.PACK_AB_MERGE_C R40, R41, R40, RZ ;  /* 0x000000282928723e */ /* 0x000fe200048060ff */
[----:B------:R-:W2:Y:S02]  /*22c00*/  LDCU UR6, c[0x0][0x39c] ;  /* 0x00007380ff0677ac */ /* 0x000ea40008000800 */
[----:B------:R0:W-:Y:S04]  /*22c10*/  @P0 STG.E.U8 desc[UR18][R4.64], R38 ;  /* 0x0000002604000986 */ /* 0x0001e8000c101112 */
[----:B------:R1:W-:Y:S01]  /*22c20*/  @P3 STG.E.U8 desc[UR18][R6.64], R8 ;  /* 0x0000000806003986 */ /* 0x0003e2000c101112 */
[----:B0-----:R-:W-:-:S04]  /*22c30*/  IADD3 R4, P6, PT, R0, R3, RZ ;  /* 0x0000000300047210 */ /* 0x001fc80007fde0ff */
[C---:B------:R-:W-:Y:S01]  /*22c40*/  LEA.HI.X.SX32 R5, R0.reuse, R2, 0x1, P6 ;  /* 0x0000000200057211 */ /* 0x040fe200030f0eff */
[----:B------:R-:W-:Y:S01]  /*22c50*/  VIADD R0, R0, UR5 ;  /* 0x0000000500007c36 */ /* 0x000fe20008000000 */
[----:B-1----:R-:W-:-:S03]  /*22c60*/  PRMT R6, R40, 0x9910, RZ ;  /* 0x0000991028067816 */ /* 0x002fc600000000ff */
[----:B------:R0:W-:Y:S01]  /*22c70*/  @P1 STG.E.U8 desc[UR18][R4.64], R40 ;  /* 0x0000002804001986 */ /* 0x0001e2000c101112 */
[----:B------:R-:W-:Y:S01]  /*22c80*/  VIADD R7, R0, UR5 ;  /* 0x0000000500077c36 */ /* 0x000fe20008000000 */
[----:B------:R-:W-:Y:S02]  /*22c90*/  SHF.R.S32.HI R8, RZ, 0x8, R6 ;  /* 0x00000008ff087819 */ /* 0x000fe40000011406 */
[----:B----4-:R-:W-:Y:S01]  /*22ca0*/  ISETP.LT.AND P0, PT, R10, UR7, !P2 ;  /* 0x000000070a007c0c */ /* 0x010fe2000d701270 */
[----:B------:R-:W1:Y:S01]  /*22cb0*/  LDCU UR7, c[0x0][0x39c] ;  /* 0x00007380ff0777ac */ /* 0x000e620008000800 */
[----:B------:R-:W1:Y:S01]  /*22cc0*/  LDL.LU R10, [R1+0x93c] ;  /* 0x00093c00010a7983 */ /* 0x000e620000300800 */
[----:B0-----:R-:W-:-:S04]  /*22cd0*/  IADD3 R4, P1, PT, R0, R3, RZ ;  /* 0x0000000300047210 */ /* 0x001fc80007f3e0ff */
[----:B------:R-:W-:Y:S02]  /*22ce0*/  LEA.HI.X.SX32 R5, R0, R2, 0x1, P1 ;  /* 0x0000000200057211 */ /* 0x000fe400008f0eff */
[C---:B------:R-:W-:Y:S01]  /*22cf0*/  IADD3 R6, P1, PT, R7.reuse, R3, RZ ;  /* 0x0000000307067210 */ /* 0x040fe20007f3e0ff */
[----:B------:R-:W-:-:S03]  /*22d00*/  VIADD R0, R7, UR5 ;  /* 0x0000000507007c36 */ /* 0x000fc60008000000 */
[----:B------:R-:W-:Y:S02]  /*22d10*/  LEA.HI.X.SX32 R7, R7, R2, 0x1, P1 ;  /* 0x0000000207077211 */ /* 0x000fe400008f0eff */
[----:B---3--:R-:W-:Y:S02]  /*22d20*/  ISETP.LT.AND P1, PT, R12, UR4, !P2 ;  /* 0x000000040c007c0c */ /* 0x008fe4000d721270 */
[----:B-----5:R-:W-:Y:S01]  /*22d30*/  ISETP.LT.AND P3, PT, R13, UR9, !P2 ;  /* 0x000000090d007c0c */ /* 0x020fe2000d761270 */
[----:B------:R-:W3:Y:S01]  /*22d40*/  LDL.LU R12, [R1+0x8cc] ;  /* 0x0008cc00010c7983 */ /* 0x000ee20000300800 */
[----:B------:R-:W-:Y:S01]  /*22d50*/  F2FP.SATFINITE.E5M2.F32.PACK_AB_MERGE_C R42, R43, R42, RZ ;  /* 0x0000002a2b2a723e */ /* 0x000fe200048060ff */
[----:B------:R-:W3:Y:S01]  /*22d60*/  LDCU UR4, c[0x0][0x39c] ;  /* 0x00007380ff0477ac */ /* 0x000ee20008000800 */
[----:B------:R-:W-:Y:S01]  /*22d70*/  ISETP.LT.AND P6, PT, R9, UR10, !P2 ;  /* 0x0000000a09007c0c */ /* 0x000fe2000d7c1270 */
[----:B------:R0:W-:Y:S01]  /*22d80*/  @P5 STG.E.U8 desc[UR18][R4.64], R8 ;  /* 0x0000000804005986 */ /* 0x0001e2000c101112 */
[----:B------:R-:W-:Y:S01]  /*22d90*/  PRMT R9, R42, 0x9910, RZ ;  /* 0x000099102a097816 */ /* 0x000fe200000000ff */
[----:B------:R-:W4:Y:S02]  /*22da0*/  LDCU UR10, c[0x0][0x39c] ;  /* 0x00007380ff0a77ac */ /* 0x000f240008000800 */
[----:B------:R5:W-:Y:S01]  /*22db0*/  @P0 STG.E.U8 desc[UR18][R6.64], R42 ;  /* 0x0000002a06000986 */ /* 0x000be2000c101112 */
[----:B------:R-:W-:Y:S01]  /*22dc0*/  SHF.R.S32.HI R9, RZ, 0x8, R9 ;  /* 0x00000008ff097819 */ /* 0x000fe20000011409 */
[----:B------:R-:W1:Y:S01]  /*22dd0*/  LDCU UR9, c[0x0][0x39c] ;  /* 0x00007380ff0977ac */ /* 0x000e620008000800 */
[----:B0-----:R-:W-:-:S02]  /*22de0*/  IADD3 R4, P5, PT, R0, R3, RZ ;  /* 0x0000000300047210 */ /* 0x001fc40007fbe0ff */
[----:B--2---:R-:W-:Y:S01]  /*22df0*/  ISETP.LT.AND P0, PT, R11, UR6, !P2 ;  /* 0x000000060b007c0c */ /* 0x004fe2000d701270 */
[----:B------:R-:W0:Y:S01]  /*22e00*/  LDCU UR6, c[0x0][0x39c] ;  /* 0x00007380ff0677ac */ /* 0x000e220008000800 */
[----:B------:R-:W0:Y:S01]  /*22e10*/  LDL.LU R11, [R1+0x8bc] ;  /* 0x0008bc00010b7983 */ /* 0x000e220000300800 */
[C---:B------:R-:W-:Y:S01]  /*22e20*/  LEA.HI.X.SX32 R5, R0.reuse, R2, 0x1, P5 ;  /* 0x0000000200057211 */ /* 0x040fe200028f0eff */
[----:B------:R-:W-:Y:S01]  /*22e30*/  VIADD R0, R0, UR5 ;  /* 0x0000000500007c36 */ /* 0x000fe20008000000 */
[----:B------:R-:W-:-:S03]  /*22e40*/  F2FP.SATFINITE.E5M2.F32.PACK_AB_MERGE_C R44, R45, R44, RZ ;  /* 0x0000002c2d2c723e */ /* 0x000fc600048060ff */
[----:B------:R2:W-:Y:S01]  /*22e50*/  @P3 STG.E.U8 desc[UR18][R4.64], R9 ;  /* 0x0000000904003986 */ /* 0x0005e2000c101112 */
[----:B------:R-:W-:Y:S01]  /*22e60*/  VIADD R8, R0, UR5 ;  /* 0x0000000500087c36 */ /* 0x000fe20008000000 */
[----:B-----5:R-:W-:Y:S02]  /*22e70*/  PRMT R7, R44, 0x9910, RZ ;  /* 0x000099102c077816 */ /* 0x020fe400000000ff */
[----:B--2---:R-:W-:-:S04]  /*22e80*/  IADD3 R4, P3, PT, R0, R3, RZ ;  /* 0x0000000300047210 */ /* 0x004fc80007f7e0ff */
[-C--:B------:R-:W-:Y:S02]  /*22e90*/  LEA.HI.X.SX32 R5, R0, R2.reuse, 0x1, P3 ;  /* 0x0000000200057211 */ /* 0x080fe400018f0eff */
[CC--:B------:R-:W-:Y:S02]  /*22ea0*/  IADD3 R6, P3, PT, R8.reuse, R3.reuse, RZ ;  /* 0x0000000308067210 */ /* 0x0c0fe40007f7e0ff */
[----:B------:R-:W-:Y:S02]  /*22eb0*/  SHF.R.S32.HI R0, RZ, 0x8, R7 ;  /* 0x00000008ff007819 */ /* 0x000fe40000011407 */
[C---:B------:R-:W-:Y:S01]  /*22ec0*/  LEA.HI.X.SX32 R7, R8.reuse, R2, 0x1, P3 ;  /* 0x0000000208077211 */ /* 0x040fe200018f0eff */
[----:B------:R-:W-:Y:S01]  /*22ed0*/  VIADD R8, R8, UR5 ;  /* 0x0000000508087c36 */ /* 0x000fe20008000000 */
[----:B------:R2:W-:Y:S01]  /*22ee0*/  @P6 STG.E.U8 desc[UR18][R4.64], R44 ;  /* 0x0000002c04006986 */ /* 0x0005e2000c101112 */
[----:B-1----:R-:W-:Y:S01]  /*22ef0*/  ISETP.LT.AND P5, PT, R10, UR7, !P2 ;  /* 0x000000070a007c0c */ /* 0x002fe2000d7a1270 */
[----:B------:R-:W1:Y:S02]  /*22f00*/  LDCU UR7, c[0x0][0x39c] ;  /* 0x00007380ff0777ac */ /* 0x000e640008000800 */
[----:B------:R5:W-:Y:S04]  /*22f10*/  @P1 STG.E.U8 desc[UR18][R6.64], R0 ;  /* 0x0000000006001986 */ /* 0x000be8000c101112 */
[----:B------:R-:W1:Y:S01]  /*22f20*/  LDL.LU R10, [R1+0x8a0] ;  /* 0x0008a000010a7983 */ /* 0x000e620000300800 */
[----:B--2---:R-:W-:-:S03]  /*22f30*/  IADD3 R4, P1, PT, R8, R3, RZ ;  /* 0x0000000308047210 */ /* 0x004fc60007f3e0ff */
[----:B------:R-:W2:Y:S01]  /*22f40*/  LDL.LU R14, [R1+0x89c] ;  /* 0x00089c00010e7983 */ /* 0x000ea20000300800 */
[----:B------:R-:W-:-:S03]  /*22f50*/  LEA.HI.X.SX32 R5, R8, R2, 0x1, P1 ;  /* 0x0000000208057211 */ /* 0x000fc600008f0eff */
[----:B------:R-:W4:Y:S01]  /*22f60*/  LDL.LU R13, [R1+0x944] ;  /* 0x00094400010d7983 */ /* 0x000f220000300800 */
[----:B---3--:R-:W-:Y:S01]  /*22f70*/  ISETP.LT.AND P1, PT, R12, UR4, !P2 ;  /* 0x000000040c007c0c */ /* 0x008fe2000d721270 */
[----:B-----5:R-:W-:Y:S02]  /*22f80*/  VIADD R0, R8, UR5 ;  /* 0x0000000508007c36 */ /* 0x020fe40008000000 */
[----:B------:R-:W3:Y:S01]  /*22f90*/  LDL.LU R12, [R1+0x948] ;  /* 0x00094800010c7983 */ /* 0x000ee20000300800 */
[----:B------:R-:W-:Y:S01]  /*22fa0*/  F2FP.SATFINITE.E5M2.F32.PACK_AB_MERGE_C R46, R47, R46, RZ ;  /* 0x0000002e2f2e723e */ /* 0x000fe200048060ff */
[----:B------:R-:W3:Y:S01]  /*22fb0*/  LDCU UR4, c[0x0][0x39c] ;  /* 0x00007380ff0477ac */ /* 0x000ee20008000800 */
[----:B------:R-:W-:Y:S02]  /*22fc0*/  IADD3 R6, P6, PT, R0, R3, RZ ;  /* 0x0000000300067210 */ /* 0x000fe40007fde0ff */
[----:B------:R-:W-:-:S04]  /*22fd0*/  PRMT R7, R46, 0x9910, RZ ;  /* 0x000099102e077816 */ /* 0x000fc800000000ff */
[----:B------:R-:W-:Y:S02]  /*22fe0*/  SHF.R.S32.HI R8, RZ, 0x8, R7 ;  /* 0x00000008ff087819 */ /* 0x000fe40000011407 */
[C---:B------:R-:W-:Y:S01]  /*22ff0*/  LEA.HI.X.SX32 R7, R0.reuse, R2, 0x1, P6 ;  /* 0x0000000200077211 */ /* 0x040fe200030f0eff */
[----:B------:R-:W-:Y:S01]  /*23000*/  VIADD R0, R0, UR5 ;  /* 0x0000000500007c36 */ /* 0x000fe20008000000 */
[----:B0-----:R-:W-:Y:S01]  /*23010*/  ISETP.LT.AND P3, PT, R11, UR6, !P2 ;  /* 0x000000060b007c0c */ /* 0x001fe2000d761270 */
[----:B------:R0:W-:Y:S01]  /*23020*/  @P0 STG.E.U8 desc[UR18][R4.64], R46 ;  /* 0x0000002e04000986 */ /* 0x0001e2000c101112 */
[----:B------:R-:W-:Y:S01]  /*23030*/  F2FP.SATFINITE.E5M2.F32.PACK_AB_MERGE_C R48, R49, R48, RZ ;  /* 0x000000303130723e */ /* 0x000fe200048060ff */
[----:B------:R-:W5:Y:S02]  /*23040*/  LDCU UR6, c[0x0][0x39c] ;  /* 0x00007380ff0677ac */ /* 0x000f640008000800 */
[----:B------:R-:W5:Y:S01]  /*23050*/  LDL.LU R11, [R1+0x950] ;  /* 0x00095000010b7983 */ /* 0x000f620000300800 */
[----:B0-----:R-:W-:-:S04]  /*23060*/  IADD3 R4, P6, PT, R0, R3, RZ ;  /* 0x0000000300047210 */ /* 0x001fc80007fde0ff */
[C---:B------:R-:W-:Y:S01]  /*23070*/  LEA.HI.X.SX32 R5, R0.reuse, R2, 0x1, P6 ;  /* 0x0000000200057211 */ /* 0x040fe200030f0eff */
[----:B------:R-:W-:Y:S01]  /*23080*/  VIADD R0, R0, UR5 ;  /* 0x0000000500007c36 */ /* 0x000fe20008000000 */
[----:B------:R0:W-:Y:S04]  /*23090*/  @P5 STG.E.U8 desc[UR18][R6.64], R8 ;  /* 0x0000000806005986 */ /* 0x0001e8000c101112 */
[----:B------:R1:W-:Y:S01]  /*230a0*/  @P1 STG.E.U8 desc[UR18][R4.64], R48 ;  /* 0x0000003004001986 */ /* 0x0003e2000c101112 */
[----:B0-----:R-:W-:Y:S01]  /*230b0*/  PRMT R6, R48, 0x9910, RZ ;  /* 0x0000991030067816 */ /* 0x001fe200000000ff */
[C---:B------:R-:W-:Y:S01]  /*230c0*/  VIADD R7, R0.reuse, UR5 ;  /* 0x0000000500077c36 */ /* 0x040fe20008000000 */
[----:B-1----:R-:W-:Y:S02]  /*230d0*/  IADD3 R4, P1, PT, R0, R3, RZ ;  /* 0x0000000300047210 */ /* 0x002fe40007f3e0ff */
[----:B------:R-:W-:-:S02]  /*230e0*/  SHF.R.S32.HI R8, RZ, 0x8, R6 ;  /* 0x00000008ff087819 */ /* 0x000fc40000011406 */
[-C--:B------:R-:W-:Y:S02]  /*230f0*/  LEA.HI.X.SX32 R5, R0, R2.reuse, 0x1, P1 ;  /* 0x0000000200057211 */ /* 0x080fe400008f0eff */
[C---:B------:R-:W-:Y:S01]  /*23100*/  IADD3 R6, P1, PT, R7.reuse, R3, RZ ;  /* 0x0000000307067210 */ /* 0x040fe20007f3e0ff */
[----:B------:R-:W-:Y:S01]  /*23110*/  VIADD R0, R7, UR5 ;  /* 0x0000000507007c36 */ /* 0x000fe20008000000 */
[----:B------:R-:W-:Y:S02]  /*23120*/  ISETP.LT.AND P0, PT, R10, UR7, !P2 ;  /* 0x000000070a007c0c */ /* 0x000fe4000d701270 */
[----:B----4-:R-:W-:Y:S01]  /*23130*/  ISETP.LT.AND P6, PT, R13, UR10, !P2 ;  /* 0x0000000a0d007c0c */ /* 0x010fe2000d7c1270 */
[----:B------:R-:W4:Y:S01]  /*23140*/  LDL.LU R10, [R1+0x94c] ;  /* 0x00094c00010a7983 */ /* 0x000f220000300800 */
[----:B------:R-:W-:Y:S01]  /*23150*/  LEA.HI.X.SX32 R7, R7, R2, 0x1, P1 ;  /* 0x0000000207077211 */ /* 0x000fe200008f0eff */
[----:B------:R-:W4:Y:S02]  /*23160*/  LDCU UR7, c[0x0][0x39c] ;  /* 0x00007380ff0777ac */ /* 0x000f240008000800 */
[----:B------:R-:W4:Y:S01]  /*23170*/  LDL.LU R13, [R1+0x8c8] ;  /* 0x0008c800010d7983 */ /* 0x000f220000300800 */
[----:B--2---:R-:W-:Y:S01]  /*23180*/  ISETP.LT.AND P5, PT, R14, UR9, !P2 ;  /* 0x000000090e007c0c */ /* 0x004fe2000d7a1270 */
[----:B------:R-:W0:Y:S01]  /*23190*/  LDCU UR9, c[0x0][0x39c] ;  /* 0x00007380ff0977ac */ /* 0x000e220008000800 */
[----:B------:R-:W-:Y:S01]  /*231a0*/  F2FP.SATFINITE.E5M2.F32.PACK_AB_MERGE_C R50, R51, R50, RZ ;  /* 0x000000323332723e */ /* 0x000fe200048060ff */
[----:B------:R1:W-:Y:S01]  /*231b0*/  @P3 STG.E.U8 desc[UR18][R4.64], R8 ;  /* 0x0000000804003986 */ /* 0x0003e2000c101112 */
[----:B------:R-:W-:Y:S01]  /*231c0*/  F2FP.SATFINITE.E5M2.F32.PACK_AB_MERGE_C R53, R53, R52, RZ ;  /* 0x000000343535723e */ /* 0x000fe200048060ff */
[----:B------:R-:W2:Y:S01]  /*231d0*/  LDCU UR10, c[0x0][0x39c] ;  /* 0x00007380ff0a77ac */ /* 0x000ea20008000800 */
[----:B---3--:R-:W-:-:S02]  /*231e0*/  ISETP.LT.AND P1, PT, R12, UR4, !P2 ;  /* 0x000000040c007c0c */ /* 0x008fc4000d721270 */
[----:B------:R-:W-:Y:S01]  /*231f0*/  PRMT R9, R50, 0x9910, RZ ;  /* 0x0000991032097816 */ /* 0x000fe200000000ff */
[----:B------:R-:W3:Y:S01]  /*23200*/  LDL.LU R12, [R1+0x880] ;  /* 0x00088000010c7983 */ /* 0x000ee20000300800 */
[C---:B-1----:R-:W-:Y:S01]  /*23210*/  IADD3 R4, P3, PT, R0.reuse, R3, RZ ;  /* 0x0000000300047210 */ /* 0x042fe20007f7e0ff */
[----:B------:R-:W4:Y:S02]  /*23220*/  LDCU UR4, c[0x0][0x39c] ;  /* 0x00007380ff0477ac */ /* 0x000f240008000800 */
[----:B------:R1:W-:Y:S01]  /*23230*/  @P0 STG.E.U8 desc[UR18][R6.64], R50 ;  /* 0x0000003206000986 */ /* 0x0003e2000c101112 */
[C---:B------:R-:W-:Y:S02]  /*23240*/  LEA.HI.X.SX32 R5, R0.reuse, R2, 0x1, P3 ;  /* 0x0000000200057211 */ /* 0x040fe400018f0eff */
[----:B------:R-:W-:Y:S01]  /*23250*/  PRMT R8, R53, 0x9910, RZ ;  /* 0x0000991035087816 */ /* 0x000fe200000000ff */
[----:B------:R-:W2:Y:S04]  /*23260*/  LDL.LU R16, [R1+0x87c] ;  /* 0x00087c0001107983 */ /* 0x000ea80000300800 */
[----:B------:R-:W0:Y:S01]  /*23270*/  LDL.LU R15, [R1+0x878] ;  /* 0x00087800010f7983 */ /* 0x000e220000300800 */
[----:B-----5:R-:W-:Y:S01]  /*23280*/  ISETP.LT.AND P0, PT, R11, UR6, !P2 ;  /* 0x000000060b007c0c */ /* 0x020fe2000d701270 */
[----:B-1----:R-:W-:Y:S01]  /*23290*/  IMAD.MOV.U32 R7, RZ, RZ, R8 ;  /* 0x000000ffff077224 */ /* 0x002fe200078e0008 */
[----:B------:R-:W-:Y:S01]  /*232a0*/  SHF.R.S32.HI R11, RZ, 0x8, R9 ;  /* 0x00000008ff0b7819 */ /* 0x000fe20000011409 */
[----:B------:R-:W-:Y:S01]  /*232b0*/  VIADD R9, R0, UR5 ;  /* 0x0000000500097c36 */ /* 0x000fe20008000000 */
[----:B------:R-:W3:Y:S01]  /*232c0*/  LDCU UR6, c[0x0][0x39c] ;  /* 0x00007380ff0677ac */ /* 0x000ee20008000800 */
[----:B------:R-:W5:Y:S02]  /*232d0*/  LDL.LU R14, [R1+0x964] ;  /* 0x00096400010e7983 */ /* 0x000f640000300800 */
[----:B------:R-:W-:-:S02]  /*232e0*/  VIADD R0, R9, UR5 ;  /* 0x0000000509007c36 */ /* 0x000fc40008000000 */
[----:B------:R1:W-:Y:S02]  /*232f0*/  @P5 STG.E.U8 desc[UR18][R4.64], R11 ;  /* 0x0000000b04005986 */ /* 0x0003e4000c101112 */
[----:B-1----:R-:W-:-:S04]  /*23300*/  IADD3 R4, P5, PT, R9, R3, RZ ;  /* 0x0000000309047210 */ /* 0x002fc80007fbe0ff */
[-C--:B------:R-:W-:Y:S02]  /*23310*/  LEA.HI.X.SX32 R5, R9, R2.reuse, 0x1, P5 ;  /* 0x0000000209057211 */ /* 0x080fe400028f0eff */
[CC--:B------:R-:W-:Y:S02]  /*23320*/  IADD3 R6, P5, PT, R0.reuse, R3.reuse, RZ ;  /* 0x0000000300067210 */ /* 0x0c0fe40007fbe0ff */
[----:B------:R-:W-:Y:S02]  /*23330*/  SHF.R.S32.HI R9, RZ, 0x8, R7 ;  /* 0x00000008ff097819 */ /* 0x000fe40000011407 */
[C---:B------:R-:W-:Y:S01]  /*23340*/  LEA.HI.X.SX32 R7, R0.reuse, R2, 0x1, P5 ;  /* 0x0000000200077211 */ /* 0x040fe200028f0eff */
[----:B------:R-:W-:Y:S01]  /*23350*/  VIADD R0, R0, UR5 ;  /* 0x0000000500007c36 */ /* 0x000fe20008000000 */
[----:B------:R1:W-:Y:S04]  /*23360*/  @P6 STG.E.U8 desc[UR18][R4.64], R53 ;  /* 0x0000003504006986 */ /* 0x0003e8000c101112 */
[----:B------:R3:W-:Y:S01]  /*23370*/  @P1 STG.E.U8 desc[UR18][R6.64], R9 ;  /* 0x0000000906001986 */ /* 0x0007e2000c101112 */
[----:B-1----:R-:W-:-:S04]  /*23380*/  IADD3 R4, P1, PT, R0, R3, RZ ;  /* 0x0000000300047210 */ /* 0x002fc80007f3e0ff */
[----:B------:R-:W-:Y:S02]  /*23390*/  LEA.HI.X.SX32 R5, R0, R2, 0x1, P1 ;  /* 0x0000000200057211 */ /* 0x000fe400008f0eff */
[----:B----4-:R-:W-:Y:S02]  /*233a0*/  ISETP.LT.AND P1, PT, R13, UR4, !P2 ;  /* 0x000000040d007c0c */ /* 0x010fe4000d721270 */
[----:B---3--:R-:W-:Y:S01]  /*233b0*/  ISETP.LT.AND P5, PT, R12, UR6, !P2 ;  /* 0x000000060c007c0c */ /* 0x008fe2000d7a1270 */
[----:B------:R-:W3:Y:S01]  /*233c0*/  LDL.LU R13, [R1+0x968] ;  /* 0x00096800010d7983 */ /* 0x000ee20000300800 */
[----:B------:R-:W-:Y:S01]  /*233d0*/  VIADD R8, R0, UR5 ;  /* 0x0000000500087c36 */ /* 0x000fe20008000000 */
[----:B------:R-:W-:Y:S01]  /*233e0*/  ISETP.LT.AND P3, PT, R10, UR7, !P2 ;  /* 0x000000070a007c0c */ /* 0x000fe2000d761270 */
[----:B------:R-:W2:Y:S01]  /*233f0*/  LDCU UR7, c[0x0][0x39c] ;  /* 0x00007380ff0777ac */ /* 0x000ea20008000800 */
[----:B------:R-:W4:Y:S02]  /*23400*/  LDL.LU R12, [R1+0x974] ;  /* 0x00097400010c7983 */ /* 0x000f240000300800 */
[----:B------:R-:W-:Y:S01]  /*23410*/  IADD3 R6, P6, PT, R8, R3, RZ ;  /* 0x0000000308067210 */ /* 0x000fe20007fde0ff */
[----:B------:R-:W3:Y:S01]  /*23420*/  LDCU UR4, c[0x0][0x39c] ;  /* 0x00007380ff0477ac */ /* 0x000ee20008000800 */
[----:B------:R-:W-:-:S02]  /*23430*/  F2FP.SATFINITE.E5M2.F32.PACK_AB_MERGE_C R55, R55, R54, RZ ;  /* 0x000000363737723e */ /* 0x000fc400048060ff */
[C---:B------:R-:W-:Y:S01]  /*23440*/  LEA.HI.X.SX32 R7, R8.reuse, R2, 0x1, P6 ;  /* 0x0000000208077211 */ /* 0x040fe200030f0eff */
[----:B------:R-:W-:Y:S01]  /*23450*/  VIADD R8, R8, UR5 ;  /* 0x0000000508087c36 */ /* 0x000fe20008000000 */
[----:B------:R-:W-:Y:S01]  /*23460*/  PRMT R10, R55, 0x9910, RZ ;  /* 0x00009910370a7816 */ /* 0x000fe200000000ff */
[----:B------:R1:W-:Y:S01]  /*23470*/  @P0 STG.E.U8 desc[UR18][R4.64], R55 ;  /* 0x0000003704000986 */ /* 0x0003e2000c101112 */
[----:B------:R-:W-:Y:S01]  /*23480*/  F2FP.SATFINITE.E5M2.F32.PACK_AB_MERGE_C R57, R57, R56, RZ ;  /* 0x000000383939723e */ /* 0x000fe200048060ff */
[----:B------:R-:W4:Y:S01]  /*23490*/  LDCU UR6, c[0x0][0x39c] ;  /* 0x00007380ff0677ac */ /* 0x000f220008000800 */
[----:B------:R-:W-:Y:S02]  /*234a0*/  SHF.R.S32.HI R9, RZ, 0x8, R10 ;  /* 0x00000008ff097819 */ /* 0x000fe4000001140a */
[----:B------:R-:W-:Y:S01]  /*234b0*/  PRMT R0, R57, 0x9910, RZ ;  /* 0x0000991039007816 */ /* 0x000fe200000000ff */
[----:B------:R-:W5:Y:S01]  /*234c0*/  LDL.LU R10, [R1+0x970] ;  /* 0x00097000010a7983 */ /* 0x000f620000300800 */
[----:B-1----:R-:W-:-:S04]  /*234d0*/  IADD3 R4, P6, PT, R8, R3, RZ ;  /* 0x0000000308047210 */ /* 0x002fc80007fde0ff */
[C---:B------:R-:W-:Y:S01]  /*234e0*/  LEA.HI.X.SX32 R5, R8.reuse, R2, 0x1, P6 ;  /* 0x0000000208057211 */ /* 0x040fe200030f0eff */
[----:B------:R-:W-:Y:S01]  /*234f0*/  VIADD R8, R8, UR5 ;  /* 0x0000000508087c36 */ /* 0x000fe20008000000 */
[----:B------:R1:W-:Y:S01]  /*23500*/  @P3 STG.E.U8 desc[UR18][R6.64], R9 ;  /* 0x0000000906003986 */ /* 0x0003e2000c101112 */
[----:B--2---:R-:W-:Y:S01]  /*23510*/  ISETP.LT.AND P0, PT, R16, UR7, !P2 ;  /* 0x0000000710007c0c */ /* 0x004fe2000d701270 */
[----:B------:R-:W2:Y:S02]  /*23520*/  LDCU UR7, c[0x0][0x39c] ;  /* 0x00007380ff0777ac */ /* 0x000ea40008000800 */
[----:B------:R0:W-:Y:S01]  /*23530*/  @P1 STG.E.U8 desc[UR18][R4.64], R57 ;  /* 0x0000003904001986 */ /* 0x0001e2000c101112 */
[----:B-1----:R-:W-:Y:S02]  /*23540*/  IMAD.MOV.U32 R9, RZ, RZ, R0 ;  /* 0x000000ffff097224 */ /* 0x002fe400078e0000 */
[C---:B------:R-:W-:Y:S01]  /*23550*/  VIADD R0, R8.reuse, UR5 ;  /* 0x0000000508007c36 */ /* 0x040fe20008000000 */
[----:B0-----:R-:W-:-:S04]  /*23560*/  IADD3 R4, P1, PT, R8, R3, RZ ;  /* 0x0000000308047210 */ /* 0x001fc80007f3e0ff */
[----:B------:R-:W-:Y:S02]  /*23570*/  LEA.HI.X.SX32 R5, R8, R2, 0x1, P1 ;  /* 0x0000000208057211 */ /* 0x000fe400008f0eff */
[C---:B------:R-:W-:Y:S02]  /*23580*/  IADD3 R6, P1, PT, R0.reuse, R3, RZ ;  /* 0x0000000300067210 */ /* 0x040fe40007f3e0ff */
[----:B------:R-:W-:Y:S02]  /*23590*/  SHF.R.S32.HI R9, RZ, 0x8, R9 ;  /* 0x00000008ff097819 */ /* 0x000fe40000011409 */
[----:B------:R-:W-:Y:S02]  /*235a0*/  F2FP.SATFINITE.E5M2.F32.PACK_AB_MERGE_C R59, R59, R58, RZ ;  /* 0x0000003a3b3b723e */ /* 0x000fe400048060ff */
[C---:B------:R-:W-:Y:S01]  /*235b0*/  LEA.HI.X.SX32 R7, R0.reuse, R2, 0x1, P1 ;  /* 0x0000000200077211 */ /* 0x040fe200008f0eff */
[----:B------:R0:W-:Y:S04]  /*235c0*/  @P5 STG.E.U8 desc[UR18][R4.64], R9 ;  /* 0x0000000904005986 */ /* 0x0001e8000c101112 */
[----:B------:R-:W-:Y:S01]  /*235d0*/  @P0 STG.E.U8 desc[UR18][R6.64], R59 ;  /* 0x0000003b06000986 */ /* 0x000fe2000c101112 */
[----:B---3--:R-:W-:Y:S01]  /*235e0*/  ISETP.LT.AND P1, PT, R13, UR4, !P2 ;  /* 0x000000040d007c0c */ /* 0x008fe2000d721270 */
[----:B------:R-:W-:-:S02]  /*235f0*/  VIADD R8, R0, UR5 ;  /* 0x0000000500087c36 */ /* 0x000fc40008000000 */
[----:B------:R-:W3:Y:S01]  /*23600*/  LDL.LU R13, [R1+0x874] ;  /* 0x00087400010d7983 */ /* 0x000ee20000300800 */
[----:B------:R-:W-:Y:S01]  /*23610*/  ISETP.LT.AND P3, PT, R15, UR9, !P2 ;  /* 0x000000090f007c0c */ /* 0x000fe2000d761270 */
[----:B------:R-:W3:Y:S01]  /*23620*/  LDCU UR4, c[0x0][0x39c] ;  /* 0x00007380ff0477ac */ /* 0x000ee20008000800 */
[----:B----4-:R-:W-:Y:S02]  /*23630*/  ISETP.LT.AND P0, PT, R12, UR6, !P2 ;  /* 0x000000060c007c0c */ /* 0x010fe4000d701270 */
[----:B------:R-:W4:Y:S01]  /*23640*/  LDL.LU R12, [R1+0x870] ;  /* 0x00087000010c7983 */ /* 0x000f220000300800 */
[----:B------:R-:W-:Y:S01]  /*23650*/  PRMT R11, R59, 0x9910, RZ ;  /* 0x000099103b0b7816 */ /* 0x000fe200000000ff */
[----:B------:R-:W4:Y:S01]  /*23660*/  LDCU UR6, c[0x0][0x39c] ;  /* 0x00007380ff0677ac */ /* 0x000f220008000800 */
[CC--:B0-----:R-:W-:Y:S01]  /*23670*/  IADD3 R4, P5, PT, R8.reuse, R3.reuse, RZ ;  /* 0x0000000308047210 */ /* 0x0c1fe20007fbe0ff */
[----:B------:R-:W4:Y:S01]  /*23680*/  LDL.LU R16, [R1+0x864] ;  /* 0x0008640001107983 */ /* 0x000f220000300800 */
[----:B------:R-:W-:Y:S01]  /*23690*/  SHF.R.S32.HI R11, RZ, 0x8, R11 ;  /* 0x00000008ff0b7819 */ /* 0x000fe2000001140b */
[----:B------:R-:W0:Y:S01]  /*236a0*/  LDCU UR9, c[0x0][0x39c] ;  /* 0x00007380ff0977ac */ /* 0x000e220008000800 */
[C---:B------:R-:W-:Y:S01]  /*236b0*/  LEA.HI.X.SX32 R5, R8.reuse, R2, 0x1, P5 ;  /* 0x0000000208057211 */ /* 0x040fe200028f0eff */
[----:B------:R-:W-:Y:S01]  /*236c0*/  VIADD R8, R8, UR5 ;  /* 0x0000000508087c36 */ /* 0x000fe20008000000 */
[----:B-----5:R-:W-:Y:S01]  /*236d0*/  ISETP.LT.AND P6, PT, R14, UR10, !P2 ;  /* 0x0000000a0e007c0c */ /* 0x020fe2000d7c1270 */
[----:B------:R-:W0:Y:S01]  /*236e0*/  LDL.LU R15, [R1+0x860] ;  /* 0x00086000010f7983 */ /* 0x000e220000300800 */
[----:B------:R-:W-:Y:S01]  /*236f0*/  F2FP.SATFINITE.E5M2.F32.PACK_AB_MERGE_C R61, R61, R60, RZ ;  /* 0x0000003c3d3d723e */ /* 0x000fe200048060ff */
[----:B------:R-:W-:Y:S01]  /*23700*/  VIADD R0, R8, UR5 ;  /* 0x0000000508007c36 */ /* 0x000fe20008000000 */
[----:B--2---:R-:W-:Y:S01]  /*23710*/  ISETP.LT.AND P5, PT, R10, UR7, !P2 ;  /* 0x000000070a007c0c */ /* 0x004fe2000d7a1270 */
[----:B------:R1:W-:Y:S01]  /*23720*/  @P3 STG.E.U8 desc[UR18][R4.64], R11 ;  /* 0x0000000b04003986 */ /* 0x0003e2000c101112 */
[----:B------:R-:W-:Y:S01]  /*23730*/  PRMT R9, R61, 0x9910, RZ ;  /* 0x000099103d097816 */ /* 0x000fe200000000ff */
[----:B------:R-:W2:Y:S02]  /*23740*/  LDCU UR7, c[0x0][0x39c] ;  /* 0x00007380ff0777ac */ /* 0x000ea40008000800 */
[----:B------:R-:W5:Y:S01]  /*23750*/  LDL.LU R14, [R1+0x994] ;  /* 0x00099400010e7983 */ /* 0x000f620000300800 */
[----:B------:R-:W-:Y:S01]  /*23760*/  F2FP.SATFINITE.E5M2.F32.PACK_AB_MERGE_C R63, R63, R62, RZ ;  /* 0x0000003e3f3f723e */ /* 0x000fe200048060ff */
[----:B------:R-:W5:Y:S01]  /*23770*/  LDCU UR10, c[0x0][0x39c] ;  /* 0x00007380ff0a77ac */ /* 0x000f620008000800 */
        /* <DEDUP_REMOVED lines=9> */
[-C--:B------:R-:W-:Y:S02]  /*23810*/  LEA.HI.X.SX32 R5, R0, R2.reuse, 0x1, P1 ;  /* 0x0000000200057211 */ /* 0x080fe400008f0eff */
[----:B---3--:R-:W-:Y:S02]  /*23820*/  ISETP.LT.AND P1, PT, R13, UR4, !P2 ;  /* 0x000000040d007c0c */ /* 0x008fe4000d721270 */
[----:B----4-:R-:W-:Y:S01]  /*23830*/  ISETP.LT.AND P3, PT, R12, UR6, !P2 ;  /* 0x000000060c007c0c */ /* 0x010fe2000d761270 */
[----:B------:R-:W3:Y:S01]  /*23840*/  LDL.LU R13, [R1+0x998] ;  /* 0x00099800010d7983 */ /* 0x000ee20000300800 */
[----:B------:R-:W-:Y:S01]  /*23850*/  VIADD R8, R0, UR5 ;  /* 0x0000000500087c36 */ /* 0x000fe20008000000 */
[----:B------:R-:W-:Y:S01]  /*23860*/  PRMT R10, R63, 0x9910, RZ ;  /* 0x000099103f0a7816 */ /* 0x000fe200000000ff */
[----:B------:R-:W3:Y:S01]  /*23870*/  LDCU UR4, c[0x0][0x39c] ;  /* 0x00007380ff0477ac */ /* 0x000ee20008000800 */
[----:B------:R-:W4:Y:S02]  /*23880*/  LDL.LU R12, [R1+0x9a4] ;  /* 0x0009a400010c7983 */ /* 0x000f240000300800 */
[C---:B--2---:R-:W-:Y:S01]  /*23890*/  IADD3 R6, P6, PT, R8.reuse, R3, RZ ;  /* 0x0000000308067210 */ /* 0x044fe20007fde0ff */
[----:B------:R-:W4:Y:S03]  /*238a0*/  LDCU UR6, c[0x0][0x39c] ;  /* 0x00007380ff0677ac */ /* 0x000f260008000800 */
[C---:B------:R-:W-:Y:S01]  /*238b0*/  LEA.HI.X.SX32 R7, R8.reuse, R2, 0x1, P6 ;  /* 0x0000000208077211 */ /* 0x040fe200030f0eff */
[----:B------:R-:W-:Y:S01]  /*238c0*/  VIADD R8, R8, UR5 ;  /* 0x0000000508087c36 */ /* 0x000fe20008000000 */
[----:B------:R1:W-:Y:S01]  /*238d0*/  @P0 STG.E.U8 desc[UR18][R4.64], R63 ;  /* 0x0000003f04000986 */ /* 0x0003e2000c101112 */
[----:B------:R-:W-:-:S02]  /*238e0*/  F2FP.SATFINITE.E5M2.F32.PACK_AB_MERGE_C R65, R65, R64, RZ ;  /* 0x000000404141723e */ /* 0x000fc400048060ff */
[----:B------:R-:W-:Y:S02]  /*238f0*/  SHF.R.S32.HI R9, RZ, 0x8, R10 ;  /* 0x00000008ff097819 */ /* 0x000fe4000001140a */
[----:B------:R-:W-:Y:S01]  /*23900*/  PRMT R0, R65, 0x9910, RZ ;  /* 0x0000991041007816 */ /* 0x000fe200000000ff */
[----:B------:R-:W2:Y:S01]  /*23910*/  LDL.LU R10, [R1+0x9a0] ;  /* 0x0009a000010a7983 */ /* 0x000ea20000300800 */
[----:B-1----:R-:W-:-:S04]  /*23920*/  IADD3 R4, P6, PT, R8, R3, RZ ;  /* 0x0000000308047210 */ /* 0x002fc80007fde0ff */
[C---:B------:R-:W-:Y:S01]  /*23930*/  LEA.HI.X.SX32 R5, R8.reuse, R2, 0x1, P6 ;  /* 0x0000000208057211 */ /* 0x040fe200030f0eff */
[----:B------:R-:W-:Y:S01]  /*23940*/  VIADD R8, R8, UR5 ;  /* 0x0000000508087c36 */ /* 0x000fe20008000000 */
[----:B------:R1:W-:Y:S01]  /*23950*/  @P5 STG.E.U8 desc[UR18][R6.64], R9 ;  /* 0x0000000906005986 */ /* 0x0003e2000c101112 */
[----:B------:R-:W-:Y:S01]  /*23960*/  ISETP.LT.AND P0, PT, R16, UR7, !P2 ;  /* 0x0000000710007c0c */ /* 0x000fe2000d701270 */
        /* <DEDUP_REMOVED lines=9> */
[----:B------:R-:W-:Y:S01]  /*23a00*/  LEA.HI.X.SX32 R7, R0, R2, 0x1, P1 ;  /* 0x0000000200077211 */ /* 0x000fe200008f0eff */
[----:B------:R0:W-:Y:S04]  /*23a10*/  @P3 STG.E.U8 desc[UR18][R4.64], R9 ;  /* 0x0000000904003986 */ /* 0x0001e8000c101112 */
[----:B------:R-:W-:Y:S01]  /*23a20*/  @P0 STG.E.U8 desc[UR18][R6.64], R67 ;  /* 0x0000004306000986 */ /* 0x000fe2000c101112 */
[----:B------:R-:W-:-:S02]  /*23a30*/  ISETP.LT.AND P5, PT, R15, UR9, !P2 ;  /* 0x000000090f007c0c */ /* 0x000fc4000d7a1270 */
[----:B-----5:R-:W-:Y:S01]  /*23a40*/  ISETP.LT.AND P6, PT, R14, UR10, !P2 ;  /* 0x0000000a0e007c0c */ /* 0x020fe2000d7c1270 */
[----:B------:R-:W-:Y:S01]  /*23a50*/  VIADD R8, R0, UR5 ;  /* 0x0000000500087c36 */ /* 0x000fe20008000000 */
[----:B------:R-:W-:Y:S01]  /*23a60*/  PRMT R11, R67, 0x9910, RZ ;  /* 0x00009910430b7816 */ /* 0x000fe200000000ff */
[----:B------:R-:W1:Y:S01]  /*23a70*/  LDCU UR10, c[0x0][0x39c] ;  /* 0x00007380ff0a77ac */ /* 0x000e620008000800 */
[----:B---3--:R-:W-:Y:S01]  /*23a80*/  ISETP.LT.AND P1, PT, R13, UR4, !P2 ;  /* 0x000000040d007c0c */ /* 0x008fe2000d721270 */
[----:B------:R-:W3:Y:S01]  /*23a90*/  LDCU UR4, c[0x0][0x39c] ;  /* 0x00007380ff0477ac */ /* 0x000ee20008000800 */
[----:B------:R-:W3:Y:S01]  /*23aa0*/  LDL.LU R13, [R1+0x85c] ;  /* 0x00085c00010d7983 */ /* 0x000ee20000300800 */
[----:B----4-:R-:W-:Y:S01]  /*23ab0*/  ISETP.LT.AND P0, PT, R12, UR6, !P2 ;  /* 0x000000060c007c0c */ /* 0x010fe2000d701270 */
[----:B------:R-:W4:Y:S02]  /*23ac0*/  LDCU UR6, c[0x0][0x39c] ;  /* 0x00007380ff0677ac */ /* 0x000f240008000800 */
[----:B------:R-:W4:Y:S01]  /*23ad0*/  LDL.LU R12, [R1+0x858] ;  /* 0x00085800010c7983 */ /* 0x000f220000300800 */
[----:B------:R-:W-:-:S02]  /*23ae0*/  F2FP.SATFINITE.E5M2.F32.PACK_AB_MERGE_C R69, R69, R68, RZ ;  /* 0x000000444545723e */ /* 0x000fc400048060ff */
[----:B------:R-:W-:Y:S01]  /*23af0*/  F2FP.SATFINITE.E5M2.F32.PACK_AB_MERGE_C R71, R71, R70, RZ ;  /* 0x000000464747723e */ /* 0x000fe200048060ff */
[----:B------:R-:W5:Y:S01]  /*23b00*/  LDL.LU R16, [R1+0x854] ;  /* 0x0008540001107983 */ /* 0x000f620000300800 */
[----:B------:R-:W1:Y:S03]  /*23b10*/  LDCU UR9, c[0x0][0x39c] ;  /* 0x00007380ff0977ac */ /* 0x000e660008000800 */
[----:B------:R-:W5:Y:S04]  /*23b20*/  LDL.LU R15, [R1+0x850] ;  /* 0x00085000010f7983 */ /* 0x000f680000300800 */
[----:B------:R-:W1:Y:S01]  /*23b30*/  LDL.LU R14, [R1+0x9c4] ;  /* 0x0009c400010e7983 */ /* 0x000e620000300800 */
[----:B0-----:R-:W-:-:S02]  /*23b40*/  IADD3 R4, P3, PT, R8, R3, RZ ;  /* 0x0000000308047210 */ /* 0x001fc40007f7e0ff */
[----:B------:R-:W-:Y:S02]  /*23b50*/  SHF.R.S32.HI R11, RZ, 0x8, R11 ;  /* 0x00000008ff0b7819 */ /* 0x000fe4000001140b */
[C---:B------:R-:W-:Y:S01]  /*23b60*/  LEA.HI.X.SX32 R5, R8.reuse, R2, 0x1, P3 ;  /* 0x0000000208057211 */ /* 0x040fe200018f0eff */
[----:B------:R-:W-:-:S04]  /*23b70*/  VIADD R8, R8, UR5 ;  /* 0x0000000508087c36 */ /* 0x000fc80008000000 */
[----:B------:R0:W-:Y:S01]  /*23b80*/  @P5 STG.E.U8 desc[UR18][R4.64], R11 ;  /* 0x0000000b04005986 */ /* 0x0001e2000c101112 */
[C---:B------:R-:W-:Y:S01]  /*23b90*/  VIADD R0, R8.reuse, UR5 ;  /* 0x0000000508007c36 */ /* 0x040fe20008000000 */
[----:B------:R-:W-:Y:S02]  /*23ba0*/  PRMT R9, R69, 0x9910, RZ ;  /* 0x0000991045097816 */ /* 0x000fe400000000ff */
[----:B0-----:R-:W-:-:S04]  /*23bb0*/  IADD3 R4, P5, PT, R8, R3, RZ ;  /* 0x0000000308047210 */ /* 0x001fc80007fbe0ff */
[-C--:B------:R-:W-:Y:S02]  /*23bc0*/  LEA.HI.X.SX32 R5, R8, R2.reuse, 0x1, P5 ;  /* 0x0000000208057211 */ /* 0x080fe400028f0eff */
[C---:B------:R-:W-:Y:S02]  /*23bd0*/  IADD3 R6, P5, PT, R0.reuse, R3, RZ ;  /* 0x0000000300067210 */ /* 0x040fe40007fbe0ff */
[----:B------:R-:W-:Y:S02]  /*23be0*/  SHF.R.S32.HI R9, RZ, 0x8, R9 ;  /* 0x00000008ff097819 */ /* 0x000fe40000011409 */
[C---:B------:R-:W-:Y:S01]  /*23bf0*/  LEA.HI.X.SX32 R7, R0.reuse, R2, 0x1, P5 ;  /* 0x0000000200077211 */ /* 0x040fe200028f0eff */
[----:B------:R-:W-:Y:S01]  /*23c00*/  VIADD R0, R0, UR5 ;  /* 0x0000000500007c36 */ /* 0x000fe20008000000 */
[----:B------:R0:W-:Y:S01]  /*23c10*/  @P6 STG.E.U8 desc[UR18][R4.64], R69 ;  /* 0x0000004504006986 */ /* 0x0001e2000c101112 */
[----:B--2---:R-:W-:Y:S01]  /*23c20*/  ISETP.LT.AND P3, PT, R10, UR7, !P2 ;  /* 0x000000070a007c0c */ /* 0x004fe2000d761270 */
[----:B------:R-:W5:Y:S02]  /*23c30*/  LDCU UR7, c[0x0][0x39c] ;  /* 0x00007380ff0777ac */ /* 0x000f640008000800 */
[----:B------:R2:W-:Y:S01]  /*23c40*/  @P1 STG.E.U8 desc[UR18][R6.64], R9 ;  /* 0x0000000906001986 */ /* 0x0005e2000c101112 */
[----:B------:R-:W-:-:S02]  /*23c50*/  PRMT R10, R71, 0x9910, RZ ;  /* 0x00009910470a7816 */ /* 0x000fc400000000ff */
[----:B0-----:R-:W-:-:S04]  /*23c60*/  IADD3 R4, P1, PT, R0, R3, RZ ;  /* 0x0000000300047210 */ /* 0x001fc80007f3e0ff */
[C---:B------:R-:W-:Y:S01]  /*23c70*/  LEA.HI.X.SX32 R5, R0.reuse, R2, 0x1, P1 ;  /* 0x0000000200057211 */ /* 0x040fe200008f0eff */
[----:B------:R-:W-:Y:S01]  /*23c80*/  VIADD R8, R0, UR5 ;  /* 0x0000000500087c36 */ /* 0x000fe20008000000 */
[----:B--2---:R-:W-:-:S04]  /*23c90*/  SHF.R.S32.HI R9, RZ, 0x8, R10 ;  /* 0x00000008ff097819 */ /* 0x004fc8000001140a */
[----:B------:R-:W-:-:S04]  /*23ca0*/  IADD3 R6, P6, PT, R8, R3, RZ ;  /* 0x0000000308067210 */ /* 0x000fc80007fde0ff */
[C---:B------:R-:W-:Y:S01]  /*23cb0*/  LEA.HI.X.SX32 R7, R8.reuse, R2, 0x1, P6 ;  /* 0x0000000208077211 */ /* 0x040fe200030f0eff */
[----:B------:R-:W-:Y:S01]  /*23cc0*/  VIADD R8, R8, UR5 ;  /* 0x0000000508087c36 */ /* 0x000fe20008000000 */
[----:B------:R0:W-:Y:S04]  /*23cd0*/  @P0 STG.E.U8 desc[UR18][R4.64], R71 ;  /* 0x0000004704000986 */ /* 0x0001e8000c101112 */
[----:B0-----:R-:W-:-:S04]  /*23ce0*/  IADD3 R4, P6, PT, R8, R3, RZ ;  /* 0x0000000308047210 */ /* 0x001fc80007fde0ff */
[----:B------:R-:W-:Y:S02]  /*23cf0*/  LEA.HI.X.SX32 R5, R8, R2, 0x1, P6 ;  /* 0x0000000208057211 */ /* 0x000fe400030f0eff */
[----:B---3--:R-:W-:Y:S02]  /*23d00*/  ISETP.LT.AND P1, PT, R13, UR4, !P2 ;  /* 0x000000040d007c0c */ /* 0x008fe4000d721270 */
[----:B----4-:R-:W-:Y:S01]  /*23d10*/  ISETP.LT.AND P5, PT, R12, UR6, !P2 ;  /* 0x000000060c007c0c */ /* 0x010fe2000d7a1270 */
[----:B------:R-:W2:Y:S01]  /*23d20*/  LDL.LU R13, [R1+0x9c8] ;  /* 0x0009c800010d7983 */ /* 0x000ea20000300800 */
[----:B------:R-:W-:Y:S01]  /*23d30*/  F2FP.SATFINITE.E5M2.F32.PACK_AB_MERGE_C R73, R73, R72, RZ ;  /* 0x000000484949723e */ /* 0x000fe200048060ff */
[----:B------:R-:W-:Y:S01]  /*23d40*/  VIADD R8, R8, UR5 ;  /* 0x0000000508087c36 */ /* 0x000fe20008000000 */
[----:B------:R-:W0:Y:S01]  /*23d50*/  LDCU UR6, c[0x0][0x39c] ;  /* 0x00007380ff0677ac */ /* 0x000e220008000800 */
[----:B------:R-:W0:Y:S01]  /*23d60*/  LDL.LU R12, [R1+0x9d4] ;  /* 0x0009d400010c7983 */ /* 0x000e220000300800 */
[----:B-----5:R-:W-:-:S02]  /*23d70*/  ISETP.LT.AND P0, PT, R16, UR7, !P2 ;  /* 0x0000000710007c0c */ /* 0x020fc4000d701270 */
[----:B-1----:R-:W-:Y:S01]  /*23d80*/  ISETP.LT.AND P6, PT, R14, UR10, !P2 ;  /* 0x0000000a0e007c0c */ /* 0x002fe2000d7c1270 */
[----:B------:R-:W3:Y:S01]  /*23d90*/  LDL.LU R10, [R1+0x9d0] ;  /* 0x0009d000010a7983 */ /* 0x000ee20000300800 */
[----:B------:R-:W-:Y:S01]  /*23da0*/  PRMT R0, R73, 0x9910, RZ ;  /* 0x0000991049007816 */ /* 0x000fe200000000ff */
[----:B------:R-:W3:Y:S02]  /*23db0*/  LDCU UR7, c[0x0][0x39c] ;  /* 0x00007380ff0777ac */ /* 0x000ee40008000800 */
[----:B------:R-:W4:Y:S01]  /*23dc0*/  LDL.LU R14, [R1+0x84c] ;  /* 0x00084c00010e7983 */ /* 0x000f220000300800 */
[----:B------:R-:W2:Y:S03]  /*23dd0*/  LDCU UR4, c[0x0][0x39c] ;  /* 0x00007380ff0477ac */ /* 0x000ea60008000800 */
[----:B------:R1:W-:Y:S01]  /*23de0*/  @P3 STG.E.U8 desc[UR18][R6.64], R9 ;  /* 0x0000000906003986 */ /* 0x0003e2000c101112 */
[----:B------:R-:W-:Y:S01]  /*23df0*/  F2FP.SATFINITE.E5M2.F32.PACK_AB_MERGE_C R75, R75, R74, RZ ;  /* 0x0000004a4b4b723e */ /* 0x000fe200048060ff */
[----:B------:R-:W5:Y:S02]  /*23e00*/  LDCU UR10, c[0x0][0x39c] ;  /* 0x00007380ff0a77ac */ /* 0x000f640008000800 */
[----:B------:R1:W-:Y:S01]  /*23e10*/  @P1 STG.E.U8 desc[UR18][R4.64], R73 ;  /* 0x0000004904001986 */ /* 0x0003e2000c101112 */
[----:B------:R-:W-:Y:S01]  /*23e20*/  ISETP.LT.AND P3, PT, R15, UR9, !P2 ;  /* 0x000000090f007c0c */ /* 0x000fe2000d761270 */
[----:B------:R-:W0:Y:S01]  /*23e30*/  LDCU UR9, c[0x0][0x39c] ;  /* 0x00007380ff0977ac */ /* 0x000e220008000800 */
[----:B-1----:R-:W-:-:S02]  /*23e40*/  IMAD.MOV.U32 R9, RZ, RZ, R0 ;  /* 0x000000ffff097224 */ /* 0x002fc400078e0000 */
[C---:B------:R-:W-:Y:S01]  /*23e50*/  VIADD R0, R8.reuse, UR5 ;  /* 0x0000000508007c36 */ /* 0x040fe20008000000 */
[CC--:B------:R-:W-:Y:S02]  /*23e60*/  IADD3 R4, P1, PT, R8.reuse, R3.reuse, RZ ;  /* 0x0000000308047210 */ /* 0x0c0fe40007f3e0ff */
[----:B------:R-:W-:Y:S02]  /*23e70*/  SHF.R.S32.HI R9, RZ, 0x8, R9 ;  /* 0x00000008ff097819 */ /* 0x000fe40000011409 */
[-C--:B------:R-:W-:Y:S01]  /*23e80*/  LEA.HI.X.SX32 R5, R8, R2.reuse, 0x1, P1 ;  /* 0x0000000208057211 */ /* 0x080fe200008f0eff */
[C---:B------:R-:W-:Y:S01]  /*23e90*/  VIADD R8, R0.reuse, UR5 ;  /* 0x0000000500087c36 */ /* 0x040fe20008000000 */
[C---:B------:R-:W-:Y:S02]  /*23ea0*/  IADD3 R6, P1, PT, R0.reuse, R3, RZ ;  /* 0x0000000300067210 */ /* 0x040fe40007f3e0ff */
[----:B------:R-:W-:Y:S01]  /*23eb0*/  PRMT R11, R75, 0x9910, RZ ;  /* 0x000099104b0b7816 */ /* 0x000fe200000000ff */
[----:B------:R1:W-:Y:S01]  /*23ec0*/  @P5 STG.E.U8 desc[UR18][R4.64], R9 ;  /* 0x0000000904005986 */ /* 0x0003e2000c101112 */
[----:B------:R-:W-:Y:S01]  /*23ed0*/  LEA.HI.X.SX32 R7, R0, R2, 0x1, P1 ;  /* 0x0000000200077211 */ /* 0x000fe200008f0eff */
[----:B------:R-:W-:Y:S01]  /*23ee0*/  VIADD R0, R8, UR5 ;  /* 0x0000000508007c36 */ /* 0x000fe20008000000 */
[----:B------:R-:W-:-:S03]  /*23ef0*/  SHF.R.S32.HI R11, RZ, 0x8, R11 ;  /* 0x00000008ff0b7819 */ /* 0x000fc6000001140b */
[----:B------:R0:W-:Y:S01]  /*23f00*/  @P0 STG.E.U8 desc[UR18][R6.64], R75 ;  /* 0x0000004b06000986 */ /* 0x0001e2000c101112 */
[----:B-1----:R-:W-:-:S04]  /*23f10*/  IADD3 R4, P5, PT, R8, R3, RZ ;  /* 0x0000000308047210 */ /* 0x002fc80007fbe0ff */
[----:B------:R-:W-:Y:S02]  /*23f20*/  LEA.HI.X.SX32 R5, R8, R2, 0x1, P5 ;  /* 0x0000000208057211 */ /* 0x000fe400028f0eff */
[----:B------:R-:W-:-:S03]  /*23f30*/  F2FP.SATFINITE.E5M2.F32.PACK_AB_MERGE_C R77, R77, R76, RZ ;  /* 0x0000004c4d4d723e */ /* 0x000fc600048060ff */
[----:B------:R1:W-:Y:S01]  /*23f40*/  @P3 STG.E.U8 desc[UR18][R4.64], R11 ;  /* 0x0000000b04003986 */ /* 0x0003e2000c101112 */
[----:B------:R-:W-:-:S04]  /*23f50*/  IADD3 R8, P3, PT, R0, R3, RZ ;  /* 0x0000000300087210 */ /* 0x000fc80007f7e0ff */
[----:B------:R-:W-:-:S05]  /*23f60*/  LEA.HI.X.SX32 R9, R0, R2, 0x1, P3 ;  /* 0x0000000200097211 */ /* 0x000fca00018f0eff */
[----:B------:R0:W-:Y:S01]  /*23f70*/  @P6 STG.E.U8 desc[UR18][R8.64], R77 ;  /* 0x0000004d08006986 */ /* 0x0001e2000c101112 */
[----:B--2---:R-:W-:Y:S01]  /*23f80*/  ISETP.LT.AND P1, PT, R13, UR4, !P2 ;  /* 0x000000040d007c0c */ /* 0x004fe2000d721270 */
[----:B------:R-:W4:Y:S01]  /*23f90*/  LDCU UR4, c[0x0][0x39c] ;  /* 0x00007380ff0477ac */ /* 0x000f220008000800 */
[----:B0-----:R-:W-:Y:S01]  /*23fa0*/  ISETP.LT.AND P0, PT, R12, UR6, !P2 ;  /* 0x000000060c007c0c */ /* 0x001fe2000d701270 */
[----:B------:R-:W0:Y:S01]  /*23fb0*/  LDCU UR6, c[0x0][0x39c] ;  /* 0x00007380ff0677ac */ /* 0x000e220008000800 */
[----:B------:R-:W0:Y:S01]  /*23fc0*/  LDL.LU R12, [R1+0x848] ;  /* 0x00084800010c7983 */ /* 0x000e220000300800 */
[----:B---3--:R-:W-:Y:S01]  /*23fd0*/  ISETP.LT.AND P5, PT, R10, UR7, !P2 ;  /* 0x000000070a007c0c */ /* 0x008fe2000d7a1270 */
[----:B------:R-:W-:Y:S01]  /*23fe0*/  VIADD R10, R0, UR5 ;  /* 0x00000005000a7c36 */ /* 0x000fe20008000000 */
[----:B------:R-:W-:Y:S01]  /*23ff0*/  PRMT R13, R77, 0x9910, RZ ;  /* 0x000099104d0d7816 */ /* 0x000fe200000000ff */
[----:B------:R-:W2:Y:S01]  /*24000*/  LDL.LU R17, [R1+0x844] ;  /* 0x0008440001117983 */ /* 0x000ea20000300800 */
[----:B------:R-:W-:Y:S01]  /*24010*/  F2FP.SATFINITE.E5M2.F32.PACK_AB_MERGE_C R79, R79, R78, RZ ;  /* 0x0000004e4f4f723e */ /* 0x000fe200048060ff */
[----:B------:R-:W2:Y:S01]  /*24020*/  LDCU UR7, c[0x0][0x39c] ;  /* 0x00007380ff0777ac */ /* 0x000ea20008000800 */
[----:B------:R-:W-:Y:S01]  /*24030*/  IADD3 R6, P3, PT, R10, R3, RZ ;  /* 0x000000030a067210 */ /* 0x000fe20007f7e0ff */
[----:B------:R-:W3:Y:S01]  /*24040*/  LDL.LU R16, [R1+0x840] ;  /* 0x0008400001107983 */ /* 0x000ee20000300800 */
[----:B------:R-:W-:-:S02]  /*24050*/  SHF.R.S32.HI R13, RZ, 0x8, R13 ;  /* 0x00000008ff0d7819 */ /* 0x000fc4000001140d */
[C---:B------:R-:W-:Y:S01]  /*24060*/  LEA.HI.X.SX32 R7, R10.reuse, R2, 0x1, P3 ;  /* 0x000000020a077211 */ /* 0x040fe200018f0eff */
[----:B------:R-:W-:Y:S01]  /*24070*/  VIADD R10, R10, UR5 ;  /* 0x000000050a0a7c36 */ /* 0x000fe20008000000 */
[----:B------:R-:W5:Y:S04]  /*24080*/  LDL.LU R15, [R1+0x9cc] ;  /* 0x0009cc00010f7983 */ /* 0x000f680000300800 */
[----:B------:R4:W-:Y:S01]  /*24090*/  @P1 STG.E.U8 desc[UR18][R6.64], R13 ;  /* 0x0000000d06001986 */ /* 0x0009e2000c101112 */
[----:B-1----:R-:W-:-:S04]  /*240a0*/  IADD3 R4, P1, PT, R10, R3, RZ ;  /* 0x000000030a047210 */ /* 0x002fc80007f3e0ff */
[----:B------:R-:W-:Y:S02]  /*240b0*/  LEA.HI.X.SX32 R5, R10, R2, 0x1, P1 ;  /* 0x000000020a057211 */ /* 0x000fe400008f0eff */
[----:B----4-:R-:W-:Y:S01]  /*240c0*/  ISETP.LT.AND P1, PT, R14, UR4, !P2 ;  /* 0x000000040e007c0c */ /* 0x010fe2000d721270 */
[----:B------:R-:W-:Y:S01]  /*240d0*/  VIADD R0, R10, UR5 ;  /* 0x000000050a007c36 */ /* 0x000fe20008000000 */
[----:B------:R-:W4:Y:S01]  /*240e0*/  LDL.LU R14, [R1+0x9c0] ;  /* 0x0009c000010e7983 */ /* 0x000f220000300800 */
[----:B------:R-:W-:Y:S01]  /*240f0*/  PRMT R11, R79, 0x9910, RZ ;  /* 0x000099104f0b7816 */ /* 0x000fe200000000ff */
[----:B------:R-:W4:Y:S02]  /*24100*/  LDCU UR4, c[0x0][0x39c] ;  /* 0x00007380ff0477ac */ /* 0x000f240008000800 */
[----:B------:R-:W-:-:S04]  /*24110*/  IADD3 R8, P6, PT, R0, R3, RZ ;  /* 0x0000000300087210 */ /* 0x000fc80007fde0ff */
[C---:B------:R-:W-:Y:S01]  /*24120*/  LEA.HI.X.SX32 R9, R0.reuse, R2, 0x1, P6 ;  /* 0x0000000200097211 */ /* 0x040fe200030f0eff */
[----:B------:R-:W-:Y:S01]  /*24130*/  VIADD R0, R0, UR5 ;  /* 0x0000000500007c36 */ /* 0x000fe20008000000 */
[----:B------:R-:W-:-:S04]  /*24140*/  SHF.R.S32.HI R11, RZ, 0x8, R11 ;  /* 0x00000008ff0b7819 */ /* 0x000fc8000001140b */
[C---:B------:R-:W-:Y:S02]  /*24150*/  IADD3 R6, P6, PT, R0.reuse, R3, RZ ;  /* 0x0000000300067210 */ /* 0x040fe40007fde0ff */
[----:B------:R-:W-:Y:S02]  /*24160*/  F2FP.SATFINITE.E5M2.F32.PACK_AB_MERGE_C R81, R81, R80, RZ ;  /* 0x000000505151723e */ /* 0x000fe400048060ff */
[C---:B------:R-:W-:Y:S01]  /*24170*/  LEA.HI.X.SX32 R7, R0.reuse, R2, 0x1, P6 ;  /* 0x0000000200077211 */ /* 0x040fe200030f0eff */
[----:B------:R-:W-:Y:S01]  /*24180*/  VIADD R0, R0, UR5 ;  /* 0x0000000500007c36 */ /* 0x000fe20008000000 */
[----:B------:R1:W-:Y:S04]  /*24190*/  @P0 STG.E.U8 desc[UR18][R4.64], R79 ;  /* 0x0000004f04000986 */ /* 0x0003e8000c101112 */
[----:B------:R1:W-:Y:S04]  /*241a0*/  @P5 STG.E.U8 desc[UR18][R8.64], R11 ;  /* 0x0000000b08005986 */ /* 0x0003e8000c101112 */
[----:B------:R0:W-:Y:S01]  /*241b0*/  @P1 STG.E.U8 desc[UR18][R6.64], R81 ;  /* 0x0000005106001986 */ /* 0x0001e2000c101112 */
[----:B-1----:R-:W-:-:S02]  /*241c0*/  PRMT R5, R81, 0x9910, RZ ;  /* 0x0000991051057816 */ /* 0x002fc400000000ff */
[CC--:B------:R-:W-:Y:S01]  /*241d0*/  IADD3 R4, P1, PT, R0.reuse, R3.reuse, RZ ;  /* 0x0000000300047210 */ /* 0x0c0fe20007f3e0ff */
[C---:B------:R-:W-:Y:S02]  /*241e0*/  VIADD R9, R0.reuse, UR5 ;  /* 0x0000000500097c36 */ /* 0x040fe40008000000 */
[----:B------:R-:W-:Y:S01]  /*241f0*/  IMAD.MOV.U32 R11, RZ, RZ, R5 ;  /* 0x000000ffff0b7224 */ /* 0x000fe200078e0005 */
[----:B------:R-:W-:Y:S02]  /*24200*/  LEA.HI.X.SX32 R5, R0, R2, 0x1, P1 ;  /* 0x0000000200057211 */ /* 0x000fe400008f0eff */
[C---:B------:R-:W-:Y:S01]  /*24210*/  IADD3 R8, P1, PT, R9.reuse, R3, RZ ;  /* 0x0000000309087210 */ /* 0x040fe20007f3e0ff */
[----:B------:R-:W-:-:S03]  /*24220*/  VIADD R0, R9, UR5 ;  /* 0x0000000509007c36 */ /* 0x000fc60008000000 */
[----:B------:R-:W-:Y:S02]  /*24230*/  LEA.HI.X.SX32 R9, R9, R2, 0x1, P1 ;  /* 0x0000000209097211 */ /* 0x000fe400008f0eff */
[----:B0-----:R-:W-:Y:S01]  /*24240*/  ISETP.LT.AND P3, PT, R12, UR6, !P2 ;  /* 0x000000060c007c0c */ /* 0x001fe2000d761270 */
[----:B------:R-:W0:Y:S01]  /*24250*/  LDCU UR6, c[0x0][0x39c] ;  /* 0x00007380ff0677ac */ /* 0x000e220008000800 */
[----:B------:R-:W0:Y:S04]  /*24260*/  LDL.LU R12, [R1+0x9bc] ;  /* 0x0009bc00010c7983 */ /* 0x000e280000300800 */
[----:B------:R-:W3:Y:S01]  /*24270*/  LDL.LU R10, [R1+0x9b8] ;  /* 0x0009b800010a7983 */ /* 0x000ee20000300800 */
[----:B-----5:R-:W-:Y:S01]  /*24280*/  ISETP.LT.AND P6, PT, R15, UR10, !P2 ;  /* 0x0000000a0f007c0c */ /* 0x020fe2000d7c1270 */
[----:B------:R-:W1:Y:S02]  /*24290*/  LDCU UR10, c[0x0][0x39c] ;  /* 0x00007380ff0a77ac */ /* 0x000e640008000800 */
[----:B------:R-:W5:Y:S01]  /*242a0*/  LDL.LU R15, [R1+0x83c] ;  /* 0x00083c00010f7983 */ /* 0x000f620000300800 */
[----:B----4-:R-:W-:Y:S01]  /*242b0*/  ISETP.LT.AND P1, PT, R14, UR4, !P2 ;  /* 0x000000040e007c0c */ /* 0x010fe2000d721270 */
[----:B------:R-:W5:Y:S02]  /*242c0*/  LDCU UR4, c[0x0][0x39c] ;  /* 0x00007380ff0477ac */ /* 0x000f640008000800 */
[----:B------:R-:W4:Y:S01]  /*242d0*/  LDL.LU R14, [R1+0x838] ;  /* 0x00083800010e7983 */ /* 0x000f220000300800 */
[----:B--2---:R-:W-:Y:S01]  /*242e0*/  ISETP.LT.AND P0, PT, R17, UR7, !P2 ;  /* 0x0000000711007c0c */ /* 0x004fe2000d701270 */
[----:B------:R-:W2:Y:S01]  /*242f0*/  LDCU UR7, c[0x0][0x39c] ;  /* 0x00007380ff0777ac */ /* 0x000ea20008000800 */
[----:B------:R-:W-:Y:S01]  /*24300*/  SHF.R.S32.HI R11, RZ, 0x8, R11 ;  /* 0x00000008ff0b7819 */ /* 0x000fe2000001140b */
[----:B------:R-:W4:Y:S01]  /*24310*/  LDL.LU R18, [R1+0x834] ;  /* 0x0008340001127983 */ /* 0x000f220000300800 */
[----:B---3--:R-:W-:Y:S01]  /*24320*/  ISETP.LT.AND P5, PT, R16, UR9, !P2 ;  /* 0x0000000910007c0c */ /* 0x008fe2000d7a1270 */
[----:B------:R-:W3:Y:S01]  /*24330*/  LDCU UR9, c[0x0][0x39c] ;  /* 0x00007380ff0977ac */ /* 0x000ee20008000800 */
[----:B------:R-:W-:Y:S01]  /*24340*/  F2FP.SATFINITE.E5M2.F32.PACK_AB_MERGE_C R83, R83, R82, RZ ;  /* 0x000000525353723e */ /* 0x000fe200048060ff */
[----:B------:R1:W-:Y:S01]  /*24350*/  @P3 STG.E.U8 desc[UR18][R4.64], R11 ;  /* 0x0000000b04003986 */ /* 0x0003e2000c101112 */
[----:B------:R-:W-:-:S02]  /*24360*/  IADD3 R6, P3, PT, R0, R3, RZ ;  /* 0x0000000300067210 */ /* 0x000fc40007f7e0ff */
[----:B------:R-:W-:Y:S01]  /*24370*/  PRMT R13, R83, 0x9910, RZ ;  /* 0x00009910530d7816 */ /* 0x000fe200000000ff */
[----:B------:R-:W3:Y:S01]  /*24380*/  LDL.LU R17, [R1+0x830] ;  /* 0x0008300001117983 */ /* 0x000ee20000300800 */
[C---:B------:R-:W-:Y:S01]  /*24390*/  LEA.HI.X.SX32 R7, R0.reuse, R2, 0x1, P3 ;  /* 0x0000000200077211 */ /* 0x040fe200018f0eff */
[----:B------:R-:W-:Y:S01]  /*243a0*/  VIADD R0, R0, UR5 ;  /* 0x0000000500007c36 */ /* 0x000fe20008000000 */
[----:B------:R-:W-:Y:S01]  /*243b0*/  SHF.R.S32.HI R13, RZ, 0x8, R13 ;  /* 0x00000008ff0d7819 */ /* 0x000fe2000001140d */
[----:B------:R0:W-:Y:S01]  /*243c0*/  @P0 STG.E.U8 desc[UR18][R8.64], R83 ;  /* 0x0000005308000986 */ /* 0x0001e2000c101112 */
[----:B------:R-:W-:-:S03]  /*243d0*/  F2FP.SATFINITE.E5M2.F32.PACK_AB_MERGE_C R85, R85, R84, RZ ;  /* 0x000000545555723e */ /* 0x000fc600048060ff */
[----:B------:R0:W-:Y:S01]  /*243e0*/  @P5 STG.E.U8 desc[UR18][R6.64], R13 ;  /* 0x0000000d06005986 */ /* 0x0001e2000c101112 */
[C---:B-1----:R-:W-:Y:S02]  /*243f0*/  IADD3 R4, P5, PT, R0.reuse, R3, RZ ;  /* 0x0000000300047210 */ /* 0x042fe40007fbe0ff */
[----:B------:R-:W-:Y:S01]  /*24400*/  PRMT R11, R85, 0x9910, RZ ;  /* 0x00009910550b7816 */ /* 0x000fe200000000ff */
[----:B------:R-:W3:Y:S01]  /*24410*/  LDL.LU R16, [R1+0x9b4] ;  /* 0x0009b40001107983 */ /* 0x000ee20000300800 */
[----:B------:R-:W-:Y:S02]  /*24420*/  LEA.HI.X.SX32 R5, R0, R2, 0x1, P5 ;  /* 0x0000000200057211 */ /* 0x000fe400028f0eff */
[----:B------:R-:W-:-:S03]  /*24430*/  SHF.R.S32.HI R11, RZ, 0x8, R11 ;  /* 0x00000008ff0b7819 */ /* 0x000fc6000001140b */
[----:B------:R1:W-:Y:S01]  /*24440*/  @P6 STG.E.U8 desc[UR18][R4.64], R85 ;  /* 0x0000005504006986 */ /* 0x0003e2000c101112 */
[----:B0-----:R-:W-:Y:S01]  /*24450*/  ISETP.LT.AND P0, PT, R12, UR6, !P2 ;  /* 0x000000060c007c0c */ /* 0x001fe2000d701270 */
[----:B------:R-:W4:Y:S01]  /*24460*/  LDCU UR6, c[0x0][0x39c] ;  /* 0x00007380ff0677ac */ /* 0x000f220008000800 */
[----:B--2---:R-:W-:Y:S01]  /*24470*/  ISETP.LT.AND P3, PT, R10, UR7, !P2 ;  /* 0x000000070a007c0c */ /* 0x004fe2000d761270 */
[----:B------:R-:W-:Y:S01]  /*24480*/  VIADD R10, R0, UR5 ;  /* 0x00000005000a7c36 */ /* 0x000fe20008000000 */
[----:B------:R-:W0:Y:S04]  /*24490*/  LDCU UR7, c[0x0][0x39c] ;  /* 0x00007380ff0777ac */ /* 0x000e280008000800 */
[----:B------:R-:W-:-:S04]  /*244a0*/  IADD3 R8, P5, PT, R10, R3, RZ ;  /* 0x000000030a087210 */ /* 0x000fc80007fbe0ff */
[C---:B------:R-:W-:Y:S01]  /*244b0*/  LEA.HI.X.SX32 R9, R10.reuse, R2, 0x1, P5 ;  /* 0x000000020a097211 */ /* 0x040fe200028f0eff */
[----:B------:R-:W-:-:S04]  /*244c0*/  VIADD R10, R10, UR5 ;  /* 0x000000050a0a7c36 */ /* 0x000fc80008000000 */
[----:B------:R2:W-:Y:S01]  /*244d0*/  @P1 STG.E.U8 desc[UR18][R8.64], R11 ;  /* 0x0000000b08001986 */ /* 0x0005e2000c101112 */
[----:B------:R-:W-:-:S04]  /*244e0*/  IADD3 R6, P1, PT, R10, R3, RZ ;  /* 0x000000030a067210 */ /* 0x000fc80007f3e0ff */
[----:B------:R-:W-:Y:S02]  /*244f0*/  LEA.HI.X.SX32 R7, R10, R2, 0x1, P1 ;  /* 0x000000020a077211 */ /* 0x000fe400008f0eff */
[----:B-----5:R-:W-:Y:S02]  /*24500*/  ISETP.LT.AND P1, PT, R15, UR4, !P2 ;  /* 0x000000040f007c0c */ /* 0x020fe4000d721270 */
[----:B----4-:R-:W-:Y:S01]  /*24510*/  ISETP.LT.AND P5, PT, R14, UR6, !P2 ;  /* 0x000000060e007c0c */ /* 0x010fe2000d7a1270 */
[----:B------:R-:W4:Y:S01]  /*24520*/  LDL.LU R15, [R1+0x9b0] ;  /* 0x0009b000010f7983 */ /* 0x000f220000300800 */
[----:B------:R-:W-:Y:S01]  /*24530*/  VIADD R0, R10, UR5 ;  /* 0x000000050a007c36 */ /* 0x000fe20008000000 */
[----:B------:R-:W-:Y:S01]  /*24540*/  F2FP.SATFINITE.E5M2.F32.PACK_AB_MERGE_C R87, R87, R86, RZ ;  /* 0x000000565757723e */ /* 0x000fe200048060ff */
[----:B------:R-:W4:Y:S01]  /*24550*/  LDCU UR4, c[0x0][0x39c] ;  /* 0x00007380ff0477ac */ /* 0x000f220008000800 */
[----:B------:R-:W5:Y:S02]  /*24560*/  LDL.LU R14, [R1+0x9ac] ;  /* 0x0009ac00010e7983 */ /* 0x000f640000300800 */
[C---:B-1----:R-:W-:Y:S01]  /*24570*/  IADD3 R4, P6, PT, R0.reuse, R3, RZ ;  /* 0x0000000300047210 */ /* 0x042fe20007fde0ff */
[----:B------:R-:W5:Y:S01]  /*24580*/  LDCU UR6, c[0x0][0x39c] ;  /* 0x00007380ff0677ac */ /* 0x000f620008000800 */
[----:B------:R-:W-:Y:S01]  /*24590*/  PRMT R12, R87, 0x9910, RZ ;  /* 0x00009910570c7816 */ /* 0x000fe200000000ff */
[----:B------:R-:W3:Y:S01]  /*245a0*/  LDL.LU R10, [R1+0x9a8] ;  /* 0x0009a800010a7983 */ /* 0x000ee20000300800 */
[C---:B------:R-:W-:Y:S01]  /*245b0*/  LEA.HI.X.SX32 R5, R0.reuse, R2, 0x1, P6 ;  /* 0x0000000200057211 */ /* 0x040fe200030f0eff */
[----:B------:R-:W-:Y:S01]  /*245c0*/  VIADD R0, R0, UR5 ;  /* 0x0000000500007c36 */ /* 0x000fe20008000000 */
[----:B--2---:R-:W-:-:S04]  /*245d0*/  SHF.R.S32.HI R11, RZ, 0x8, R12 ;  /* 0x00000008ff0b7819 */ /* 0x004fc8000001140c */
[CC--:B------:R-:W-:Y:S02]  /*245e0*/  IADD3 R8, P6, PT, R0.reuse, R3.reuse, RZ ;  /* 0x0000000300087210 */ /* 0x0c0fe40007fde0ff */
[----:B------:R-:W-:Y:S02]  /*245f0*/  F2FP.SATFINITE.E5M2.F32.PACK_AB_MERGE_C R89, R89, R88, RZ ;  /* 0x000000585959723e */ /* 0x000fe400048060ff */
[C---:B------:R-:W-:Y:S01]  /*24600*/  LEA.HI.X.SX32 R9, R0.reuse, R2, 0x1, P6 ;  /* 0x0000000200097211 */ /* 0x040fe200030f0eff */
[----:B------:R-:W-:Y:S01]  /*24610*/  VIADD R0, R0, UR5 ;  /* 0x0000000500007c36 */ /* 0x000fe20008000000 */
[----:B------:R1:W-:Y:S01]  /*24620*/  @P0 STG.E.U8 desc[UR18][R6.64], R87 ;  /* 0x0000005706000986 */ /* 0x0003e2000c101112 */
[----:B0-----:R-:W-:Y:S01]  /*24630*/  ISETP.LT.AND P0, PT, R18, UR7, !P2 ;  /* 0x0000000712007c0c */ /* 0x001fe2000d701270 */
[----:B------:R-:W0:Y:S02]  /*24640*/  LDCU UR7, c[0x0][0x39c] ;  /* 0x00007380ff0777ac */ /* 0x000e240008000800 */
[----:B------:R2:W-:Y:S04]  /*24650*/  @P3 STG.E.U8 desc[UR18][R4.64], R11 ;  /* 0x0000000b04003986 */ /* 0x0005e8000c101112 */
[----:B------:R0:W-:Y:S01]  /*24660*/  @P1 STG.E.U8 desc[UR18][R8.64], R89 ;  /* 0x0000005908001986 */ /* 0x0001e2000c101112 */
[----:B-1----:R-:W-:Y:S01]  /*24670*/  PRMT R6, R89, 0x9910, RZ ;  /* 0x0000991059067816 */ /* 0x002fe200000000ff */
[C---:B------:R-:W-:Y:S01]  /*24680*/  VIADD R7, R0.reuse, UR5 ;  /* 0x0000000500077c36 */ /* 0x040fe20008000000 */
[----:B--2---:R-:W-:-:S03]  /*24690*/  IADD3 R4, P1, PT, R0, R3, RZ ;  /* 0x0000000300047210 */ /* 0x004fc60007f3e0ff */
[----:B------:R-:W-:Y:S01]  /*246a0*/  IMAD.MOV.U32 R11, RZ, RZ, R6 ;  /* 0x000000ffff0b7224 */ /* 0x000fe200078e0006 */
[----:B------:R-:W-:Y:S02]  /*246b0*/  LEA.HI.X.SX32 R5, R0, R2, 0x1, P1 ;  /* 0x0000000200057211 */ /* 0x000fe400008f0eff */
[C---:B------:R-:W-:Y:S01]  /*246c0*/  IADD3 R6, P1, PT, R7.reuse, R3, RZ ;  /* 0x0000000307067210 */ /* 0x040fe20007f3e0ff */
[----:B------:R-:W-:Y:S01]  /*246d0*/  VIADD R0, R7, UR5 ;  /* 0x0000000507007c36 */ /* 0x000fe20008000000 */
[----:B------:R-:W-:Y:S02]  /*246e0*/  SHF.R.S32.HI R11, RZ, 0x8, R11 ;  /* 0x00000008ff0b7819 */ /* 0x000fe4000001140b */
[----:B------:R-:W-:Y:S02]  /*246f0*/  F2FP.SATFINITE.E5M2.F32.PACK_AB_MERGE_C R91, R91, R90, RZ ;  /* 0x0000005a5b5b723e */ /* 0x000fe400048060ff */
[----:B------:R-:W-:Y:S01]  /*24700*/  LEA.HI.X.SX32 R7, R7, R2, 0x1, P1 ;  /* 0x0000000207077211 */ /* 0x000fe200008f0eff */
[----:B------:R1:W-:Y:S04]  /*24710*/  @P5 STG.E.U8 desc[UR18][R4.64], R11 ;  /* 0x0000000b04005986 */ /* 0x0003e8000c101112 */
[----:B------:R2:W-:Y:S01]  /*24720*/  @P0 STG.E.U8 desc[UR18][R6.64], R91 ;  /* 0x0000005b06000986 */ /* 0x0005e2000c101112 */
[----:B----4-:R-:W-:Y:S01]  /*24730*/  ISETP.LT.AND P1, PT, R15, UR4, !P2 ;  /* 0x000000040f007c0c */ /* 0x010fe2000d721270 */
[----:B------:R-:W4:Y:S02]  /*24740*/  LDCU UR4, c[0x0][0x39c] ;  /* 0x00007380ff0477ac */ /* 0x000f240008000800 */
[----:B------:R-:W4:Y:S01]  /*24750*/  LDL.LU R15, [R1+0x82c] ;  /* 0x00082c00010f7983 */ /* 0x000f220000300800 */
[----:B-----5:R-:W-:Y:S01]  /*24760*/  ISETP.LT.AND P0, PT, R14, UR6, !P2 ;  /* 0x000000060e007c0c */ /* 0x020fe2000d701270 */
[----:B------:R-:W5:Y:S02]  /*24770*/  LDCU UR6, c[0x0][0x39c] ;  /* 0x00007380ff0677ac */ /* 0x000f640008000800 */
[----:B------:R-:W5:Y:S01]  /*24780*/  LDL.LU R14, [R1+0x828] ;  /* 0x00082800010e7983 */ /* 0x000f620000300800 */
[----:B---3--:R-:W-:-:S02]  /*24790*/  ISETP.LT.AND P3, PT, R17, UR9, !P2 ;  /* 0x0000000911007c0c */ /* 0x008fc4000d761270 */
[----:B------:R-:W-:Y:S01]  /*247a0*/  PRMT R13, R91, 0x9910, RZ ;  /* 0x000099105b0d7816 */ /* 0x000fe200000000ff */
[----:B------:R-:W3:Y:S01]  /*247b0*/  LDL.LU R18, [R1+0x824] ;  /* 0x0008240001127983 */ /* 0x000ee20000300800 */
[CC--:B0-----:R-:W-:Y:S01]  /*247c0*/  IADD3 R8, P5, PT, R0.reuse, R3.reuse, RZ ;  /* 0x0000000300087210 */ /* 0x0c1fe20007fbe0ff */
[----:B------:R-:W0:Y:S01]  /*247d0*/  LDCU UR9, c[0x0][0x39c] ;  /* 0x00007380ff0977ac */ /* 0x000e220008000800 */
[----:B------:R-:W-:Y:S01]  /*247e0*/  SHF.R.S32.HI R13, RZ, 0x8, R13 ;  /* 0x00000008ff0d7819 */ /* 0x000fe2000001140d */
[----:B------:R-:W0:Y:S01]  /*247f0*/  LDL.LU R17, [R1+0x820] ;  /* 0x0008200001117983 */ /* 0x000e220000300800 */
[C---:B------:R-:W-:Y:S01]  /*24800*/  LEA.HI.X.SX32 R9, R0.reuse, R2, 0x1, P5 ;  /* 0x0000000200097211 */ /* 0x040fe200028f0eff */
[----:B------:R-:W-:Y:S01]  /*24810*/  VIADD R0, R0, UR5 ;  /* 0x0000000500007c36 */ /* 0x000fe20008000000 */
[----:B------:R-:W-:Y:S01]  /*24820*/  ISETP.LT.AND P5, PT, R10, UR7, !P2 ;  /* 0x000000070a007c0c */ /* 0x000fe2000d7a1270 */
[----:B------:R-:W3:Y:S01]  /*24830*/  LDCU UR7, c[0x0][0x39c] ;  /* 0x00007380ff0777ac */ /* 0x000ee20008000800 */
[----:B------:R-:W-:Y:S01]  /*24840*/  ISETP.LT.AND P6, PT, R16, UR10, !P2 ;  /* 0x0000000a10007c0c */ /* 0x000fe2000d7c1270 */
[----:B------:R2:W-:Y:S01]  /*24850*/  @P3 STG.E.U8 desc[UR18][R8.64], R13 ;  /* 0x0000000d08003986 */ /* 0x0005e2000c101112 */
[C---:B-1----:R-:W-:Y:S01]  /*24860*/  IADD3 R4, P3, PT, R0.reuse, R3, RZ ;  /* 0x0000000300047210 */ /* 0x042fe20007f7e0ff */
[C---:B------:R-:W-:Y:S01]  /*24870*/  VIADD R10, R0.reuse, UR5 ;  /* 0x00000005000a7c36 */ /* 0x040fe20008000000 */
[----:B------:R-:W-:Y:S01]  /*24880*/  F2FP.SATFINITE.E5M2.F32.PACK_AB_MERGE_C R93, R93, R92, RZ ;  /* 0x0000005c5d5d723e */ /* 0x000fe200048060ff */
[----:B------:R-:W3:Y:S01]  /*24890*/  LDL.LU R16, [R1+0x99c] ;  /* 0x00099c0001107983 */ /* 0x000ee20000300800 */
[----:B------:R-:W-:Y:S01]  /*248a0*/  LEA.HI.X.SX32 R5, R0, R2, 0x1, P3 ;  /* 0x0000000200057211 */ /* 0x000fe200018f0eff */
[----:B------:R-:W1:Y:S01]  /*248b0*/  LDCU UR10, c[0x0][0x39c] ;  /* 0x00007380ff0a77ac */ /* 0x000e620008000800 */
[----:B------:R-:W-:-:S02]  /*248c0*/  PRMT R11, R93, 0x9910, RZ ;  /* 0x000099105d0b7816 */ /* 0x000fc400000000ff */
[CC--:B--2---:R-:W-:Y:S02]  /*248d0*/  IADD3 R6, P3, PT, R10.reuse, R3.reuse, RZ ;  /* 0x000000030a067210 */ /* 0x0c4fe40007f7e0ff */
[----:B------:R-:W-:Y:S02]  /*248e0*/  SHF.R.S32.HI R11, RZ, 0x8, R11 ;  /* 0x00000008ff0b7819 */ /* 0x000fe4000001140b */
[C---:B------:R-:W-:Y:S01]  /*248f0*/  LEA.HI.X.SX32 R7, R10.reuse, R2, 0x1, P3 ;  /* 0x000000020a077211 */ /* 0x040fe200018f0eff */
[----:B------:R-:W-:Y:S01]  /*24900*/  VIADD R10, R10, UR5 ;  /* 0x000000050a0a7c36 */ /* 0x000fe20008000000 */
[----:B------:R2:W-:Y:S04]  /*24910*/  @P6 STG.E.U8 desc[UR18][R4.64], R93 ;  /* 0x0000005d04006986 */ /* 0x0005e8000c101112 */
[----:B------:R0:W-:Y:S01]  /*24920*/  @P1 STG.E.U8 desc[UR18][R6.64], R11 ;  /* 0x0000000b06001986 */ /* 0x0001e2000c101112 */
[----:B------:R-:W-:-:S04]  /*24930*/  IADD3 R8, P1, PT, R10, R3, RZ ;  /* 0x000000030a087210 */ /* 0x000fc80007f3e0ff */
[----:B------:R-:W-:Y:S02]  /*24940*/  LEA.HI.X.SX32 R9, R10, R2, 0x1, P1 ;  /* 0x000000020a097211 */ /* 0x000fe400008f0eff */
[----:B----4-:R-:W-:Y:S02]  /*24950*/  ISETP.LT.AND P1, PT, R15, UR4, !P2 ;  /* 0x000000040f007c0c */ /* 0x010fe4000d721270 */
[----:B-----5:R-:W-:Y:S01]  /*24960*/  ISETP.LT.AND P3, PT, R14, UR6, !P2 ;  /* 0x000000060e007c0c */ /* 0x020fe2000d761270 */
[----:B------:R-:W4:Y:S01]  /*24970*/  LDL.LU R15, [R1+0x990] ;  /* 0x00099000010f7983 */ /* 0x000f220000300800 */
[----:B------:R-:W-:Y:S01]  /*24980*/  VIADD R0, R10, UR5 ;  /* 0x000000050a007c36 */ /* 0x000fe20008000000 */
[----:B------:R-:W-:Y:S01]  /*24990*/  F2FP.SATFINITE.E5M2.F32.PACK_AB_MERGE_C R95, R95, R94, RZ ;  /* 0x0000005e5f5f723e */ /* 0x000fe200048060ff */
[----:B------:R-:W4:Y:S01]  /*249a0*/  LDCU UR4, c[0x0][0x39c] ;  /* 0x00007380ff0477ac */ /* 0x000f220008000800 */
[----:B------:R-:W5:Y:S02]  /*249b0*/  LDL.LU R14, [R1+0x98c] ;  /* 0x00098c00010e7983 */ /* 0x000f640000300800 */
[C---:B--2---:R-:W-:Y:S01]  /*249c0*/  IADD3 R4, P6, PT, R0.reuse, R3, RZ ;  /* 0x0000000300047210 */ /* 0x044fe20007fde0ff */
[----:B------:R-:W5:Y:S01]  /*249d0*/  LDCU UR6, c[0x0][0x39c] ;  /* 0x00007380ff0677ac */ /* 0x000f620008000800 */
[----:B------:R-:W-:Y:S01]  /*249e0*/  PRMT R12, R95, 0x9910, RZ ;  /* 0x000099105f0c7816 */ /* 0x000fe200000000ff */
[----:B------:R-:W2:Y:S01]  /*249f0*/  LDL.LU R10, [R1+0x988] ;  /* 0x00098800010a7983 */ /* 0x000ea20000300800 */
[C---:B------:R-:W-:Y:S01]  /*24a00*/  LEA.HI.X.SX32 R5, R0.reuse, R2, 0x1, P6 ;  /* 0x0000000200057211 */ /* 0x040fe200030f0eff */
[----:B------:R-:W-:Y:S01]  /*24a10*/  VIADD R0, R0, UR5 ;  /* 0x0000000500007c36 */ /* 0x000fe20008000000 */
[----:B0-----:R-:W-:-:S04]  /*24a20*/  SHF.R.S32.HI R11, RZ, 0x8, R12 ;  /* 0x00000008ff0b7819 */ /* 0x001fc8000001140c */
[CC--:B------:R-:W-:Y:S02]  /*24a30*/  IADD3 R6, P6, PT, R0.reuse, R3.reuse, RZ ;  /* 0x0000000300067210 */ /* 0x0c0fe40007fde0ff */
[----:B------:R-:W-:Y:S02]  /*24a40*/  F2FP.SATFINITE.E5M2.F32.PACK_AB_MERGE_C R97, R97, R96, RZ ;  /* 0x000000606161723e */ /* 0x000fe400048060ff */
[C---:B------:R-:W-:Y:S01]  /*24a50*/  LEA.HI.X.SX32 R7, R0.reuse, R2, 0x1, P6 ;  /* 0x0000000200077211 */ /* 0x040fe200030f0eff */
[----:B------:R-:W-:Y:S01]  /*24a60*/  VIADD R0, R0, UR5 ;  /* 0x0000000500007c36 */ /* 0x000fe20008000000 */
[----:B------:R0:W-:Y:S01]  /*24a70*/  @P0 STG.E.U8 desc[UR18][R8.64], R95 ;  /* 0x0000005f08000986 */ /* 0x0001e2000c101112 */
[----:B---3--:R-:W-:Y:S01]  /*24a80*/  ISETP.LT.AND P0, PT, R18, UR7, !P2 ;  /* 0x0000000712007c0c */ /* 0x008fe2000d701270 */
[----:B------:R-:W2:Y:S02]  /*24a90*/  LDCU UR7, c[0x0][0x39c] ;  /* 0x00007380ff0777ac */ /* 0x000ea40008000800 */
[----:B------:R3:W-:Y:S04]  /*24aa0*/  @P5 STG.E.U8 desc[UR18][R4.64], R11 ;  /* 0x0000000b04005986 */ /* 0x0007e8000c101112 */
[----:B------:R1:W-:Y:S01]  /*24ab0*/  @P1 STG.E.U8 desc[UR18][R6.64], R97 ;  /* 0x0000006106001986 */ /* 0x0003e2000c101112 */
[----:B0-----:R-:W-:Y:S01]  /*24ac0*/  PRMT R8, R97, 0x9910, RZ ;  /* 0x0000991061087816 */ /* 0x001fe200000000ff */
[C---:B------:R-:W-:Y:S01]  /*24ad0*/  VIADD R9, R0.reuse, UR5 ;  /* 0x0000000500097c36 */ /* 0x040fe20008000000 */
[----:B---3--:R-:W-:-:S03]  /*24ae0*/  IADD3 R4, P1, PT, R0, R3, RZ ;  /* 0x0000000300047210 */ /* 0x008fc60007f3e0ff */
        /* <DEDUP_REMOVED lines=15> */
[----:B------:R-:W-:-:S02]  /*24be0*/  ISETP.LT.AND P5, PT, R17, UR9, !P2 ;  /* 0x0000000911007c0c */ /* 0x000fc4000d7a1270 */
[----:B------:R-:W-:Y:S01]  /*24bf0*/  PRMT R13, R99, 0x9910, RZ ;  /* 0x00009910630d7816 */ /* 0x000fe200000000ff */
[----:B------:R-:W5:Y:S01]  /*24c00*/  LDL.LU R18, [R1+0x810] ;  /* 0x0008100001127983 */ /* 0x000f620000300800 */
[CC--:B-1----:R-:W-:Y:S01]  /*24c10*/  IADD3 R6, P3, PT, R0.reuse, R3.reuse, RZ ;  /* 0x0000000300067210 */ /* 0x0c2fe20007f7e0ff */
[----:B------:R-:W1:Y:S01]  /*24c20*/  LDCU UR9, c[0x0][0x39c] ;  /* 0x00007380ff0977ac */ /* 0x000e620008000800 */
[----:B------:R-:W-:Y:S01]  /*24c30*/  SHF.R.S32.HI R13, RZ, 0x8, R13 ;  /* 0x00000008ff0d7819 */ /* 0x000fe2000001140d */
[----:B------:R-:W1:Y:S01]  /*24c40*/  LDL.LU R17, [R1+0x80c] ;  /* 0x00080c0001117983 */ /* 0x000e620000300800 */
[C---:B------:R-:W-:Y:S01]  /*24c50*/  LEA.HI.X.SX32 R7, R0.reuse, R2, 0x1, P3 ;  /* 0x0000000200077211 */ /* 0x040fe200018f0eff */
[----:B------:R-:W-:Y:S01]  /*24c60*/  VIADD R0, R0, UR5 ;  /* 0x0000000500007c36 */ /* 0x000fe20008000000 */
[----:B--2---:R-:W-:Y:S01]  /*24c70*/  ISETP.LT.AND P3, PT, R10, UR7, !P2 ;  /* 0x000000070a007c0c */ /* 0x004fe2000d761270 */
[----:B------:R-:W2:Y:S01]  /*24c80*/  LDCU UR7, c[0x0][0x39c] ;  /* 0x00007380ff0777ac */ /* 0x000ea20008000800 */
[----:B------:R-:W-:Y:S01]  /*24c90*/  ISETP.LT.AND P6, PT, R16, UR10, !P2 ;  /* 0x0000000a10007c0c */ /* 0x000fe2000d7c1270 */
[----:B------:R2:W-:Y:S01]  /*24ca0*/  @P5 STG.E.U8 desc[UR18][R6.64], R13 ;  /* 0x0000000d06005986 */ /* 0x0005e2000c101112 */
[C---:B0-----:R-:W-:Y:S01]  /*24cb0*/  IADD3 R4, P5, PT, R0.reuse, R3, RZ ;  /* 0x0000000300047210 */ /* 0x041fe20007fbe0ff */
[C---:B------:R-:W-:Y:S01]  /*24cc0*/  VIADD R10, R0.reuse, UR5 ;  /* 0x00000005000a7c36 */ /* 0x040fe20008000000 */
[----:B------:R-:W-:Y:S01]  /*24cd0*/  F2FP.SATFINITE.E5M2.F32.PACK_AB_MERGE_C R101, R101, R100, RZ ;  /* 0x000000646565723e */ /* 0x000fe200048060ff */
[----:B------:R-:W5:Y:S01]  /*24ce0*/  LDL.LU R16, [R1+0x984] ;  /* 0x0009840001107983 */ /* 0x000f620000300800 */
[----:B------:R-:W-:Y:S01]  /*24cf0*/  LEA.HI.X.SX32 R5, R0, R2, 0x1, P5 ;  /* 0x0000000200057211 */ /* 0x000fe200028f0eff */
[----:B------:R-:W0:Y:S01]  /*24d00*/  LDCU UR10, c[0x0][0x39c] ;  /* 0x00007380ff0a77ac */ /* 0x000e220008000800 */
[----:B------:R-:W-:-:S02]  /*24d10*/  PRMT R11, R101, 0x9910, RZ ;  /* 0x00009910650b7816 */ /* 0x000fc400000000ff */
[CC--:B---3--:R-:W-:Y:S02]  /*24d20*/  IADD3 R8, P5, PT, R10.reuse, R3.reuse, RZ ;  /* 0x000000030a087210 */ /* 0x0c8fe40007fbe0ff */
[----:B------:R-:W-:Y:S02]  /*24d30*/  SHF.R.S32.HI R11, RZ, 0x8, R11 ;  /* 0x00000008ff0b7819 */ /* 0x000fe4000001140b */
[C---:B------:R-:W-:Y:S01]  /*24d40*/  LEA.HI.X.SX32 R9, R10.reuse, R2, 0x1, P5 ;  /* 0x000000020a097211 */ /* 0x040fe200028f0eff */
[----:B------:R-:W-:Y:S01]  /*24d50*/  VIADD R10, R10, UR5 ;  /* 0x000000050a0a7c36 */ /* 0x000fe20008000000 */
[----:B------:R3:W-:Y:S04]  /*24d60*/  @P6 STG.E.U8 desc[UR18][R4.64], R101 ;  /* 0x0000006504006986 */ /* 0x0007e8000c101112 */
[----:B------:R0:W-:Y:S01]  /*24d70*/  @P1 STG.E.U8 desc[UR18][R8.64], R11 ;  /* 0x0000000b08001986 */ /* 0x0001e2000c101112 */
[----:B--2---:R-:W-:-:S04]  /*24d80*/  IADD3 R6, P1, PT, R10, R3, RZ ;  /* 0x000000030a067210 */ /* 0x004fc80007f3e0ff */
[----:B------:R-:W-:Y:S02]  /*24d90*/  LEA.HI.X.SX32 R7, R10, R2, 0x1, P1 ;  /* 0x000000020a077211 */ /* 0x000fe400008f0eff */
[----:B----4-:R-:W-:Y:S02]  /*24da0*/  ISETP.LT.AND P1, PT, R15, UR4, !P2 ;  /* 0x000000040f007c0c */ /* 0x010fe4000d721270 */
[----:B-----5:R-:W-:Y:S01]  /*24db0*/  ISETP.LT.AND P5, PT, R14, UR6, !P2 ;  /* 0x000000060e007c0c */ /* 0x020fe2000d7a1270 */
[----:B------:R-:W2:Y:S01]  /*24dc0*/  LDL.LU R15, [R1+0x980] ;  /* 0x00098000010f7983 */ /* 0x000ea20000300800 */
[----:B------:R-:W-:Y:S01]  /*24dd0*/  VIADD R0, R10, UR5 ;  /* 0x000000050a007c36 */ /* 0x000fe20008000000 */
[----:B------:R-:W-:Y:S01]  /*24de0*/  F2FP.SATFINITE.E5M2.F32.PACK_AB_MERGE_C R103, R103, R102, RZ ;  /* 0x000000666767723e */ /* 0x000fe200048060ff */
[----:B------:R-:W2:Y:S01]  /*24df0*/  LDCU UR4, c[0x0][0x39c] ;  /* 0x00007380ff0477ac */ /* 0x000ea20008000800 */
[----:B------:R-:W4:Y:S02]  /*24e00*/  LDL.LU R14, [R1+0x97c] ;  /* 0x00097c00010e7983 */ /* 0x000f240000300800 */
[C---:B---3--:R-:W-:Y:S01]  /*24e10*/  IADD3 R4, P6, PT, R0.reuse, R3, RZ ;  /* 0x0000000300047210 */ /* 0x048fe20007fde0ff */
[----:B------:R-:W4:Y:S01]  /*24e20*/  LDCU UR6, c[0x0][0x39c] ;  /* 0x00007380ff0677ac */ /* 0x000f220008000800 */
[----:B------:R-:W-:Y:S01]  /*24e30*/  PRMT R12, R103, 0x9910, RZ ;  /* 0x00009910670c7816 */ /* 0x000fe200000000ff */
[----:B------:R-:W3:Y:S01]  /*24e40*/  LDL.LU R10, [R1+0x8dc] ;  /* 0x0008dc00010a7983 */ /* 0x000ee20000300800 */
        /* <DEDUP_REMOVED lines=8> */
[----:B------:R-:W-:Y:S01]  /*24ed0*/  ISETP.LT.AND P0, PT, R18, UR7, !P2 ;  /* 0x0000000712007c0c */ /* 0x000fe2000d701270 */
[----:B------:R-:W3:Y:S02]  /*24ee0*/  LDCU UR7, c[0x0][0x39c] ;  /* 0x00007380ff0777ac */ /* 0x000ee40008000800 */
[----:B------:R5:W-:Y:S04]  /*24ef0*/  @P3 STG.E.U8 desc[UR18][R4.64], R11 ;  /* 0x0000000b04003986 */ /* 0x000be8000c101112 */
[----:B------:R1:W-:Y:S01]  /*24f00*/  @P1 STG.E.U8 desc[UR18][R8.64], R105 ;  /* 0x0000006908001986 */ /* 0x0003e2000c101112 */
[----:B0-----:R-:W-:Y:S01]  /*24f10*/  PRMT R6, R105, 0x9910, RZ ;  /* 0x0000991069067816 */ /* 0x001fe200000000ff */
[C---:B------:R-:W-:Y:S01]  /*24f20*/  VIADD R7, R0.reuse, UR5 ;  /* 0x0000000500077c36 */ /* 0x040fe20008000000 */
[----:B-----5:R-:W-:-:S03]  /*24f30*/  IADD3 R4, P1, PT, R0, R3, RZ ;  /* 0x0000000300047210 */ /* 0x020fc60007f3e0ff */
        /* <DEDUP_REMOVED lines=9> */
[----:B--2---:R-:W-:Y:S01]  /*24fd0*/  ISETP.LT.AND P1, PT, R15, UR4, !P2 ;  /* 0x000000040f007c0c */ /* 0x004fe2000d721270 */
[----:B------:R-:W2:Y:S02]  /*24fe0*/  LDCU UR4, c[0x0][0x39c] ;  /* 0x00007380ff0477ac */ /* 0x000ea40008000800 */
[----:B------:R-:W2:Y:S01]  /*24ff0*/  LDL.LU R15, [R1+0x808] ;  /* 0x00080800010f7983 */ /* 0x000ea20000300800 */
[----:B----4-:R-:W-:Y:S01]  /*25000*/  ISETP.LT.AND P0, PT, R14, UR6, !P2 ;  /* 0x000000060e007c0c */ /* 0x010fe2000d701270 */
[----:B------:R-:W4:Y:S02]  /*25010*/  LDCU UR6, c[0x0][0x39c] ;  /* 0x00007380ff0677ac */ /* 0x000f240008000800 */
[----:B------:R-:W4:Y:S01]  /*25020*/  LDL.LU R14, [R1+0x804] ;  /* 0x00080400010e7983 */ /* 0x000f220000300800 */
[----:B-1----:R-:W-:-:S02]  /*25030*/  ISETP.LT.AND P3, PT, R17, UR9, !P2 ;  /* 0x0000000911007c0c */ /* 0x002fc4000d761270 */
[----:B------:R-:W-:Y:S01]  /*25040*/  PRMT R13, R107, 0x9910, RZ ;  /* 0x000099106b0d7816 */ /* 0x000fe200000000ff */
[----:B------:R-:W4:Y:S01]  /*25050*/  LDL.LU R18, [R1+0x800] ;  /* 0x0008000001127983 */ /* 0x000f220000300800 */
[CC--:B------:R-:W-:Y:S01]  /*25060*/  IADD3 R8, P5, PT, R0.reuse, R3.reuse, RZ ;  /* 0x0000000300087210 */ /* 0x0c0fe20007fbe0ff */
[----:B------:R-:W1:Y:S01]  /*25070*/  LDCU UR9, c[0x0][0x39c] ;  /* 0x00007380ff0977ac */ /* 0x000e620008000800 */
[----:B------:R-:W-:Y:S01]  /*25080*/  SHF.R.S32.HI R13, RZ, 0x8, R13 ;  /* 0x00000008ff0d7819 */ /* 0x000fe2000001140d */
[----:B------:R-:W1:Y:S01]  /*25090*/  LDL.LU R17, [R1+0x7fc] ;  /* 0x0007fc0001117983 */ /* 0x000e620000300800 */
[C---:B------:R-:W-:Y:S01]  /*250a0*/  LEA.HI.X.SX32 R9, R0.reuse, R2, 0x1, P5 ;  /* 0x0000000200097211 */ /* 0x040fe200028f0eff */
[----:B------:R-:W-:Y:S01]  /*250b0*/  VIADD R0, R0, UR5 ;  /* 0x0000000500007c36 */ /* 0x000fe20008000000 */
[----:B---3--:R-:W-:Y:S01]  /*250c0*/  ISETP.LT.AND P5, PT, R10, UR7, !P2 ;  /* 0x000000070a007c0c */ /* 0x008fe2000d7a1270 */
[----:B------:R-:W3:Y:S01]  /*250d0*/  LDCU UR7, c[0x0][0x39c] ;  /* 0x00007380ff0777ac */ /* 0x000ee20008000800 */
[----:B------:R-:W-:Y:S01]  /*250e0*/  ISETP.LT.AND P6, PT, R16, UR10, !P2 ;  /* 0x0000000a10007c0c */ /* 0x000fe2000d7c1270 */
[----:B------:R3:W-:Y:S01]  /*250f0*/  @P3 STG.E.U8 desc[UR18][R8.64], R13 ;  /* 0x0000000d08003986 */ /* 0x0007e2000c101112 */
[C---:B0-----:R-:W-:Y:S01]  /*25100*/  IADD3 R4, P3, PT, R0.reuse, R3, RZ ;  /* 0x0000000300047210 */ /* 0x041fe20007f7e0ff */
[C---:B------:R-:W-:Y:S01]  /*25110*/  VIADD R10, R0.reuse, UR5 ;  /* 0x00000005000a7c36 */ /* 0x040fe20008000000 */
[----:B------:R-:W-:Y:S01]  /*25120*/  F2FP.SATFINITE.E5M2.F32.PACK_AB_MERGE_C R109, R109, R108, RZ ;  /* 0x0000006c6d6d723e */ /* 0x000fe200048060ff */
[----:B------:R-:W4:Y:S01]  /*25130*/  LDL.LU R16, [R1+0x978] ;  /* 0x0009780001107983 */ /* 0x000f220000300800 */
[----:B------:R-:W-:Y:S01]  /*25140*/  LEA.HI.X.SX32 R5, R0, R2, 0x1, P3 ;  /* 0x0000000200057211 */ /* 0x000fe200018f0eff */
[----:B------:R-:W0:Y:S01]  /*25150*/  LDCU UR10, c[0x0][0x39c] ;  /* 0x00007380ff0a77ac */ /* 0x000e220008000800 */
[----:B------:R-:W-:-:S02]  /*25160*/  PRMT R11, R109, 0x9910, RZ ;  /* 0x000099106d0b7816 */ /* 0x000fc400000000ff */
[CC--:B-----5:R-:W-:Y:S02]  /*25170*/  IADD3 R6, P3, PT, R10.reuse, R3.reuse, RZ ;  /* 0x000000030a067210 */ /* 0x0e0fe40007f7e0ff */
[----:B------:R-:W-:Y:S02]  /*25180*/  SHF.R.S32.HI R11, RZ, 0x8, R11 ;  /* 0x00000008ff0b7819 */ /* 0x000fe4000001140b */
[C---:B------:R-:W-:Y:S01]  /*25190*/  LEA.HI.X.SX32 R7, R10.reuse, R2, 0x1, P3 ;  /* 0x000000020a077211 */ /* 0x040fe200018f0eff */
[----:B------:R-:W-:Y:S01]  /*251a0*/  VIADD R10, R10, UR5 ;  /* 0x000000050a0a7c36 */ /* 0x000fe20008000000 */
[----:B------:R5:W-:Y:S04]  /*251b0*/  @P6 STG.E.U8 desc[UR18][R4.64], R109 ;  /* 0x0000006d04006986 */ /* 0x000be8000c101112 */
[----:B------:R0:W-:Y:S01]  /*251c0*/  @P1 STG.E.U8 desc[UR18][R6.64], R11 ;  /* 0x0000000b06001986 */ /* 0x0001e2000c101112 */
[----:B---3--:R-:W-:-:S04]  /*251d0*/  IADD3 R8, P1, PT, R10, R3, RZ ;  /* 0x000000030a087210 */ /* 0x008fc80007f3e0ff */
[----:B------:R-:W-:Y:S02]  /*251e0*/  LEA.HI.X.SX32 R9, R10, R2, 0x1, P1 ;  /* 0x000000020a097211 */ /* 0x000fe400008f0eff */
[----:B--2---:R-:W-:Y:S02]  /*251f0*/  ISETP.LT.AND P1, PT, R15, UR4, !P2 ;  /* 0x000000040f007c0c */ /* 0x004fe4000d721270 */
[----:B----4-:R-:W-:Y:S01]  /*25200*/  ISETP.LT.AND P3, PT, R14, UR6, !P2 ;  /* 0x000000060e007c0c */ /* 0x010fe2000d761270 */
[----:B------:R-:W2:Y:S01]  /*25210*/  LDL.LU R15, [R1+0x96c] ;  /* 0x00096c00010f7983 */ /* 0x000ea20000300800 */
[----:B------:R-:W-:Y:S01]  /*25220*/  VIADD R0, R10, UR5 ;  /* 0x000000050a007c36 */ /* 0x000fe20008000000 */
[----:B------:R-:W-:Y:S01]  /*25230*/  F2FP.SATFINITE.E5M2.F32.PACK_AB_MERGE_C R111, R111, R110, RZ ;  /* 0x0000006e6f6f723e */ /* 0x000fe200048060ff */
[----:B------:R-:W2:Y:S01]  /*25240*/  LDCU UR4, c[0x0][0x39c] ;  /* 0x00007380ff0477ac */ /* 0x000ea20008000800 */
[----:B------:R-:W3:Y:S02]  /*25250*/  LDL.LU R14, [R1+0x960] ;  /* 0x00096000010e7983 */ /* 0x000ee40000300800 */
[C---:B-----5:R-:W-:Y:S01]  /*25260*/  IADD3 R4, P6, PT, R0.reuse, R3, RZ ;  /* 0x0000000300047210 */ /* 0x060fe20007fde0ff */
[----:B------:R-:W3:Y:S01]  /*25270*/  LDCU UR6, c[0x0][0x39c] ;  /* 0x00007380ff0677ac */ /* 0x000ee20008000800 */
[----:B------:R-:W-:Y:S01]  /*25280*/  PRMT R12, R111, 0x9910, RZ ;  /* 0x000099106f0c7816 */ /* 0x000fe200000000ff */
[----:B------:R-:W4:Y:S01]  /*25290*/  LDL.LU R10, [R1+0x8d8] ;  /* 0x0008d800010a7983 */ /* 0x000f220000300800 */
        /* <DEDUP_REMOVED lines=9> */
[----:B------:R-:W4:Y:S02]  /*25330*/  LDCU UR7, c[0x0][0x39c] ;  /* 0x00007380ff0777ac */ /* 0x000f240008000800 */
        /* <DEDUP_REMOVED lines=14> */
[----:B-1----:R-:W-:Y:S01]  /*25420*/  ISETP.LT.AND P5, PT, R17, UR9, !P2 ;  /* 0x0000000911007c0c */ /* 0x002fe2000d7a1270 */
[----:B------:R-:W1:Y:S01]  /*25430*/  LDCU UR9, c[0x0][0x39c] ;  /* 0x00007380ff0977ac */ /* 0x000e620008000800 */
[----:B------:R-:W-:-:S02]  /*25440*/  ISETP.LT.AND P6, PT, R16, UR10, !P2 ;  /* 0x0000000a10007c0c */ /* 0x000fc4000d7c1270 */
[----:B--2---:R-:W-:Y:S01]  /*25450*/  ISETP.LT.AND P1, PT, R15, UR4, !P2 ;  /* 0x000000040f007c0c */ /* 0x004fe2000d721270 */
[----:B------:R-:W2:Y:S01]  /*25460*/  LDCU UR4, c[0x0][0x39c] ;  /* 0x00007380ff0477ac */ /* 0x000ea20008000800 */
[----:B------:R-:W2:Y:S01]  /*25470*/  LDL.LU R15, [R1+0x7f8] ;  /* 0x0007f800010f7983 */ /* 0x000ea20000300800 */
[----:B---3--:R-:W-:Y:S01]  /*25480*/  ISETP.LT.AND P0, PT, R14, UR6, !P2 ;  /* 0x000000060e007c0c */ /* 0x008fe2000d701270 */
[----:B------:R-:W3:Y:S02]  /*25490*/  LDCU UR6, c[0x0][0x39c] ;  /* 0x00007380ff0677ac */ /* 0x000ee40008000800 */
[----:B------:R-:W3:Y:S01]  /*254a0*/  LDL.LU R14, [R1+0x7f4] ;  /* 0x0007f400010e7983 */ /* 0x000ee20000300800 */
[----:B------:R-:W-:Y:S02]  /*254b0*/  PRMT R13, R115, 0x9910, RZ ;  /* 0x00009910730d7816 */ /* 0x000fe400000000ff */
[C---:B------:R-:W-:Y:S01]  /*254c0*/  IADD3 R6, P3, PT, R0.reuse, R3, RZ ;  /* 0x0000000300067210 */ /* 0x040fe20007f7e0ff */
[----:B------:R-:W3:Y:S01]  /*254d0*/  LDL.LU R18, [R1+0x7f0] ;  /* 0x0007f00001127983 */ /* 0x000ee20000300800 */
[----:B------:R-:W-:Y:S01]  /*254e0*/  F2FP.SATFINITE.E5M2.F32.PACK_AB_MERGE_C R117, R117, R116, RZ ;  /* 0x000000747575723e */ /* 0x000fe200048060ff */
[----:B------:R-:W1:Y:S02]  /*254f0*/  LDCU UR10, c[0x0][0x39c] ;  /* 0x00007380ff0a77ac */ /* 0x000e640008000800 */
[----:B------:R-:W3:Y:S04]  /*25500*/  LDL.LU R17, [R1+0x7e0] ;  /* 0x0007e00001117983 */ /* 0x000ee80000300800 */
[----:B------:R-:W1:Y:S01]  /*25510*/  LDL.LU R16, [R1+0x95c] ;  /* 0x00095c0001107983 */ /* 0x000e620000300800 */
[C---:B------:R-:W-:Y:S01]  /*25520*/  LEA.HI.X.SX32 R7, R0.reuse, R2, 0x1, P3 ;  /* 0x0000000200077211 */ /* 0x040fe200018f0eff */
[----:B------:R-:W-:Y:S01]  /*25530*/  VIADD R0, R0, UR5 ;  /* 0x0000000500007c36 */ /* 0x000fe20008000000 */
[----:B------:R-:W-:-:S02]  /*25540*/  SHF.R.S32.HI R13, RZ, 0x8, R13 ;  /* 0x00000008ff0d7819 */ /* 0x000fc4000001140d */
[----:B----4-:R-:W-:Y:S01]  /*25550*/  ISETP.LT.AND P3, PT, R10, UR7, !P2 ;  /* 0x000000070a007c0c */ /* 0x010fe2000d761270 */
[C---:B------:R-:W-:Y:S01]  /*25560*/  VIADD R10, R0.reuse, UR5 ;  /* 0x00000005000a7c36 */ /* 0x040fe20008000000 */
[----:B0-----:R-:W-:Y:S01]  /*25570*/  PRMT R11, R117, 0x9910, RZ ;  /* 0x00009910750b7816 */ /* 0x001fe200000000ff */
[----:B------:R0:W-:Y:S01]  /*25580*/  @P5 STG.E.U8 desc[UR18][R6.64], R13 ;  /* 0x0000000d06005986 */ /* 0x0001e2000c101112 */
[CC--:B------:R-:W-:Y:S01]  /*25590*/  IADD3 R4, P5, PT, R0.reuse, R3.reuse, RZ ;  /* 0x0000000300047210 */ /* 0x0c0fe20007fbe0ff */
[----:B------:R-:W4:Y:S03]  /*255a0*/  LDCU UR7, c[0x0][0x39c] ;  /* 0x00007380ff0777ac */ /* 0x000f260008000800 */
[----:B------:R-:W-:Y:S02]  /*255b0*/  LEA.HI.X.SX32 R5, R0, R2, 0x1, P5 ;  /* 0x0000000200057211 */ /* 0x000fe400028f0eff */
[----:B-----5:R-:W-:-:S02]  /*255c0*/  IADD3 R8, P5, PT, R10, R3, RZ ;  /* 0x000000030a087210 */ /* 0x020fc40007fbe0ff */
[----:B------:R-:W-:Y:S02]  /*255d0*/  SHF.R.S32.HI R11, RZ, 0x8, R11 ;  /* 0x00000008ff0b7819 */ /* 0x000fe4000001140b */
[C---:B------:R-:W-:Y:S01]  /*255e0*/  LEA.HI.X.SX32 R9, R10.reuse, R2, 0x1, P5 ;  /* 0x000000020a097211 */ /* 0x040fe200028f0eff */
[----:B------:R-:W-:Y:S01]  /*255f0*/  VIADD R10, R10, UR5 ;  /* 0x000000050a0a7c36 */ /* 0x000fe20008000000 */
[----:B------:R5:W-:Y:S04]  /*25600*/  @P6 STG.E.U8 desc[UR18][R4.64], R117 ;  /* 0x0000007504006986 */ /* 0x000be8000c101112 */
[----:B------:R4:W-:Y:S01]  /*25610*/  @P1 STG.E.U8 desc[UR18][R8.64], R11 ;  /* 0x0000000b08001986 */ /* 0x0009e2000c101112 */
[C---:B0-----:R-:W-:Y:S01]  /*25620*/  IADD3 R6, P1, PT, R10.reuse, R3, RZ ;  /* 0x000000030a067210 */ /* 0x041fe20007f3e0ff */
[----:B------:R-:W-:-:S03]  /*25630*/  VIADD R0, R10, UR5 ;  /* 0x000000050a007c36 */ /* 0x000fc60008000000 */
[----:B------:R-:W-:Y:S02]  /*25640*/  LEA.HI.X.SX32 R7, R10, R2, 0x1, P1 ;  /* 0x000000020a077211 */ /* 0x000fe400008f0eff */
[----:B------:R-:W-:Y:S02]  /*25650*/  F2FP.SATFINITE.E5M2.F32.PACK_AB_MERGE_C R119, R119, R118, RZ ;  /* 0x000000767777723e */ /* 0x000fe400048060ff */
[CC--:B-----5:R-:W-:Y:S02]  /*25660*/  IADD3 R4, P6, PT, R0.reuse, R3.reuse, RZ ;  /* 0x0000000300047210 */ /* 0x0e0fe40007fde0ff */
[----:B------:R-:W-:Y:S02]  /*25670*/  PRMT R12, R119, 0x9910, RZ ;  /* 0x00009910770c7816 */ /* 0x000fe400000000ff */
[C---:B------:R-:W-:Y:S02]  /*25680*/  LEA.HI.X.SX32 R5, R0.reuse, R2, 0x1, P6 ;  /* 0x0000000200057211 */ /* 0x040fe400030f0eff */
[----:B----4-:R-:W-:Y:S01]  /*25690*/  SHF.R.S32.HI R11, RZ, 0x8, R12 ;  /* 0x00000008ff0b7819 */ /* 0x010fe2000001140c */
[----:B------:R-:W-:Y:S01]  /*256a0*/  VIADD R0, R0, UR5 ;  /* 0x0000000500007c36 */ /* 0x000fe20008000000 */
[----:B------:R0:W-:Y:S04]  /*256b0*/  @P0 STG.E.U8 desc[UR18][R6.64], R119 ;  /* 0x0000007706000986 */ /* 0x0001e8000c101112 */
[----:B------:R-:W-:-:S04]  /*256c0*/  IADD3 R8, P6, PT, R0, R3, RZ ;  /* 0x0000000300087210 */ /* 0x000fc80007fde0ff */
[----:B------:R-:W-:Y:S02]  /*256d0*/  LEA.HI.X.SX32 R9, R0, R2, 0x1, P6 ;  /* 0x0000000200097211 */ /* 0x000fe400030f0eff */
[----:B--2---:R-:W-:Y:S02]  /*256e0*/  ISETP.LT.AND P1, PT, R15, UR4, !P2 ;  /* 0x000000040f007c0c */ /* 0x004fe4000d721270 */
[----:B---3--:R-:W-:Y:S01]  /*256f0*/  ISETP.LT.AND P5, PT, R14, UR6, !P2 ;  /* 0x000000060e007c0c */ /* 0x008fe2000d7a1270 */
[----:B------:R-:W2:Y:S01]  /*25700*/  LDL.LU R15, [R1+0x958] ;  /* 0x00095800010f7983 */ /* 0x000ea20000300800 */
[----:B------:R-:W-:-:S03]  /*25710*/  ISETP.LT.AND P0, PT, R18, UR7, !P2 ;  /* 0x0000000712007c0c */ /* 0x000fc6000d701270 */
[----:B------:R-:W3:Y:S01]  /*25720*/  LDL.LU R14, [R1+0x954] ;  /* 0x00095400010e7983 */ /* 0x000ee20000300800 */
[----:B------:R-:W-:Y:S01]  /*25730*/  F2FP.SATFINITE.E5M2.F32.PACK_AB_MERGE_C R121, R121, R120, RZ ;  /* 0x000000787979723e */ /* 0x000fe200048060ff */
[----:B------:R-:W-:Y:S01]  /*25740*/  VIADD R0, R0, UR5 ;  /* 0x0000000500007c36 */ /* 0x000fe20008000000 */
[----:B------:R-:W4:Y:S01]  /*25750*/  LDCU UR7, c[0x0][0x39c] ;  /* 0x00007380ff0777ac */ /* 0x000f220008000800 */
[----:B------:R-:W4:Y:S01]  /*25760*/  LDL.LU R10, [R1+0x8d4] ;  /* 0x0008d400010a7983 */ /* 0x000f220000300800 */
[----:B-1----:R-:W-:-:S03]  /*25770*/  ISETP.LT.AND P6, PT, R16, UR10, !P2 ;  /* 0x0000000a10007c0c */ /* 0x002fc6000d7c1270 */
[----:B------:R-:W5:Y:S01]  /*25780*/  LDL.LU R12, [R1+0x7ec] ;  /* 0x0007ec00010c7983 */ /* 0x000f620000300800 */
[----:B------:R-:W2:Y:S03]  /*25790*/  LDCU UR4, c[0x0][0x39c] ;  /* 0x00007380ff0477ac */ /* 0x000ea60008000800 */
[----:B------:R-:W5:Y:S01]  /*257a0*/  LDL.LU R18, [R1+0x7e8] ;  /* 0x0007e80001127983 */ /* 0x000f620000300800 */
[----:B------:R-:W-:Y:S01]  /*257b0*/  F2FP.SATFINITE.E5M2.F32.PACK_AB_MERGE_C R123, R123, R122, RZ ;  /* 0x0000007a7b7b723e */ /* 0x000fe200048060ff */
[----:B------:R-:W3:Y:S02]  /*257c0*/  LDCU UR6, c[0x0][0x39c] ;  /* 0x00007380ff0677ac */ /* 0x000ee40008000800 */
[----:B------:R-:W5:Y:S01]  /*257d0*/  LDL.LU R16, [R1+0x7d8] ;  /* 0x0007d80001107983 */ /* 0x000f620000300800 */
[----:B0-----:R-:W-:-:S03]  /*257e0*/  PRMT R6, R121, 0x9910, RZ ;  /* 0x0000991079067816 */ /* 0x001fc600000000ff */
[----:B------:R0:W-:Y:S01]  /*257f0*/  @P3 STG.E.U8 desc[UR18][R4.64], R11 ;  /* 0x0000000b04003986 */ /* 0x0001e2000c101112 */
[----:B------:R-:W-:-:S03]  /*25800*/  VIADD R7, R0, UR5 ;  /* 0x0000000500077c36 */ /* 0x000fc60008000000 */
[----:B------:R1:W-:Y:S01]  /*25810*/  @P1 STG.E.U8 desc[UR18][R8.64], R121 ;  /* 0x0000007908001986 */ /* 0x0003e2000c101112 */
[----:B------:R-:W-:Y:S01]  /*25820*/  ISETP.LT.AND P3, PT, R17, UR9, !P2 ;  /* 0x0000000911007c0c */ /* 0x000fe2000d761270 */
[----:B0-----:R-:W-:Y:S01]  /*25830*/  IMAD.MOV.U32 R11, RZ, RZ, R6 ;  /* 0x000000ffff0b7224 */ /* 0x001fe200078e0006 */
[----:B------:R-:W-:-:S04]  /*25840*/  IADD3 R4, P1, PT, R0, R3, RZ ;  /* 0x0000000300047210 */ /* 0x000fc80007f3e0ff */
[-C--:B------:R-:W-:Y:S01]  /*25850*/  LEA.HI.X.SX32 R5, R0, R2.reuse, 0x1, P1 ;  /* 0x0000000200057211 */ /* 0x080fe200008f0eff */
[C---:B------:R-:W-:Y:S01]  /*25860*/  VIADD R0, R7.reuse, UR5 ;  /* 0x0000000507007c36 */ /* 0x040fe20008000000 */
[----:B------:R-:W-:Y:S02]  /*25870*/  SHF.R.S32.HI R11, RZ, 0x8, R11 ;  /* 0x00000008ff0b7819 */ /* 0x000fe4000001140b */
[-C--:B------:R-:W-:Y:S02]  /*25880*/  IADD3 R6, P1, PT, R7, R3.reuse, RZ ;  /* 0x0000000307067210 */ /* 0x080fe40007f3e0ff */
[----:B------:R-:W-:Y:S01]  /*25890*/  PRMT R13, R123, 0x9910, RZ ;  /* 0x000099107b0d7816 */ /* 0x000fe200000000ff */
[----:B------:R0:W-:Y:S01]  /*258a0*/  @P5 STG.E.U8 desc[UR18][R4.64], R11 ;  /* 0x0000000b04005986 */ /* 0x0001e2000c101112 */
[----:B-1----:R-:W-:Y:S02]  /*258b0*/  IADD3 R8, P5, PT, R0, R3, RZ ;  /* 0x0000000300087210 */ /* 0x002fe40007fbe0ff */
[----:B------:R-:W-:-:S02]  /*258c0*/  LEA.HI.X.SX32 R7, R7, R2, 0x1, P1 ;  /* 0x0000000207077211 */ /* 0x000fc400008f0eff */
[C---:B------:R-:W-:Y:S01]  /*258d0*/  LEA.HI.X.SX32 R9, R0.reuse, R2, 0x1, P5 ;  /* 0x0000000200097211 */ /* 0x040fe200028f0eff */
[----:B------:R-:W-:Y:S01]  /*258e0*/  VIADD R0, R0, UR5 ;  /* 0x0000000500007c36 */ /* 0x000fe20008000000 */
[----:B------:R-:W-:Y:S01]  /*258f0*/  SHF.R.S32.HI R13, RZ, 0x8, R13 ;  /* 0x00000008ff0d7819 */ /* 0x000fe2000001140d */
[----:B------:R1:W-:Y:S01]  /*25900*/  @P0 STG.E.U8 desc[UR18][R6.64], R123 ;  /* 0x0000007b06000986 */ /* 0x0003e2000c101112 */
[----:B------:R-:W-:-:S03]  /*25910*/  F2FP.SATFINITE.E5M2.F32.PACK_AB_MERGE_C R125, R125, R124, RZ ;  /* 0x0000007c7d7d723e */ /* 0x000fc600048060ff */
[----:B------:R1:W-:Y:S01]  /*25920*/  @P3 STG.E.U8 desc[UR18][R8.64], R13 ;  /* 0x0000000d08003986 */ /* 0x0003e2000c101112 */
[C---:B0-----:R-:W-:Y:S02]  /*25930*/  IADD3 R4, P3, PT, R0.reuse, R3, RZ ;  /* 0x0000000300047210 */ /* 0x041fe40007f7e0ff */
[----:B------:R-:W-:Y:S02]  /*25940*/  PRMT R17, R125, 0x9910, RZ ;  /* 0x000099107d117816 */ /* 0x000fe400000000ff */
[----:B------:R-:W-:Y:S02]  /*25950*/  LEA.HI.X.SX32 R5, R0, R2, 0x1, P3 ;  /* 0x0000000200057211 */ /* 0x000fe400018f0eff */
[----:B------:R-:W-:-:S03]  /*25960*/  SHF.R.S32.HI R17, RZ, 0x8, R17 ;  /* 0x00000008ff117819 */ /* 0x000fc60000011411 */
[----:B------:R0:W-:Y:S01]  /*25970*/  @P6 STG.E.U8 desc[UR18][R4.64], R125 ;  /* 0x0000007d04006986 */ /* 0x0001e2000c101112 */
[----:B------:R-:W-:Y:S02]  /*25980*/  F2FP.SATFINITE.E5M2.F32.PACK_AB_MERGE_C R127, R127, R126, RZ ;  /* 0x0000007e7f7f723e */ /* 0x000fe400048060ff */
[----:B------:R-:W-:Y:S02]  /*25990*/  F2FP.SATFINITE.E5M2.F32.PACK_AB_MERGE_C R129, R129, R128, RZ ;  /* 0x000000808181723e */ /* 0x000fe400048060ff */
[----:B------:R-:W-:-:S04]  /*259a0*/  F2FP.SATFINITE.E5M2.F32.PACK_AB_MERGE_C R131, R131, R130, RZ ;  /* 0x000000828383723e */ /* 0x000fc800048060ff */
[----:B------:R-:W-:-:S04]  /*259b0*/  PRMT R19, R131, 0x9910, RZ ;  /* 0x0000991083137816 */ /* 0x000fc800000000ff */
[----:B------:R-:W-:Y:S02]  /*259c0*/  SHF.R.S32.HI R19, RZ, 0x8, R19 ;  /* 0x00000008ff137819 */ /* 0x000fe40000011413 */
[----:B--2---:R-:W-:Y:S01]  /*259d0*/  ISETP.LT.AND P1, PT, R15, UR4, !P2 ;  /* 0x000000040f007c0c */ /* 0x004fe2000d721270 */
[----:B------:R-:W5:Y:S01]  /*259e0*/  LDCU UR4, c[0x0][0x39c] ;  /* 0x00007380ff0477ac */ /* 0x000f620008000800 */
[----:B----4-:R-:W-:Y:S01]  /*259f0*/  ISETP.LT.AND P5, PT, R10, UR7, !P2 ;  /* 0x000000070a007c0c */ /* 0x010fe2000d7a1270 */
[----:B------:R-:W-:Y:S01]  /*25a00*/  VIADD R10, R0, UR5 ;  /* 0x00000005000a7c36 */ /* 0x000fe20008000000 */
[----:B---3--:R-:W-:Y:S01]  /*25a10*/  ISETP.LT.AND P0, PT, R14, UR6, !P2 ;  /* 0x000000060e007c0c */ /* 0x008fe2000d701270 */
[----:B------:R-:W2:Y:S02]  /*25a20*/  LDCU UR6, c[0x0][0x39c] ;  /* 0x00007380ff0677ac */ /* 0x000ea40008000800 */
[C---:B------:R-:W-:Y:S01]  /*25a30*/  VIADD R0, R10.reuse, UR5 ;  /* 0x000000050a007c36 */ /* 0x040fe20008000000 */
[----:B-1----:R-:W-:Y:S01]  /*25a40*/  IADD3 R6, P3, PT, R10, R3, RZ ;  /* 0x000000030a067210 */ /* 0x002fe20007f7e0ff */
[----:B------:R-:W1:Y:S02]  /*25a50*/  LDCU UR7, c[0x0][0x39c] ;  /* 0x00007380ff0777ac */ /* 0x000e640008000800 */
[----:B------:R-:W-:Y:S01]  /*25a60*/  VIADD R11, R0, UR5 ;  /* 0x00000005000b7c36 */ /* 0x000fe20008000000 */
[----:B------:R-:W-:-:S03]  /*25a70*/  LEA.HI.X.SX32 R7, R10, R2, 0x1, P3 ;  /* 0x000000020a077211 */ /* 0x000fc600018f0eff */
[----:B------:R-:W-:Y:S02]  /*25a80*/  VIADD R13, R11, UR5 ;  /* 0x000000050b0d7c36 */ /* 0x000fe40008000000 */
[----:B------:R3:W-:Y:S01]  /*25a90*/  @P1 STG.E.U8 desc[UR18][R6.64], R17 ;  /* 0x0000001106001986 */ /* 0x0007e2000c101112 */
[CC--:B------:R-:W-:Y:S01]  /*25aa0*/  IADD3 R8, P1, PT, R0.reuse, R3.reuse, RZ ;  /* 0x0000000300087210 */ /* 0x0c0fe20007f3e0ff */
[----:B------:R-:W-:Y:S01]  /*25ab0*/  VIADD R14, R13, UR5 ;  /* 0x000000050d0e7c36 */ /* 0x000fe20008000000 */
[CC--:B------:R-:W-:Y:S02]  /*25ac0*/  IADD3 R10, P6, PT, R11.reuse, R3.reuse, RZ ;  /* 0x000000030b0a7210 */ /* 0x0c0fe40007fde0ff */
[-C--:B------:R-:W-:Y:S01]  /*25ad0*/  LEA.HI.X.SX32 R9, R0, R2.reuse, 0x1, P1 ;  /* 0x0000000200097211 */ /* 0x080fe200008f0eff */
[----:B------:R-:W-:Y:S01]  /*25ae0*/  VIADD R0, R14, UR5 ;  /* 0x000000050e007c36 */ /* 0x000fe20008000000 */
[----:B-----5:R-:W-:Y:S02]  /*25af0*/  ISETP.LT.AND P3, PT, R12, UR4, !P2 ;  /* 0x000000040c007c0c */ /* 0x020fe4000d761270 */
[----:B------:R-:W-:Y:S01]  /*25b00*/  LEA.HI.X.SX32 R11, R11, R2, 0x1, P6 ;  /* 0x000000020b0b7211 */ /* 0x000fe200030f0eff */
[----:B------:R-:W-:Y:S01]  /*25b10*/  VIADD R15, R0, UR5 ;  /* 0x00000005000f7c36 */ /* 0x000fe20008000000 */
[----:B0-----:R-:W-:-:S02]  /*25b20*/  IADD3 R4, P1, PT, R13, R3, RZ ;  /* 0x000000030d047210 */ /* 0x001fc40007f3e0ff */
[CC--:B------:R-:W-:Y:S02]  /*25b30*/  IADD3 R12, P6, PT, R14.reuse, R3.reuse, RZ ;  /* 0x000000030e0c7210 */ /* 0x0c0fe40007fde0ff */
[-C--:B------:R-:W-:Y:S02]  /*25b40*/  LEA.HI.X.SX32 R5, R13, R2.reuse, 0x1, P1 ;  /* 0x000000020d057211 */ /* 0x080fe400008f0eff */
[-C--:B------:R-:W-:Y:S02]  /*25b50*/  LEA.HI.X.SX32 R13, R14, R2.reuse, 0x1, P6 ;  /* 0x000000020e0d7211 */ /* 0x080fe400030f0eff */
[----:B------:R-:W-:Y:S02]  /*25b60*/  IADD3 R14, P6, PT, R15, R3, RZ ;  /* 0x000000030f0e7210 */ /* 0x000fe40007fde0ff */
[----:B---3--:R-:W-:Y:S02]  /*25b70*/  PRMT R7, R127, 0x9910, RZ ;  /* 0x000099107f077816 */ /* 0x008fe400000000ff */
[----:B------:R-:W-:-:S02]  /*25b80*/  LEA.HI.X.SX32 R15, R15, R2, 0x1, P6 ;  /* 0x000000020f0f7211 */ /* 0x000fc400030f0eff */
[----:B--2---:R-:W-:Y:S02]  /*25b90*/  ISETP.LT.AND P1, PT, R18, UR6, !P2 ;  /* 0x0000000612007c0c */ /* 0x004fe4000d721270 */
[----:B------:R-:W-:Y:S01]  /*25ba0*/  IADD3 R6, P6, PT, R0, R3, RZ ;  /* 0x0000000300067210 */ /* 0x000fe20007fde0ff */
[----:B------:R-:W-:Y:S01]  /*25bb0*/  IMAD.MOV.U32 R3, RZ, RZ, R7 ;  /* 0x000000ffff037224 */ /* 0x000fe200078e0007 */
[----:B-1----:R-:W-:Y:S02]  /*25bc0*/  ISETP.LT.AND P2, PT, R16, UR7, !P2 ;  /* 0x0000000710007c0c */ /* 0x002fe4000d741270 */
[----:B------:R-:W-:Y:S02]  /*25bd0*/  PRMT R17, R129, 0x9910, RZ ;  /* 0x0000991081117816 */ /* 0x000fe400000000ff */
[----:B------:R-:W-:Y:S02]  /*25be0*/  SHF.R.S32.HI R3, RZ, 0x8, R3 ;  /* 0x00000008ff037819 */ /* 0x000fe40000011403 */
[----:B------:R-:W-:Y:S01]  /*25bf0*/  SHF.R.S32.HI R17, RZ, 0x8, R17 ;  /* 0x00000008ff117819 */ /* 0x000fe20000011411 */
[----:B------:R0:W-:Y:S01]  /*25c00*/  @P0 STG.E.U8 desc[UR18][R8.64], R127 ;  /* 0x0000007f08000986 */ /* 0x0001e2000c101112 */
[----:B------:R-:W-:-:S03]  /*25c10*/  LEA.HI.X.SX32 R7, R0, R2, 0x1, P6 ;  /* 0x0000000200077211 */ /* 0x000fc600030f0eff */
[----:B------:R0:W-:Y:S04]  /*25c20*/  @P5 STG.E.U8 desc[UR18][R10.64], R3 ;  /* 0x000000030a005986 */ /* 0x0001e8000c101112 */
[----:B------:R0:W-:Y:S04]  /*25c30*/  @P3 STG.E.U8 desc[UR18][R4.64], R129 ;  /* 0x0000008104003986 */ /* 0x0001e8000c101112 */
[----:B------:R0:W-:Y:S04]  /*25c40*/  @P1 STG.E.U8 desc[UR18][R12.64], R17 ;  /* 0x000000110c001986 */ /* 0x0001e8000c101112 */
[----:B------:R0:W-:Y:S04]  /*25c50*/  @P2 STG.E.U8 desc[UR18][R6.64], R131 ;  /* 0x0000008306002986 */ /* 0x0001e8000c101112 */
[----:B------:R0:W-:Y:S01]  /*25c60*/  @P4 STG.E.U8 desc[UR18][R14.64], R19 ;  /* 0x000000130e004986 */ /* 0x0001e2000c101112 */
[----:B------:R-:W-:Y:S06]  /*25c70*/  BAR.SYNC.DEFER_BLOCKING 0x0 ;  /* 0x0000000000007b1d */ /* 0x000fec0000010000 */
[----:B------:R-:W-:Y:S05]  /*25c80*/  BRA.U UP0, `(.L_x_13) ;  /* 0x0000000100a07547 */ /* 0x000fea000b800000 */
[----:B------:R-:W1:Y:S01]  /*25c90*/  S2UR UR5, SR_CgaCtaId ;  /* 0x00000000000579c3 */ /* 0x000e620000008800 */
[----:B------:R-:W-:Y:S01]  /*25ca0*/  NOP ;  /* 0x0000000000007918 */ /* 0x000fe20000000000 */
[----:B------:R-:W-:Y:S01]  /*25cb0*/  UMOV UR4, 0x50 ;  /* 0x0000005000047882 */ /* 0x000fe20000000000 */
[----:B------:R-:W-:Y:S02]  /*25cc0*/  IMAD.U32 R0, RZ, RZ, UR8 ;  /* 0x00000008ff007e24 */ /* 0x000fe4000f8e00ff */
[----:B0-----:R-:W-:Y:S02]  /*25cd0*/  IMAD.MOV.U32 R3, RZ, RZ, 0xf ;  /* 0x0000000fff037424 */ /* 0x001fe400078e00ff */
[----:B------:R-:W-:Y:S01]  /*25ce0*/  IMAD.MOV.U32 R7, RZ, RZ, 0x1 ;  /* 0x00000001ff077424 */ /* 0x000fe200078e00ff */
[----:B------:R-:W-:-:S04]  /*25cf0*/  LOP3.LUT R0, R0, 0xffff, RZ, 0xc0, !PT ;  /* 0x0000ffff00007812 */ /* 0x000fc800078ec0ff */
[----:B------:R-:W-:-:S05]  /*25d00*/  SHF.R.U32.HI R0, RZ, 0x5, R0 ;  /* 0x00000005ff007819 */ /* 0x000fca0000011600 */
[----:B------:R-:W-:Y:S01]  /*25d10*/  VIADD R2, R0, 0x10 ;  /* 0x0000001000027836 */ /* 0x000fe20000000000 */
[----:B------:R-:W-:Y:S01]  /*25d20*/  SHF.L.U32 R0, R3, R0, RZ ;  /* 0x0000000003007219 */ /* 0x000fe200000006ff */
[----:B-1----:R-:W-:-:S03]  /*25d30*/  ULEA UR6, UR5, UR4, 0x18 ;  /* 0x0000000405067291 */ /* 0x002fc6000f8ec0ff */
[----:B------:R-:W-:-:S04]  /*25d40*/  SHF.L.U32 R3, R7, R2, RZ ;  /* 0x0000000207037219 */ /* 0x000fc800000006ff */
[----:B------:R-:W-:Y:S02]  /*25d50*/  LOP3.LUT R0, R3, R0, RZ, 0xfc, !PT ;  /* 0x0000000003007212 */ /* 0x000fe400078efcff */
[----:B------:R-:W0:Y:S02]  /*25d60*/  LDS R5, [UR6] ;  /* 0x00000006ff057984 */ /* 0x000e240008000800 */
[C---:B------:R-:W-:Y:S02]  /*25d70*/  LOP3.LUT R2, R0.reuse, 0xffff, RZ, 0xc0, !PT ;  /* 0x0000ffff00027812 */ /* 0x040fe400078ec0ff */
[----:B0-----:R-:W-:-:S04]  /*25d80*/  LOP3.LUT R3, R0, 0xffff, R5, 0x80, !PT ;  /* 0x0000ffff00037812 */ /* 0x001fc800078e8005 */
[----:B------:R-:W-:-:S13]  /*25d90*/  ISETP.NE.AND P0, PT, R3, R2, PT ;  /* 0x000000020300720c */ /* 0x000fda0003f05270 */
[----:B------:R-:W-:Y:S05]  /*25da0*/  @P0 BRA `(.L_x_14) ;  /* 0x0000000000500947 */ /* 0x000fea0003800000 */
[----:B------:R-:W-:Y:S02]  /*25db0*/  SHF.R.U32.HI R5, RZ, 0x10, R5 ;  /* 0x00000010ff057819 */ /* 0x000fe40000011605 */
[----:B------:R-:W-:-:S04]  /*25dc0*/  SHF.R.U32.HI R2, RZ, 0x10, R0 ;  /* 0x00000010ff027819 */ /* 0x000fc80000011600 */
[----:B------:R-:W-:-:S04]  /*25dd0*/  LOP3.LUT R5, R5, R2, RZ, 0xc0, !PT ;  /* 0x0000000205057212 */ /* 0x000fc800078ec0ff */
[----:B------:R-:W-:-:S13]  /*25de0*/  ISETP.NE.AND P0, PT, R5, R2, PT ;  /* 0x000000020500720c */ /* 0x000fda0003f05270 */
[----:B------:R-:W-:Y:S05]  /*25df0*/  @P0 BRA `(.L_x_15) ;  /* 0x0000000000300947 */ /* 0x000fea0003800000 */
[----:B------:R-:W-:Y:S01]  /*25e00*/  R2UR UR4, R0 ;  /* 0x00000000000472ca */ /* 0x000fe200000e0000 */
[----:B------:R-:W-:Y:S01]  /*25e10*/  VOTEU.ANY UR5, UPT, PT ;  /* 0x0000000000057886 */ /* 0x000fe200038e0100 */
[----:B------:R-:W0:Y:S01]  /*25e20*/  S2R R0, SR_LANEID ;  /* 0x0000000000007919 */ /* 0x000e220000000000 */
[----:B------:R-:W-:-:S10]  /*25e30*/  UFLO.U32 UR5, UR5 ;  /* 0x00000005000572bd */ /* 0x000fd400080e0000 */
[----:B------:R-:W-:-:S06]  /*25e40*/  ULOP3.LUT UR4, URZ, UR4, URZ, 0x33, !UPT ;  /* 0x00000004ff047292 */ /* 0x000fcc000f8e33ff */
[----:B------:R-:W-:-:S04]  /*25e50*/  IMAD.U32 R2, RZ, RZ, UR4 ;  /* 0x00000004ff027e24 */ /* 0x000fc8000f8e00ff */
[----:B------:R-:W1:Y:S02]  /*25e60*/  REDUX UR7, R2 ;  /* 0x00000000020773c4 */ /* 0x000e640000000000 */
[----:B------:R2:W-:Y:S01]  /*25e70*/  UTCATOMSWS.AND URZ, UR4 ;  /* 0x0000000400ff79e3 */ /* 0x0005e20008000000 */
[----:B0-----:R-:W-:Y:S01]  /*25e80*/  ISETP.EQ.U32.AND P0, PT, R0, UR5, PT ;  /* 0x0000000500007c0c */ /* 0x001fe2000bf02070 */
[----:B-1----:R-:W-:-:S12]  /*25e90*/  IMAD.U32 R0, RZ, RZ, UR7 ;  /* 0x00000007ff007e24 */ /* 0x002fd8000f8e00ff */
[----:B------:R2:W-:Y:S01]  /*25ea0*/  @P0 ATOMS.AND RZ, [UR6], R0 ;  /* 0x00000000ffff098c */ /* 0x0005e2000a800006 */
[----:B------:R-:W-:Y:S05]  /*25eb0*/  BRA `(.L_x_13) ;  /* 0x0000000000147947 */ /* 0x000fea0003800000 */
.L_x_15:
[----:B------:R-:W-:-:S07]  /*25ec0*/  MOV R2, 0x25ee0 ;  /* 0x00025ee000027802 */ /* 0x000fce0000000f00 */
[----:B------:R-:W-:Y:S05]  /*25ed0*/  CALL.REL.NOINC `($__internal_0_$__cuda_sm10x_tcgen05_guardrail_trap_col_being_dealloced_not_returned_by_alloc) ;  /* 0x00000000002c7944 */ /* 0x000fea0003c00000 */
[----:B------:R-:W-:Y:S05]  /*25ee0*/  BRA `(.L_x_13) ;  /* 0x0000000000087947 */ /* 0x000fea0003800000 */
.L_x_14:
[----:B------:R-:W-:-:S07]  /*25ef0*/  MOV R2, 0x25f10 ;  /* 0x00025f1000027802 */ /* 0x000fce0000000f00 */
[----:B------:R-:W-:Y:S05]  /*25f00*/  CALL.REL.NOINC `($__internal_2_$__cuda_sm10x_tcgen05_guardrail_trap_unallocated_columns_being_dealloced) ;  /* 0x0000000000387944 */ /* 0x000fea0003c00000 */
.L_x_13:
[----:B------:R-:W-:Y:S01]  /*25f10*/  NOP ;  /* 0x0000000000007918 */ /* 0x000fe20000000000 */
[----:B--2---:R-:W-:Y:S05]  /*25f20*/  EXIT ;  /* 0x000000000000794d */ /* 0x004fea0003800000 */
.L_x_8:
[----:B------:R-:W1:Y:S02]  /*25f30*/  SYNCS.PHASECHK.TRANS64.TRYWAIT P6, [UR6], R39 ;  /* 0x00000027ff0075a7 */ /* 0x000e6400080c1106 */
[----:B-1----:R-:W-:Y:S05]  /*25f40*/  @!P6 BRA `(.L_x_8) ;  /* 0xfffffffc00f8e947 */ /* 0x002fea000383ffff */
[----:B------:R-:W-:Y:S05]  /*25f50*/  BRA `(.L_x_16) ;  /* 0xfffffefc00847947 */ /* 0x000fea000383ffff */
.L_x_12:
[----:B------:R-:W0:Y:S02]  /*25f60*/  SYNCS.PHASECHK.TRANS64.TRYWAIT P4, [UR6], R10 ;  /* 0x0000000aff0075a7 */ /* 0x000e240008081106 */
[----:B0-----:R-:W-:Y:S05]  /*25f70*/  @!P4 BRA `(.L_x_12) ;  /* 0xfffffffc00f8c947 */ /* 0x001fea000383ffff */
[----:B------:R-:W-:Y:S05]  /*25f80*/  BRA `(.L_x_11) ;  /* 0xffffffb400f47947 */ /* 0x000fea000383ffff */
        .weak           $__internal_0_$__cuda_sm10x_tcgen05_guardrail_trap_col_being_dealloced_not_returned_by_alloc
        .type           $__internal_0_$__cuda_sm10x_tcgen05_guardrail_trap_col_being_dealloced_not_returned_by_alloc,@function
        .size           $__internal_0_$__cuda_sm10x_tcgen05_guardrail_trap_col_being_dealloced_not_returned_by_alloc,($__internal_1_$__cuda_sm10x_tcgen05_guardrail_trap_phase_invalid_during_alloc - $__internal_0_$__cuda_sm10x_tcgen05_guardrail_trap_col_being_dealloced_not_returned_by_alloc)
$__internal_0_$__cuda_sm10x_tcgen05_guardrail_trap_col_being_dealloced_not_returned_by_alloc:
[----:B------:R-:W-:Y:S05]  /*25f90*/  BPT.TRAP 0x1 ;  /* 0x000000040000795c */ /* 0x000fea0000300000 */
[----:B------:R-:W-:-:S04]  /*25fa0*/  IMAD.MOV.U32 R3, RZ, RZ, 0x0 ;  /* 0x00000000ff037424 */ /* 0x000fc800078e00ff */
[----:B------:R-:W-:Y:S05]  /*25fb0*/  RET.REL.NODEC R2 `(matmul_kernel) ;  /* 0xfffffda002107950 */ /* 0x000fea0003c3ffff */
        .weak           $__internal_1_$__cuda_sm10x_tcgen05_guardrail_trap_phase_invalid_during_alloc
        .type           $__internal_1_$__cuda_sm10x_tcgen05_guardrail_trap_phase_invalid_during_alloc,@function
        .size           $__internal_1_$__cuda_sm10x_tcgen05_guardrail_trap_phase_invalid_during_alloc,($__internal_2_$__cuda_sm10x_tcgen05_guardrail_trap_unallocated_columns_being_dealloced - $__internal_1_$__cuda_sm10x_tcgen05_guardrail_trap_phase_invalid_during_alloc)
$__internal_1_$__cuda_sm10x_tcgen05_guardrail_trap_phase_invalid_during_alloc:
[----:B------:R-:W-:Y:S05]  /*25fc0*/  BPT.TRAP 0x1 ;  /* 0x000000040000795c */ /* 0x000fea0000300000 */
[----:B------:R-:W-:-:S04]  /*25fd0*/  IMAD.MOV.U32 R5, RZ, RZ, 0x0 ;  /* 0x00000000ff057424 */ /* 0x000fc800078e00ff */
[----:B------:R-:W-:Y:S05]  /*25fe0*/  RET.REL.NODEC R4 `(matmul_kernel) ;  /* 0xfffffda004047950 */ /* 0x000fea0003c3ffff */
        .weak           $__internal_2_$__cuda_sm10x_tcgen05_guardrail_trap_unallocated_columns_being_dealloced
        .type           $__internal_2_$__cuda_sm10x_tcgen05_guardrail_trap_unallocated_columns_being_dealloced,@function
        .size           $__internal_2_$__cuda_sm10x_tcgen05_guardrail_trap_unallocated_columns_being_dealloced,(.L_x_20 - $__internal_2_$__cuda_sm10x_tcgen05_guardrail_trap_unallocated_columns_being_dealloced)
$__internal_2_$__cuda_sm10x_tcgen05_guardrail_trap_unallocated_columns_being_dealloced:
[----:B------:R-:W-:Y:S05]  /*25ff0*/  BPT.TRAP 0x1 ;  /* 0x000000040000795c */ /* 0x000fea0000300000 */
[----:B------:R-:W-:-:S04]  /*26000*/  IMAD.MOV.U32 R3, RZ, RZ, 0x0 ;  /* 0x00000000ff037424 */ /* 0x000fc800078e00ff */
[----:B------:R-:W-:Y:S05]  /*26010*/  RET.REL.NODEC R2 `(matmul_kernel) ;  /* 0xfffffd9c02f87950 */ /* 0x000fea0003c3ffff */
.L_x_17:
[----:B------:R-:W-:-:S00]  /*26020*/  BRA `(.L_x_17) ;  /* 0xfffffffc00fc7947 */ /* 0x000fc0000383ffff */
[----:B------:R-:W-:-:S00]  /*26030*/  NOP ;  /* 0x0000000000007918 */ /* 0x000fc00000000000 */
        /* <DEDUP_REMOVED lines=12> */
.L_x_20:


//--------------------- .nv.shared.matmul_kernel  --------------------------
	.section	.nv.shared.matmul_kernel,"aw",@nobits
	.sectionflags	@""
	.align	16
	.zero		1024


//--------------------- .nv.shared.reserved.0     --------------------------
	.section	.nv.shared.reserved.0,"aw",@nobits
	.align	8
	.weak		__nv_reservedSMEM_offset_0_alias
	.size		__nv_reservedSMEM_offset_0_alias, 0, 64
	.other		__nv_reservedSMEM_offset_0_alias,@"STO_CUDA_RESERVED_SHARED STV_DEFAULT"
__nv_reservedSMEM_offset_0_alias:
	.zero		0
.nv.shared.reserved.0:
	.zero		64
	.weak		__nv_reservedSMEM_allocation_phase
	.type		__nv_reservedSMEM_allocation_phase,@object
	.size		__nv_reservedSMEM_allocation_phase,(.L_0 - __nv_reservedSMEM_allocation_phase)
__nv_reservedSMEM_allocation_phase:
	.zero		1
.L_0:
	.zero		7
	.weak		__nv_reservedSMEM_devtool_atexit_pc
	.type		__nv_reservedSMEM_devtool_atexit_pc,@object
	.size		__nv_reservedSMEM_devtool_atexit_pc,(__nv_reservedSMEM_allocation_mask - __nv_reservedSMEM_devtool_atexit_pc)
__nv_reservedSMEM_devtool_atexit_pc:
	.zero		8
	.weak		__nv_reservedSMEM_allocation_mask
	.type		__nv_reservedSMEM_allocation_mask,@object
	.size		__nv_reservedSMEM_allocation_mask,(.L_2 - __nv_reservedSMEM_allocation_mask)
__nv_reservedSMEM_allocation_mask:
	.zero		4
.L_2:


//--------------------- .nv.constant0.matmul_kernel --------------------------
	.section	.nv.constant0.matmul_kernel,"a",@progbits
	.sectionflags	@""
	.align	4
.nv.constant0.matmul_kernel:
	.zero		976


//--------------------- SYMBOLS --------------------------

	.type		.nv.reservedSmem.offset0,@object
	.size		.nv.reservedSmem.offset0,0x4
	.type		.nv.reservedSmem.cap,@object
	.size		.nv.reservedSmem.cap,0x4
